//
// Generated by NVIDIA NVVM Compiler
//
// Compiler Build ID: CL-36424714
// Cuda compilation tools, release 13.0, V13.0.88
// Based on NVVM 20.0.0
//

.version 9.0
.target sm_100
.address_size 64

	// .globl	_Z10add_sourcefffiiiifffiiiiPfS_
.func  (.param .align 16 .b8 func_retval0[16]) __internal_trig_reduction_slowpathd
(
	.param .b64 __internal_trig_reduction_slowpathd_param_0
)
;
.func  (.param .b64 func_retval0) __internal_accurate_pow
(
	.param .b64 __internal_accurate_pow_param_0
)
;
.const .align 4 .b8 c1[8] = {0, 0, 0, 0, 0, 0, 0, 63};
.const .align 4 .b8 c4[20] = {0, 0, 0, 0, 205, 204, 76, 63, 205, 204, 76, 190, 129, 9, 28, 61, 38, 14, 106, 187};
.const .align 4 .b8 stencil[20] = {228, 56, 54, 192, 205, 204, 204, 63, 205, 204, 76, 190, 1, 13, 208, 60, 161, 14, 234, 186};
.global .align 4 .b8 __cudart_i2opi_f[24] = {65, 144, 67, 60, 153, 149, 98, 219, 192, 221, 52, 245, 209, 87, 39, 252, 41, 21, 68, 78, 110, 131, 249, 162};
.global .align 8 .b8 __cudart_i2opi_d[144] = {8, 93, 141, 31, 177, 95, 251, 107, 234, 146, 82, 138, 247, 57, 7, 61, 123, 241, 229, 235, 199, 186, 39, 117, 45, 234, 95, 158, 102, 63, 70, 79, 183, 9, 203, 39, 207, 126, 54, 109, 31, 109, 10, 90, 139, 17, 47, 239, 15, 152, 5, 222, 255, 151, 248, 31, 59, 40, 249, 189, 139, 95, 132, 156, 244, 57, 83, 131, 57, 214, 145, 57, 65, 126, 95, 180, 38, 112, 156, 233, 132, 68, 187, 46, 245, 53, 130, 232, 62, 167, 41, 177, 28, 235, 29, 254, 28, 146, 209, 9, 234, 46, 73, 6, 224, 210, 77, 66, 58, 110, 36, 183, 97, 197, 187, 222, 171, 99, 81, 254, 65, 144, 67, 60, 153, 149, 98, 219, 192, 221, 52, 245, 209, 87, 39, 252, 41, 21, 68, 78, 110, 131, 249, 162};
.global .align 16 .b8 __cudart_sin_cos_coeffs[128] = {70, 210, 176, 44, 241, 229, 90, 190, 146, 227, 172, 105, 227, 29, 199, 62, 161, 98, 219, 25, 160, 1, 42, 191, 24, 8, 17, 17, 17, 17, 129, 63, 84, 85, 85, 85, 85, 85, 197, 191, 0, 0, 0, 0, 0, 0, 0, 0, 0, 0, 0, 0, 0, 0, 0, 0, 100, 129, 253, 32, 131, 255, 168, 189, 40, 133, 239, 193, 167, 238, 33, 62, 217, 230, 6, 142, 79, 126, 146, 190, 233, 188, 221, 25, 160, 1, 250, 62, 71, 93, 193, 22, 108, 193, 86, 191, 81, 85, 85, 85, 85, 85, 165, 63, 0, 0, 0, 0, 0, 0, 224, 191, 0, 0, 0, 0, 0, 0, 240, 63};

.visible .entry _Z10add_sourcefffiiiifffiiiiPfS_(
	.param .f32 _Z10add_sourcefffiiiifffiiiiPfS__param_0,
	.param .f32 _Z10add_sourcefffiiiifffiiiiPfS__param_1,
	.param .f32 _Z10add_sourcefffiiiifffiiiiPfS__param_2,
	.param .u32 _Z10add_sourcefffiiiifffiiiiPfS__param_3,
	.param .u32 _Z10add_sourcefffiiiifffiiiiPfS__param_4,
	.param .u32 _Z10add_sourcefffiiiifffiiiiPfS__param_5,
	.param .u32 _Z10add_sourcefffiiiifffiiiiPfS__param_6,
	.param .f32 _Z10add_sourcefffiiiifffiiiiPfS__param_7,
	.param .f32 _Z10add_sourcefffiiiifffiiiiPfS__param_8,
	.param .f32 _Z10add_sourcefffiiiifffiiiiPfS__param_9,
	.param .u32 _Z10add_sourcefffiiiifffiiiiPfS__param_10,
	.param .u32 _Z10add_sourcefffiiiifffiiiiPfS__param_11,
	.param .u32 _Z10add_sourcefffiiiifffiiiiPfS__param_12,
	.param .u32 _Z10add_sourcefffiiiifffiiiiPfS__param_13,
	.param .u64 .ptr .align 1 _Z10add_sourcefffiiiifffiiiiPfS__param_14,
	.param .u64 .ptr .align 1 _Z10add_sourcefffiiiifffiiiiPfS__param_15
)
{
	.reg .pred 	%p<16>;
	.reg .b32 	%r<89>;
	.reg .b32 	%f<57>;
	.reg .b64 	%rd<8>;
	.reg .b64 	%fd<137>;

	ld.param.f32 	%f9, [_Z10add_sourcefffiiiifffiiiiPfS__param_0];
	ld.param.f32 	%f14, [_Z10add_sourcefffiiiifffiiiiPfS__param_1];
	ld.param.f32 	%f10, [_Z10add_sourcefffiiiifffiiiiPfS__param_2];
	ld.param.u32 	%r24, [_Z10add_sourcefffiiiifffiiiiPfS__param_6];
	ld.param.f32 	%f11, [_Z10add_sourcefffiiiifffiiiiPfS__param_8];
	ld.param.f32 	%f12, [_Z10add_sourcefffiiiifffiiiiPfS__param_9];
	ld.param.u32 	%r25, [_Z10add_sourcefffiiiifffiiiiPfS__param_10];
	ld.param.u32 	%r26, [_Z10add_sourcefffiiiifffiiiiPfS__param_11];
	ld.param.u32 	%r27, [_Z10add_sourcefffiiiifffiiiiPfS__param_12];
	ld.param.u32 	%r28, [_Z10add_sourcefffiiiifffiiiiPfS__param_13];
	ld.param.u64 	%rd1, [_Z10add_sourcefffiiiifffiiiiPfS__param_14];
	ld.param.u64 	%rd2, [_Z10add_sourcefffiiiifffiiiiPfS__param_15];
	rcp.rn.f32 	%f1, %f12;
	sub.f32 	%f2, %f11, %f1;
	add.s32 	%r29, %r27, -1;
	mul.lo.s32 	%r30, %r29, %r28;
	cvt.rn.f32.s32 	%f15, %r30;
	add.f32 	%f3, %f14, %f15;
	mov.f32 	%f56, 0f00000000;
	setp.eq.s32 	%p1, %r25, 3;
	@%p1 bra 	$L__BB0_15;
	setp.eq.s32 	%p2, %r25, 2;
	@%p2 bra 	$L__BB0_7;
	setp.ne.s32 	%p3, %r25, 1;
	@%p3 bra 	$L__BB0_23;
	mul.f32 	%f48, %f12, %f2;
	mul.f32 	%f49, %f48, %f48;
	cvt.f64.f32 	%fd103, %f49;
	mul.f64 	%fd1, %fd103, 0d4033BD3CC99E70C6;
	mul.f64 	%fd2, %fd103, 0dC023BD3CC99E70C6;
	fma.rn.f64 	%fd104, %fd2, 0d3FF71547652B82FE, 0d4338000000000000;
	{
	.reg .b32 %temp; 
	mov.b64 	{%r1, %temp}, %fd104;
	}
	mov.f64 	%fd105, 0dC338000000000000;
	add.rn.f64 	%fd106, %fd104, %fd105;
	fma.rn.f64 	%fd107, %fd106, 0dBFE62E42FEFA39EF, %fd2;
	fma.rn.f64 	%fd108, %fd106, 0dBC7ABC9E3B39803F, %fd107;
	fma.rn.f64 	%fd109, %fd108, 0d3E5ADE1569CE2BDF, 0d3E928AF3FCA213EA;
	fma.rn.f64 	%fd110, %fd109, %fd108, 0d3EC71DEE62401315;
	fma.rn.f64 	%fd111, %fd110, %fd108, 0d3EFA01997C89EB71;
	fma.rn.f64 	%fd112, %fd111, %fd108, 0d3F2A01A014761F65;
	fma.rn.f64 	%fd113, %fd112, %fd108, 0d3F56C16C1852B7AF;
	fma.rn.f64 	%fd114, %fd113, %fd108, 0d3F81111111122322;
	fma.rn.f64 	%fd115, %fd114, %fd108, 0d3FA55555555502A1;
	fma.rn.f64 	%fd116, %fd115, %fd108, 0d3FC5555555555511;
	fma.rn.f64 	%fd117, %fd116, %fd108, 0d3FE000000000000B;
	fma.rn.f64 	%fd118, %fd117, %fd108, 0d3FF0000000000000;
	fma.rn.f64 	%fd119, %fd118, %fd108, 0d3FF0000000000000;
	{
	.reg .b32 %temp; 
	mov.b64 	{%r2, %temp}, %fd119;
	}
	{
	.reg .b32 %temp; 
	mov.b64 	{%temp, %r3}, %fd119;
	}
	shl.b32 	%r63, %r1, 20;
	add.s32 	%r64, %r63, %r3;
	mov.b64 	%fd130, {%r2, %r64};
	{
	.reg .b32 %temp; 
	mov.b64 	{%temp, %r65}, %fd2;
	}
	mov.b32 	%f50, %r65;
	abs.f32 	%f4, %f50;
	setp.lt.f32 	%p12, %f4, 0f4086232B;
	@%p12 bra 	$L__BB0_6;
	setp.lt.f64 	%p13, %fd2, 0d0000000000000000;
	add.f64 	%fd120, %fd2, 0d7FF0000000000000;
	selp.f64 	%fd130, 0d0000000000000000, %fd120, %p13;
	setp.geu.f32 	%p14, %f4, 0f40874800;
	@%p14 bra 	$L__BB0_6;
	shr.u32 	%r66, %r1, 31;
	add.s32 	%r67, %r1, %r66;
	shr.s32 	%r68, %r67, 1;
	shl.b32 	%r69, %r68, 20;
	add.s32 	%r70, %r3, %r69;
	mov.b64 	%fd121, {%r2, %r70};
	sub.s32 	%r71, %r1, %r68;
	shl.b32 	%r72, %r71, 20;
	add.s32 	%r73, %r72, 1072693248;
	mov.b32 	%r74, 0;
	mov.b64 	%fd122, {%r74, %r73};
	mul.f64 	%fd130, %fd122, %fd121;
$L__BB0_6:
	mov.f64 	%fd123, 0d3FF0000000000000;
	sub.f64 	%fd124, %fd123, %fd1;
	mul.f64 	%fd125, %fd124, %fd130;
	cvt.rn.f32.f64 	%f56, %fd125;
	bra.uni 	$L__BB0_23;
$L__BB0_7:
	mul.f32 	%f31, %f12, 0fC0800000;
	mul.f32 	%f32, %f12, %f31;
	cvt.f64.f32 	%fd62, %f32;
	mul.f64 	%fd7, %fd62, 0d400921FB542FE938;
	mov.f64 	%fd131, 0d3FB999999999999A;
	{
	.reg .b32 %temp; 
	mov.b64 	{%temp, %r81}, %fd131;
	}
	{
	.reg .b32 %temp; 
	mov.b64 	{%r82, %temp}, %fd131;
	}
	setp.gt.s32 	%p8, %r81, 1048575;
	mov.b32 	%r83, -1023;
	@%p8 bra 	$L__BB0_9;
	mov.f64 	%fd131, 0d431999999999999A;
	{
	.reg .b32 %temp; 
	mov.b64 	{%temp, %r81}, %fd131;
	}
	{
	.reg .b32 %temp; 
	mov.b64 	{%r82, %temp}, %fd131;
	}
	mov.b32 	%r83, -1077;
$L__BB0_9:
	add.s32 	%r49, %r81, -1;
	setp.gt.u32 	%p9, %r49, 2146435070;
	@%p9 bra 	$L__BB0_13;
	shr.u32 	%r52, %r81, 20;
	add.s32 	%r84, %r83, %r52;
	and.b32  	%r53, %r81, 1048575;
	or.b32  	%r54, %r53, 1072693248;
	mov.b64 	%fd132, {%r82, %r54};
	setp.lt.u32 	%p11, %r54, 1073127583;
	@%p11 bra 	$L__BB0_12;
	{
	.reg .b32 %temp; 
	mov.b64 	{%r55, %temp}, %fd132;
	}
	{
	.reg .b32 %temp; 
	mov.b64 	{%temp, %r56}, %fd132;
	}
	add.s32 	%r57, %r56, -1048576;
	mov.b64 	%fd132, {%r55, %r57};
	add.s32 	%r84, %r84, 1;
$L__BB0_12:
	add.f64 	%fd65, %fd132, 0dBFF0000000000000;
	add.f64 	%fd66, %fd132, 0d3FF0000000000000;
	rcp.approx.ftz.f64 	%fd67, %fd66;
	neg.f64 	%fd68, %fd66;
	fma.rn.f64 	%fd69, %fd68, %fd67, 0d3FF0000000000000;
	fma.rn.f64 	%fd70, %fd69, %fd69, %fd69;
	fma.rn.f64 	%fd71, %fd70, %fd67, %fd67;
	mul.f64 	%fd72, %fd65, %fd71;
	fma.rn.f64 	%fd73, %fd65, %fd71, %fd72;
	mul.f64 	%fd74, %fd73, %fd73;
	fma.rn.f64 	%fd75, %fd74, 0d3EB1380B3AE80F1E, 0d3ED0EE258B7A8B04;
	fma.rn.f64 	%fd76, %fd75, %fd74, 0d3EF3B2669F02676F;
	fma.rn.f64 	%fd77, %fd76, %fd74, 0d3F1745CBA9AB0956;
	fma.rn.f64 	%fd78, %fd77, %fd74, 0d3F3C71C72D1B5154;
	fma.rn.f64 	%fd79, %fd78, %fd74, 0d3F624924923BE72D;
	fma.rn.f64 	%fd80, %fd79, %fd74, 0d3F8999999999A3C4;
	fma.rn.f64 	%fd81, %fd80, %fd74, 0d3FB5555555555554;
	sub.f64 	%fd82, %fd65, %fd73;
	add.f64 	%fd83, %fd82, %fd82;
	neg.f64 	%fd84, %fd73;
	fma.rn.f64 	%fd85, %fd84, %fd65, %fd83;
	mul.f64 	%fd86, %fd71, %fd85;
	mul.f64 	%fd87, %fd74, %fd81;
	fma.rn.f64 	%fd88, %fd87, %fd73, %fd86;
	xor.b32  	%r58, %r84, -2147483648;
	mov.b32 	%r59, 1127219200;
	mov.b64 	%fd89, {%r58, %r59};
	mov.b32 	%r60, -2147483648;
	mov.b64 	%fd90, {%r60, %r59};
	sub.f64 	%fd91, %fd89, %fd90;
	fma.rn.f64 	%fd92, %fd91, 0d3FE62E42FEFA39EF, %fd73;
	fma.rn.f64 	%fd93, %fd91, 0dBFE62E42FEFA39EF, %fd92;
	sub.f64 	%fd94, %fd93, %fd73;
	sub.f64 	%fd95, %fd88, %fd94;
	fma.rn.f64 	%fd96, %fd91, 0d3C7ABC9E3B39803F, %fd95;
	add.f64 	%fd133, %fd92, %fd96;
	bra.uni 	$L__BB0_14;
$L__BB0_13:
	fma.rn.f64 	%fd64, %fd131, 0d7FF0000000000000, 0d7FF0000000000000;
	{
	.reg .b32 %temp; 
	mov.b64 	{%temp, %r50}, %fd131;
	}
	and.b32  	%r51, %r50, 2147483647;
	setp.eq.s32 	%p10, %r51, 0;
	selp.f64 	%fd133, 0dFFF0000000000000, %fd64, %p10;
$L__BB0_14:
	mul.f64 	%fd97, %fd7, 0dC00921FB542FE938;
	div.rn.f64 	%fd98, %fd97, %fd133;
	cvt.rn.f32.f64 	%f33, %fd98;
	cvt.f64.f32 	%fd99, %f2;
	mul.f64 	%fd100, %fd99, 0dC033BD3CC99E70C6;
	mul.f32 	%f34, %f2, %f33;
	mul.f32 	%f35, %f2, %f34;
	fma.rn.f32 	%f36, %f35, 0f3BBB989D, 0f3F000000;
	cvt.sat.f32.f32 	%f37, %f36;
	mov.f32 	%f38, 0f4B400001;
	mov.f32 	%f39, 0f437C0000;
	fma.rm.f32 	%f40, %f37, %f39, %f38;
	add.f32 	%f41, %f40, 0fCB40007F;
	neg.f32 	%f42, %f41;
	fma.rn.f32 	%f43, %f35, 0f3FB8AA3B, %f42;
	fma.rn.f32 	%f44, %f35, 0f32A57060, %f43;
	mov.b32 	%r61, %f40;
	shl.b32 	%r62, %r61, 23;
	mov.b32 	%f45, %r62;
	ex2.approx.ftz.f32 	%f46, %f44;
	mul.f32 	%f47, %f46, %f45;
	cvt.f64.f32 	%fd101, %f47;
	mul.f64 	%fd102, %fd100, %fd101;
	cvt.rn.f32.f64 	%f56, %fd102;
	bra.uni 	$L__BB0_23;
$L__BB0_15:
	mul.f32 	%f16, %f12, %f12;
	cvt.f64.f32 	%fd24, %f16;
	mul.f64 	%fd15, %fd24, 0dC00921FB542FE938;
	mov.f64 	%fd134, 0d3FB999999999999A;
	{
	.reg .b32 %temp; 
	mov.b64 	{%temp, %r85}, %fd134;
	}
	{
	.reg .b32 %temp; 
	mov.b64 	{%r86, %temp}, %fd134;
	}
	setp.gt.s32 	%p4, %r85, 1048575;
	mov.b32 	%r87, -1023;
	@%p4 bra 	$L__BB0_17;
	mov.f64 	%fd134, 0d431999999999999A;
	{
	.reg .b32 %temp; 
	mov.b64 	{%temp, %r85}, %fd134;
	}
	{
	.reg .b32 %temp; 
	mov.b64 	{%r86, %temp}, %fd134;
	}
	mov.b32 	%r87, -1077;
$L__BB0_17:
	add.s32 	%r33, %r85, -1;
	setp.gt.u32 	%p5, %r33, 2146435070;
	@%p5 bra 	$L__BB0_21;
	shr.u32 	%r36, %r85, 20;
	add.s32 	%r88, %r87, %r36;
	and.b32  	%r37, %r85, 1048575;
	or.b32  	%r38, %r37, 1072693248;
	mov.b64 	%fd135, {%r86, %r38};
	setp.lt.u32 	%p7, %r38, 1073127583;
	@%p7 bra 	$L__BB0_20;
	{
	.reg .b32 %temp; 
	mov.b64 	{%r39, %temp}, %fd135;
	}
	{
	.reg .b32 %temp; 
	mov.b64 	{%temp, %r40}, %fd135;
	}
	add.s32 	%r41, %r40, -1048576;
	mov.b64 	%fd135, {%r39, %r41};
	add.s32 	%r88, %r88, 1;
$L__BB0_20:
	add.f64 	%fd27, %fd135, 0dBFF0000000000000;
	add.f64 	%fd28, %fd135, 0d3FF0000000000000;
	rcp.approx.ftz.f64 	%fd29, %fd28;
	neg.f64 	%fd30, %fd28;
	fma.rn.f64 	%fd31, %fd30, %fd29, 0d3FF0000000000000;
	fma.rn.f64 	%fd32, %fd31, %fd31, %fd31;
	fma.rn.f64 	%fd33, %fd32, %fd29, %fd29;
	mul.f64 	%fd34, %fd27, %fd33;
	fma.rn.f64 	%fd35, %fd27, %fd33, %fd34;
	mul.f64 	%fd36, %fd35, %fd35;
	fma.rn.f64 	%fd37, %fd36, 0d3EB1380B3AE80F1E, 0d3ED0EE258B7A8B04;
	fma.rn.f64 	%fd38, %fd37, %fd36, 0d3EF3B2669F02676F;
	fma.rn.f64 	%fd39, %fd38, %fd36, 0d3F1745CBA9AB0956;
	fma.rn.f64 	%fd40, %fd39, %fd36, 0d3F3C71C72D1B5154;
	fma.rn.f64 	%fd41, %fd40, %fd36, 0d3F624924923BE72D;
	fma.rn.f64 	%fd42, %fd41, %fd36, 0d3F8999999999A3C4;
	fma.rn.f64 	%fd43, %fd42, %fd36, 0d3FB5555555555554;
	sub.f64 	%fd44, %fd27, %fd35;
	add.f64 	%fd45, %fd44, %fd44;
	neg.f64 	%fd46, %fd35;
	fma.rn.f64 	%fd47, %fd46, %fd27, %fd45;
	mul.f64 	%fd48, %fd33, %fd47;
	mul.f64 	%fd49, %fd36, %fd43;
	fma.rn.f64 	%fd50, %fd49, %fd35, %fd48;
	xor.b32  	%r42, %r88, -2147483648;
	mov.b32 	%r43, 1127219200;
	mov.b64 	%fd51, {%r42, %r43};
	mov.b32 	%r44, -2147483648;
	mov.b64 	%fd52, {%r44, %r43};
	sub.f64 	%fd53, %fd51, %fd52;
	fma.rn.f64 	%fd54, %fd53, 0d3FE62E42FEFA39EF, %fd35;
	fma.rn.f64 	%fd55, %fd53, 0dBFE62E42FEFA39EF, %fd54;
	sub.f64 	%fd56, %fd55, %fd35;
	sub.f64 	%fd57, %fd50, %fd56;
	fma.rn.f64 	%fd58, %fd53, 0d3C7ABC9E3B39803F, %fd57;
	add.f64 	%fd136, %fd54, %fd58;
	bra.uni 	$L__BB0_22;
$L__BB0_21:
	fma.rn.f64 	%fd26, %fd134, 0d7FF0000000000000, 0d7FF0000000000000;
	{
	.reg .b32 %temp; 
	mov.b64 	{%temp, %r34}, %fd134;
	}
	and.b32  	%r35, %r34, 2147483647;
	setp.eq.s32 	%p6, %r35, 0;
	selp.f64 	%fd136, 0dFFF0000000000000, %fd26, %p6;
$L__BB0_22:
	mul.f64 	%fd59, %fd15, 0dC00921FB542FE938;
	div.rn.f64 	%fd60, %fd59, %fd136;
	cvt.rn.f32.f64 	%f17, %fd60;
	mul.f32 	%f18, %f2, %f17;
	mul.f32 	%f19, %f2, %f18;
	fma.rn.f32 	%f20, %f19, 0f3BBB989D, 0f3F000000;
	cvt.sat.f32.f32 	%f21, %f20;
	mov.f32 	%f22, 0f4B400001;
	mov.f32 	%f23, 0f437C0000;
	fma.rm.f32 	%f24, %f21, %f23, %f22;
	add.f32 	%f25, %f24, 0fCB40007F;
	neg.f32 	%f26, %f25;
	fma.rn.f32 	%f27, %f19, 0f3FB8AA3B, %f26;
	fma.rn.f32 	%f28, %f19, 0f32A57060, %f27;
	mov.b32 	%r45, %f24;
	shl.b32 	%r46, %r45, 23;
	mov.b32 	%f29, %r46;
	ex2.approx.ftz.f32 	%f30, %f28;
	mul.f32 	%f56, %f30, %f29;
$L__BB0_23:
	add.f32 	%f51, %f1, %f1;
	setp.gtu.f32 	%p15, %f11, %f51;
	@%p15 bra 	$L__BB0_25;
	cvt.f64.f32 	%fd126, %f3;
	add.f64 	%fd127, %fd126, 0d3FE0000000000000;
	cvt.rzi.s32.f64 	%r75, %fd127;
	add.s32 	%r76, %r26, -1;
	add.s32 	%r77, %r76, %r75;
	cvt.f64.f32 	%fd128, %f10;
	add.f64 	%fd129, %fd128, 0d3FE0000000000000;
	cvt.rzi.s32.f64 	%r78, %fd129;
	add.s32 	%r79, %r76, %r78;
	mad.lo.s32 	%r80, %r77, %r24, %r79;
	cvta.to.global.u64 	%rd3, %rd1;
	mul.wide.s32 	%rd4, %r80, 4;
	add.s64 	%rd5, %rd3, %rd4;
	ld.global.f32 	%f52, [%rd5];
	fma.rn.f32 	%f53, %f9, %f56, %f52;
	st.global.f32 	[%rd5], %f53;
	cvta.to.global.u64 	%rd6, %rd2;
	add.s64 	%rd7, %rd6, %rd4;
	ld.global.f32 	%f54, [%rd7];
	fma.rn.f32 	%f55, %f9, %f56, %f54;
	st.global.f32 	[%rd7], %f55;
$L__BB0_25:
	ret;

}
	// .globl	_Z6VTI_FDiiiifffPfS_S_S_S_S_iS_S_S_iiiib
.visible .entry _Z6VTI_FDiiiifffPfS_S_S_S_S_iS_S_S_iiiib(
	.param .u32 _Z6VTI_FDiiiifffPfS_S_S_S_S_iS_S_S_iiiib_param_0,
	.param .u32 _Z6VTI_FDiiiifffPfS_S_S_S_S_iS_S_S_iiiib_param_1,
	.param .u32 _Z6VTI_FDiiiifffPfS_S_S_S_S_iS_S_S_iiiib_param_2,
	.param .u32 _Z6VTI_FDiiiifffPfS_S_S_S_S_iS_S_S_iiiib_param_3,
	.param .f32 _Z6VTI_FDiiiifffPfS_S_S_S_S_iS_S_S_iiiib_param_4,
	.param .f32 _Z6VTI_FDiiiifffPfS_S_S_S_S_iS_S_S_iiiib_param_5,
	.param .f32 _Z6VTI_FDiiiifffPfS_S_S_S_S_iS_S_S_iiiib_param_6,
	.param .u64 .ptr .align 1 _Z6VTI_FDiiiifffPfS_S_S_S_S_iS_S_S_iiiib_param_7,
	.param .u64 .ptr .align 1 _Z6VTI_FDiiiifffPfS_S_S_S_S_iS_S_S_iiiib_param_8,
	.param .u64 .ptr .align 1 _Z6VTI_FDiiiifffPfS_S_S_S_S_iS_S_S_iiiib_param_9,
	.param .u64 .ptr .align 1 _Z6VTI_FDiiiifffPfS_S_S_S_S_iS_S_S_iiiib_param_10,
	.param .u64 .ptr .align 1 _Z6VTI_FDiiiifffPfS_S_S_S_S_iS_S_S_iiiib_param_11,
	.param .u64 .ptr .align 1 _Z6VTI_FDiiiifffPfS_S_S_S_S_iS_S_S_iiiib_param_12,
	.param .u32 _Z6VTI_FDiiiifffPfS_S_S_S_S_iS_S_S_iiiib_param_13,
	.param .u64 .ptr .align 1 _Z6VTI_FDiiiifffPfS_S_S_S_S_iS_S_S_iiiib_param_14,
	.param .u64 .ptr .align 1 _Z6VTI_FDiiiifffPfS_S_S_S_S_iS_S_S_iiiib_param_15,
	.param .u64 .ptr .align 1 _Z6VTI_FDiiiifffPfS_S_S_S_S_iS_S_S_iiiib_param_16,
	.param .u32 _Z6VTI_FDiiiifffPfS_S_S_S_S_iS_S_S_iiiib_param_17,
	.param .u32 _Z6VTI_FDiiiifffPfS_S_S_S_S_iS_S_S_iiiib_param_18,
	.param .u32 _Z6VTI_FDiiiifffPfS_S_S_S_S_iS_S_S_iiiib_param_19,
	.param .u32 _Z6VTI_FDiiiifffPfS_S_S_S_S_iS_S_S_iiiib_param_20,
	.param .u8 _Z6VTI_FDiiiifffPfS_S_S_S_S_iS_S_S_iiiib_param_21
)
{
	.local .align 4 .b8 	__local_depot1[28];
	.reg .b64 	%SP;
	.reg .b64 	%SPL;
	.reg .pred 	%p<53>;
	.reg .b16 	%rs<2>;
	.reg .b32 	%r<232>;
	.reg .b32 	%f<328>;
	.reg .b64 	%rd<219>;
	.reg .b64 	%fd<107>;

	mov.u64 	%SPL, __local_depot1;
	ld.param.u32 	%r84, [_Z6VTI_FDiiiifffPfS_S_S_S_S_iS_S_S_iiiib_param_2];
	ld.param.u32 	%r85, [_Z6VTI_FDiiiifffPfS_S_S_S_S_iS_S_S_iiiib_param_3];
	ld.param.f32 	%f51, [_Z6VTI_FDiiiifffPfS_S_S_S_S_iS_S_S_iiiib_param_4];
	ld.param.f32 	%f49, [_Z6VTI_FDiiiifffPfS_S_S_S_S_iS_S_S_iiiib_param_5];
	ld.param.f32 	%f50, [_Z6VTI_FDiiiifffPfS_S_S_S_S_iS_S_S_iiiib_param_6];
	ld.param.u64 	%rd55, [_Z6VTI_FDiiiifffPfS_S_S_S_S_iS_S_S_iiiib_param_8];
	ld.param.u64 	%rd59, [_Z6VTI_FDiiiifffPfS_S_S_S_S_iS_S_S_iiiib_param_9];
	ld.param.u64 	%rd60, [_Z6VTI_FDiiiifffPfS_S_S_S_S_iS_S_S_iiiib_param_10];
	ld.param.u32 	%r86, [_Z6VTI_FDiiiifffPfS_S_S_S_S_iS_S_S_iiiib_param_13];
	ld.param.u64 	%rd61, [_Z6VTI_FDiiiifffPfS_S_S_S_S_iS_S_S_iiiib_param_14];
	ld.param.u64 	%rd62, [_Z6VTI_FDiiiifffPfS_S_S_S_S_iS_S_S_iiiib_param_15];
	ld.param.u32 	%r87, [_Z6VTI_FDiiiifffPfS_S_S_S_S_iS_S_S_iiiib_param_17];
	ld.param.u32 	%r88, [_Z6VTI_FDiiiifffPfS_S_S_S_S_iS_S_S_iiiib_param_18];
	ld.param.u32 	%r89, [_Z6VTI_FDiiiifffPfS_S_S_S_S_iS_S_S_iiiib_param_19];
	ld.param.u32 	%r90, [_Z6VTI_FDiiiifffPfS_S_S_S_S_iS_S_S_iiiib_param_20];
	ld.param.s8 	%rs1, [_Z6VTI_FDiiiifffPfS_S_S_S_S_iS_S_S_iiiib_param_21];
	cvta.to.global.u64 	%rd1, %rd60;
	cvta.to.global.u64 	%rd2, %rd59;
	cvta.to.global.u64 	%rd3, %rd61;
	cvta.to.global.u64 	%rd4, %rd62;
	add.u64 	%rd5, %SPL, 0;
	mov.u32 	%r91, %tid.x;
	mov.u32 	%r92, %ntid.x;
	mov.u32 	%r93, %ctaid.x;
	mad.lo.s32 	%r94, %r92, %r93, %r91;
	div.s32 	%r2, %r94, %r85;
	mul.lo.s32 	%r95, %r2, %r85;
	sub.s32 	%r3, %r94, %r95;
	mul.f32 	%f1, %f51, %f51;
	setp.lt.s32 	%p1, %r94, 0;
	mul.lo.s32 	%r96, %r85, %r84;
	setp.ge.s32 	%p2, %r94, %r96;
	or.pred  	%p3, %p1, %p2;
	@%p3 bra 	$L__BB1_52;
	sub.s32 	%r98, 1, %r90;
	mul.lo.s32 	%r99, %r98, %r88;
	add.s32 	%r100, %r87, %r86;
	sub.s32 	%r4, %r99, %r100;
	add.s32 	%r5, %r89, %r86;
	setp.eq.s16 	%p4, %rs1, 0;
	@%p4 bra 	$L__BB1_11;
	add.s32 	%r101, %r4, %r2;
	sub.s32 	%r102, %r3, %r5;
	mul.lo.s32 	%r103, %r101, %r101;
	mad.lo.s32 	%r6, %r102, %r102, %r103;
	setp.gt.u32 	%p5, %r6, 225;
	@%p5 bra 	$L__BB1_10;
	setp.lt.u32 	%p6, %r6, 17;
	mov.f32 	%f320, 0f00000000;
	mov.f32 	%f321, %f320;
	@%p6 bra 	$L__BB1_12;
	cvt.rn.f32.u32 	%f53, %r6;
	sqrt.rn.f32 	%f54, %f53;
	add.f32 	%f55, %f54, 0fC0800000;
	cvt.f64.f32 	%fd14, %f55;
	mul.f64 	%fd15, %fd14, 0d4010000000000000;
	div.rn.f64 	%fd16, %fd15, 0d4046000000000000;
	mul.f64 	%fd1, %fd16, 0d400921FB542FE938;
	abs.f64 	%fd2, %fd1;
	setp.neu.f64 	%p7, %fd2, 0d7FF0000000000000;
	@%p7 bra 	$L__BB1_6;
	mov.f64 	%fd22, 0d0000000000000000;
	mul.rn.f64 	%fd105, %fd1, %fd22;
	mov.b32 	%r208, 1;
	bra.uni 	$L__BB1_9;
$L__BB1_6:
	mul.f64 	%fd17, %fd1, 0d3FE45F306DC9C883;
	cvt.rni.s32.f64 	%r207, %fd17;
	cvt.rn.f64.s32 	%fd18, %r207;
	fma.rn.f64 	%fd19, %fd18, 0dBFF921FB54442D18, %fd1;
	fma.rn.f64 	%fd20, %fd18, 0dBC91A62633145C00, %fd19;
	fma.rn.f64 	%fd105, %fd18, 0dB97B839A252049C0, %fd20;
	setp.ltu.f64 	%p8, %fd2, 0d41E0000000000000;
	@%p8 bra 	$L__BB1_8;
	{ // callseq 0, 0
	.param .b64 param0;
	st.param.f64 	[param0], %fd1;
	.param .align 16 .b8 retval0[16];
	call.uni (retval0), 
	__internal_trig_reduction_slowpathd, 
	(
	param0
	);
	ld.param.f64 	%fd105, [retval0];
	ld.param.b32 	%r207, [retval0+8];
	} // callseq 0
$L__BB1_8:
	add.s32 	%r208, %r207, 1;
$L__BB1_9:
	shl.b32 	%r106, %r208, 6;
	cvt.u64.u32 	%rd67, %r106;
	and.b64  	%rd68, %rd67, 64;
	mov.u64 	%rd69, __cudart_sin_cos_coeffs;
	add.s64 	%rd70, %rd69, %rd68;
	mul.rn.f64 	%fd23, %fd105, %fd105;
	and.b32  	%r107, %r208, 1;
	setp.eq.b32 	%p9, %r107, 1;
	selp.f64 	%fd24, 0dBDA8FF8320FD8164, 0d3DE5DB65F9785EBA, %p9;
	ld.global.nc.v2.f64 	{%fd25, %fd26}, [%rd70];
	fma.rn.f64 	%fd27, %fd24, %fd23, %fd25;
	fma.rn.f64 	%fd28, %fd27, %fd23, %fd26;
	ld.global.nc.v2.f64 	{%fd29, %fd30}, [%rd70+16];
	fma.rn.f64 	%fd31, %fd28, %fd23, %fd29;
	fma.rn.f64 	%fd32, %fd31, %fd23, %fd30;
	ld.global.nc.v2.f64 	{%fd33, %fd34}, [%rd70+32];
	fma.rn.f64 	%fd35, %fd32, %fd23, %fd33;
	fma.rn.f64 	%fd36, %fd35, %fd23, %fd34;
	fma.rn.f64 	%fd37, %fd36, %fd105, %fd105;
	fma.rn.f64 	%fd38, %fd36, %fd23, 0d3FF0000000000000;
	selp.f64 	%fd39, %fd38, %fd37, %p9;
	and.b32  	%r108, %r208, 2;
	setp.eq.s32 	%p10, %r108, 0;
	mov.f64 	%fd40, 0d0000000000000000;
	sub.f64 	%fd41, %fd40, %fd39;
	selp.f64 	%fd42, %fd39, %fd41, %p10;
	mov.f64 	%fd43, 0d3FF0000000000000;
	sub.f64 	%fd44, %fd43, %fd42;
	mul.f64 	%fd45, %fd44, 0d3FE0000000000000;
	mul.wide.u32 	%rd71, %r94, 4;
	add.s64 	%rd72, %rd4, %rd71;
	ld.global.f32 	%f56, [%rd72];
	cvt.f64.f32 	%fd46, %f56;
	mul.f64 	%fd47, %fd45, %fd46;
	cvt.rn.f32.f64 	%f320, %fd47;
	add.s64 	%rd73, %rd3, %rd71;
	ld.global.f32 	%f57, [%rd73];
	cvt.f64.f32 	%fd48, %f57;
	mul.f64 	%fd49, %fd45, %fd48;
	cvt.rn.f32.f64 	%f321, %fd49;
	bra.uni 	$L__BB1_12;
$L__BB1_10:
	mul.wide.u32 	%rd64, %r94, 4;
	add.s64 	%rd65, %rd4, %rd64;
	ld.global.f32 	%f320, [%rd65];
	add.s64 	%rd66, %rd3, %rd64;
	ld.global.f32 	%f321, [%rd66];
	bra.uni 	$L__BB1_12;
$L__BB1_11:
	mul.wide.u32 	%rd74, %r94, 4;
	add.s64 	%rd75, %rd4, %rd74;
	ld.global.f32 	%f320, [%rd75];
	add.s64 	%rd76, %rd3, %rd74;
	ld.global.f32 	%f321, [%rd76];
$L__BB1_12:
	add.s32 	%r109, %r84, -5;
	setp.ge.s32 	%p11, %r2, %r109;
	min.s32 	%r110, %r2, %r3;
	setp.lt.s32 	%p12, %r110, 4;
	add.s32 	%r111, %r85, -5;
	setp.ge.s32 	%p13, %r3, %r111;
	or.pred  	%p14, %p11, %p13;
	or.pred  	%p15, %p14, %p12;
	@%p15 bra 	$L__BB1_52;
	ld.const.f32 	%f59, [stencil];
	mul.wide.u32 	%rd78, %r94, 4;
	add.s64 	%rd79, %rd2, %rd78;
	ld.global.f32 	%f10, [%rd79];
	add.s64 	%rd6, %rd1, %rd78;
	ld.global.f32 	%f60, [%rd6];
	ld.const.f32 	%f61, [stencil+4];
	add.s32 	%r113, %r85, %r94;
	mul.wide.s32 	%rd15, %r113, 4;
	add.s64 	%rd80, %rd2, %rd15;
	ld.global.f32 	%f62, [%rd80];
	sub.s32 	%r210, %r94, %r85;
	mul.wide.s32 	%rd81, %r210, 4;
	add.s64 	%rd82, %rd2, %rd81;
	ld.global.f32 	%f63, [%rd82];
	add.f32 	%f64, %f62, %f63;
	mul.f32 	%f65, %f61, %f64;
	fma.rn.f32 	%f66, %f59, %f10, %f65;
	ld.global.f32 	%f67, [%rd79+4];
	mul.wide.s32 	%rd7, %r85, 4;
	add.s64 	%rd83, %rd82, %rd7;
	ld.global.f32 	%f68, [%rd83+-4];
	add.f32 	%f69, %f67, %f68;
	mul.f32 	%f70, %f61, %f69;
	fma.rn.f32 	%f71, %f59, %f10, %f70;
	ld.global.f32 	%f72, [%rd6+4];
	ld.global.f32 	%f73, [%rd6+-4];
	add.f32 	%f74, %f72, %f73;
	mul.f32 	%f75, %f61, %f74;
	fma.rn.f32 	%f76, %f59, %f60, %f75;
	add.s64 	%rd84, %rd6, %rd7;
	ld.global.f32 	%f77, [%rd84];
	add.s64 	%rd85, %rd1, %rd81;
	ld.global.f32 	%f78, [%rd85];
	add.f32 	%f79, %f77, %f78;
	mul.f32 	%f80, %f61, %f79;
	fma.rn.f32 	%f81, %f59, %f60, %f80;
	ld.const.f32 	%f82, [stencil+8];
	shl.b32 	%r114, %r85, 1;
	add.s64 	%rd86, %rd80, %rd7;
	ld.global.f32 	%f83, [%rd86];
	sub.s32 	%r213, %r94, %r114;
	mul.wide.s32 	%rd87, %r213, 4;
	add.s64 	%rd88, %rd2, %rd87;
	ld.global.f32 	%f84, [%rd88];
	add.f32 	%f85, %f83, %f84;
	fma.rn.f32 	%f86, %f82, %f85, %f66;
	ld.global.f32 	%f87, [%rd79+8];
	ld.global.f32 	%f88, [%rd83+-8];
	add.f32 	%f89, %f87, %f88;
	fma.rn.f32 	%f90, %f82, %f89, %f71;
	ld.global.f32 	%f91, [%rd6+8];
	ld.global.f32 	%f92, [%rd6+-8];
	add.f32 	%f93, %f91, %f92;
	fma.rn.f32 	%f94, %f82, %f93, %f76;
	add.s64 	%rd89, %rd84, %rd7;
	ld.global.f32 	%f95, [%rd89];
	add.s64 	%rd90, %rd1, %rd87;
	ld.global.f32 	%f96, [%rd90];
	add.f32 	%f97, %f95, %f96;
	fma.rn.f32 	%f98, %f82, %f97, %f81;
	ld.const.f32 	%f99, [stencil+12];
	add.s64 	%rd91, %rd86, %rd7;
	ld.global.f32 	%f100, [%rd91];
	mad.lo.s32 	%r212, %r85, -3, %r94;
	mul.wide.s32 	%rd10, %r212, 4;
	add.s64 	%rd92, %rd2, %rd10;
	ld.global.f32 	%f101, [%rd92];
	add.f32 	%f102, %f100, %f101;
	fma.rn.f32 	%f103, %f99, %f102, %f86;
	ld.global.f32 	%f104, [%rd79+12];
	ld.global.f32 	%f105, [%rd83+-12];
	add.f32 	%f106, %f104, %f105;
	fma.rn.f32 	%f107, %f99, %f106, %f90;
	ld.global.f32 	%f108, [%rd6+12];
	ld.global.f32 	%f109, [%rd6+-12];
	add.f32 	%f110, %f108, %f109;
	fma.rn.f32 	%f111, %f99, %f110, %f94;
	add.s64 	%rd93, %rd89, %rd7;
	ld.global.f32 	%f112, [%rd93];
	add.s64 	%rd94, %rd1, %rd10;
	ld.global.f32 	%f113, [%rd94];
	add.f32 	%f114, %f112, %f113;
	fma.rn.f32 	%f115, %f99, %f114, %f98;
	ld.const.f32 	%f116, [stencil+16];
	shl.b32 	%r115, %r85, 2;
	add.s64 	%rd95, %rd91, %rd7;
	ld.global.f32 	%f117, [%rd95];
	sub.s32 	%r211, %r94, %r115;
	mul.wide.s32 	%rd96, %r211, 4;
	add.s64 	%rd97, %rd2, %rd96;
	ld.global.f32 	%f118, [%rd97];
	add.f32 	%f119, %f117, %f118;
	fma.rn.f32 	%f11, %f116, %f119, %f103;
	ld.global.f32 	%f120, [%rd79+16];
	ld.global.f32 	%f121, [%rd83+-16];
	add.f32 	%f122, %f120, %f121;
	fma.rn.f32 	%f12, %f116, %f122, %f107;
	ld.global.f32 	%f123, [%rd6+16];
	ld.global.f32 	%f124, [%rd6+-16];
	add.f32 	%f125, %f123, %f124;
	fma.rn.f32 	%f13, %f116, %f125, %f111;
	add.s64 	%rd98, %rd93, %rd7;
	ld.global.f32 	%f126, [%rd98];
	add.s64 	%rd99, %rd1, %rd96;
	ld.global.f32 	%f127, [%rd99];
	add.f32 	%f128, %f126, %f127;
	fma.rn.f32 	%f14, %f116, %f128, %f115;
	ld.const.f32 	%f15, [c4];
	mov.u64 	%rd203, c4;
	ld.const.f32 	%f16, [c4+4];
	ld.const.f32 	%f17, [c4+8];
	ld.const.f32 	%f18, [c4+12];
	ld.const.f32 	%f19, [c4+16];
	mul.wide.s32 	%rd206, %r94, 4;
	mul.wide.s32 	%rd100, %r115, 4;
	sub.s64 	%rd9, %rd206, %rd100;
	mul.wide.s32 	%rd101, %r114, 4;
	sub.s64 	%rd11, %rd206, %rd101;
	mul.wide.s32 	%rd102, %r85, 8;
	add.s64 	%rd12, %rd102, %rd78;
	mul.wide.s32 	%rd103, %r85, 12;
	add.s64 	%rd13, %rd103, %rd78;
	mul.wide.s32 	%rd104, %r85, 16;
	add.s64 	%rd14, %rd104, %rd78;
	add.s64 	%rd16, %rd102, %rd15;
	add.s64 	%rd17, %rd103, %rd15;
	mov.b32 	%r214, 0;
	mov.f32 	%f322, 0f00000000;
	mov.u32 	%r209, %r94;
	mov.u64 	%rd204, %rd2;
	mov.u64 	%rd205, %rd1;
	mov.f32 	%f323, %f322;
$L__BB1_14:
	mul.wide.s32 	%rd105, %r213, 4;
	mul.wide.s32 	%rd106, %r212, 4;
	mul.wide.s32 	%rd107, %r211, 4;
	mul.wide.s32 	%rd108, %r210, 4;
	ld.const.f32 	%f129, [%rd203];
	mul.f32 	%f130, %f15, %f129;
	mul.wide.u32 	%rd109, %r209, 4;
	add.s64 	%rd110, %rd2, %rd109;
	ld.global.f32 	%f131, [%rd110];
	add.s64 	%rd111, %rd2, %rd206;
	ld.global.f32 	%f132, [%rd111];
	add.f32 	%f133, %f131, %f132;
	sub.f32 	%f134, %f133, %f131;
	sub.f32 	%f135, %f134, %f132;
	fma.rn.f32 	%f136, %f130, %f135, %f323;
	add.s64 	%rd112, %rd1, %rd109;
	ld.global.f32 	%f137, [%rd112];
	add.s64 	%rd113, %rd1, %rd206;
	ld.global.f32 	%f138, [%rd113];
	add.f32 	%f139, %f137, %f138;
	sub.f32 	%f140, %f139, %f137;
	sub.f32 	%f141, %f140, %f138;
	fma.rn.f32 	%f142, %f130, %f141, %f322;
	mul.f32 	%f143, %f16, %f129;
	add.s64 	%rd114, %rd204, %rd15;
	ld.global.f32 	%f144, [%rd114];
	add.s64 	%rd115, %rd2, %rd108;
	ld.global.f32 	%f145, [%rd115];
	add.f32 	%f146, %f144, %f145;
	mul.wide.s32 	%rd116, %r94, 4;
	sub.s64 	%rd117, %rd116, %rd7;
	add.s64 	%rd118, %rd204, %rd117;
	ld.global.f32 	%f147, [%rd118];
	sub.f32 	%f148, %f146, %f147;
	add.s64 	%rd119, %rd111, %rd7;
	ld.global.f32 	%f149, [%rd119];
	sub.f32 	%f150, %f148, %f149;
	fma.rn.f32 	%f151, %f143, %f150, %f136;
	mul.wide.u32 	%rd120, %r94, 4;
	add.s64 	%rd121, %rd7, %rd120;
	add.s64 	%rd122, %rd205, %rd121;
	ld.global.f32 	%f152, [%rd122];
	add.s64 	%rd123, %rd1, %rd108;
	ld.global.f32 	%f153, [%rd123];
	add.f32 	%f154, %f152, %f153;
	add.s64 	%rd124, %rd205, %rd117;
	ld.global.f32 	%f155, [%rd124];
	sub.f32 	%f156, %f154, %f155;
	add.s64 	%rd125, %rd113, %rd7;
	ld.global.f32 	%f157, [%rd125];
	sub.f32 	%f158, %f156, %f157;
	fma.rn.f32 	%f159, %f143, %f158, %f142;
	mul.f32 	%f160, %f17, %f129;
	add.s64 	%rd126, %rd7, %rd15;
	add.s64 	%rd127, %rd204, %rd126;
	ld.global.f32 	%f161, [%rd127];
	add.s64 	%rd128, %rd2, %rd105;
	ld.global.f32 	%f162, [%rd128];
	add.f32 	%f163, %f161, %f162;
	add.s64 	%rd129, %rd204, %rd11;
	ld.global.f32 	%f164, [%rd129];
	sub.f32 	%f165, %f163, %f164;
	add.s64 	%rd130, %rd119, %rd7;
	ld.global.f32 	%f166, [%rd130];
	sub.f32 	%f167, %f165, %f166;
	fma.rn.f32 	%f168, %f160, %f167, %f151;
	add.s64 	%rd131, %rd205, %rd12;
	ld.global.f32 	%f169, [%rd131];
	add.s64 	%rd132, %rd1, %rd105;
	ld.global.f32 	%f170, [%rd132];
	add.f32 	%f171, %f169, %f170;
	add.s64 	%rd133, %rd205, %rd11;
	ld.global.f32 	%f172, [%rd133];
	sub.f32 	%f173, %f171, %f172;
	add.s64 	%rd134, %rd125, %rd7;
	ld.global.f32 	%f174, [%rd134];
	sub.f32 	%f175, %f173, %f174;
	fma.rn.f32 	%f176, %f160, %f175, %f159;
	mul.f32 	%f177, %f18, %f129;
	add.s64 	%rd135, %rd204, %rd16;
	ld.global.f32 	%f178, [%rd135];
	add.s64 	%rd136, %rd2, %rd106;
	ld.global.f32 	%f179, [%rd136];
	add.f32 	%f180, %f178, %f179;
	add.s64 	%rd137, %rd204, %rd10;
	ld.global.f32 	%f181, [%rd137];
	sub.f32 	%f182, %f180, %f181;
	add.s64 	%rd138, %rd130, %rd7;
	ld.global.f32 	%f183, [%rd138];
	sub.f32 	%f184, %f182, %f183;
	fma.rn.f32 	%f185, %f177, %f184, %f168;
	add.s64 	%rd139, %rd205, %rd13;
	ld.global.f32 	%f186, [%rd139];
	add.s64 	%rd140, %rd1, %rd106;
	ld.global.f32 	%f187, [%rd140];
	add.f32 	%f188, %f186, %f187;
	add.s64 	%rd141, %rd205, %rd10;
	ld.global.f32 	%f189, [%rd141];
	sub.f32 	%f190, %f188, %f189;
	add.s64 	%rd142, %rd134, %rd7;
	ld.global.f32 	%f191, [%rd142];
	sub.f32 	%f192, %f190, %f191;
	fma.rn.f32 	%f193, %f177, %f192, %f176;
	mul.f32 	%f194, %f19, %f129;
	add.s64 	%rd143, %rd204, %rd17;
	ld.global.f32 	%f195, [%rd143];
	add.s64 	%rd144, %rd2, %rd107;
	ld.global.f32 	%f196, [%rd144];
	add.f32 	%f197, %f195, %f196;
	add.s64 	%rd145, %rd204, %rd9;
	ld.global.f32 	%f198, [%rd145];
	sub.f32 	%f199, %f197, %f198;
	add.s64 	%rd146, %rd138, %rd7;
	ld.global.f32 	%f200, [%rd146];
	sub.f32 	%f201, %f199, %f200;
	fma.rn.f32 	%f323, %f194, %f201, %f185;
	add.s64 	%rd147, %rd205, %rd14;
	ld.global.f32 	%f202, [%rd147];
	add.s64 	%rd148, %rd1, %rd107;
	ld.global.f32 	%f203, [%rd148];
	add.f32 	%f204, %f202, %f203;
	add.s64 	%rd149, %rd205, %rd9;
	ld.global.f32 	%f205, [%rd149];
	sub.f32 	%f206, %f204, %f205;
	add.s64 	%rd150, %rd142, %rd7;
	ld.global.f32 	%f207, [%rd150];
	sub.f32 	%f208, %f206, %f207;
	fma.rn.f32 	%f322, %f194, %f208, %f193;
	add.s32 	%r214, %r214, 1;
	add.s64 	%rd206, %rd206, -4;
	add.s32 	%r213, %r213, -1;
	add.s32 	%r212, %r212, -1;
	add.s32 	%r211, %r211, -1;
	add.s32 	%r210, %r210, -1;
	add.s64 	%rd205, %rd205, 4;
	add.s64 	%rd204, %rd204, 4;
	add.s64 	%rd203, %rd203, 4;
	add.s32 	%r209, %r209, 1;
	setp.ne.s32 	%p16, %r214, 5;
	@%p16 bra 	$L__BB1_14;
	ld.param.u64 	%rd202, [_Z6VTI_FDiiiifffPfS_S_S_S_S_iS_S_S_iiiib_param_16];
	mul.f32 	%f209, %f49, %f49;
	div.rn.f32 	%f210, %f1, %f209;
	mul.f32 	%f211, %f50, %f50;
	div.rn.f32 	%f212, %f1, %f211;
	mul.f32 	%f213, %f49, %f50;
	div.rn.f32 	%f214, %f1, %f213;
	mul.f32 	%f24, %f210, %f11;
	mul.f32 	%f25, %f212, %f12;
	mul.f32 	%f26, %f214, %f323;
	mul.f32 	%f27, %f212, %f13;
	mul.f32 	%f28, %f210, %f14;
	mul.f32 	%f29, %f214, %f322;
	cvta.to.global.u64 	%rd151, %rd202;
	add.s64 	%rd153, %rd151, %rd120;
	ld.global.f32 	%f30, [%rd153];
	mul.f32 	%f215, %f30, 0f3F22F983;
	cvt.rni.s32.f32 	%r230, %f215;
	cvt.rn.f32.s32 	%f216, %r230;
	fma.rn.f32 	%f217, %f216, 0fBFC90FDA, %f30;
	fma.rn.f32 	%f218, %f216, 0fB3A22168, %f217;
	fma.rn.f32 	%f327, %f216, 0fA7C234C5, %f218;
	abs.f32 	%f32, %f30;
	setp.ltu.f32 	%p17, %f32, 0f47CE4780;
	mov.u32 	%r218, %r230;
	mov.f32 	%f324, %f327;
	@%p17 bra 	$L__BB1_23;
	setp.neu.f32 	%p18, %f32, 0f7F800000;
	@%p18 bra 	$L__BB1_18;
	mov.f32 	%f221, 0f00000000;
	mul.rn.f32 	%f324, %f30, %f221;
	mov.b32 	%r218, 0;
	bra.uni 	$L__BB1_23;
$L__BB1_18:
	mov.b32 	%r29, %f30;
	shl.b32 	%r117, %r29, 8;
	or.b32  	%r30, %r117, -2147483648;
	mov.b64 	%rd209, 0;
	mov.b32 	%r215, 0;
	mov.u64 	%rd207, __cudart_i2opi_f;
	mov.u64 	%rd208, %rd5;
$L__BB1_19:
	.pragma "nounroll";
	ld.global.nc.u32 	%r118, [%rd207];
	mad.wide.u32 	%rd156, %r118, %r30, %rd209;
	shr.u64 	%rd209, %rd156, 32;
	st.local.u32 	[%rd208], %rd156;
	add.s32 	%r215, %r215, 1;
	add.s64 	%rd208, %rd208, 4;
	add.s64 	%rd207, %rd207, 4;
	setp.ne.s32 	%p19, %r215, 6;
	@%p19 bra 	$L__BB1_19;
	shr.u32 	%r119, %r29, 23;
	st.local.u32 	[%rd5+24], %rd209;
	and.b32  	%r33, %r119, 31;
	and.b32  	%r120, %r119, 224;
	add.s32 	%r121, %r120, -128;
	shr.u32 	%r122, %r121, 5;
	mul.wide.u32 	%rd157, %r122, 4;
	sub.s64 	%rd32, %rd5, %rd157;
	ld.local.u32 	%r216, [%rd32+24];
	ld.local.u32 	%r217, [%rd32+20];
	setp.eq.s32 	%p20, %r33, 0;
	@%p20 bra 	$L__BB1_22;
	shf.l.wrap.b32 	%r216, %r217, %r216, %r33;
	ld.local.u32 	%r123, [%rd32+16];
	shf.l.wrap.b32 	%r217, %r123, %r217, %r33;
$L__BB1_22:
	shr.u32 	%r124, %r216, 30;
	shf.l.wrap.b32 	%r125, %r217, %r216, 2;
	shl.b32 	%r126, %r217, 2;
	shr.u32 	%r127, %r125, 31;
	add.s32 	%r128, %r127, %r124;
	neg.s32 	%r129, %r128;
	setp.lt.s32 	%p21, %r29, 0;
	selp.b32 	%r218, %r129, %r128, %p21;
	xor.b32  	%r130, %r125, %r29;
	shr.s32 	%r131, %r125, 31;
	xor.b32  	%r132, %r131, %r125;
	xor.b32  	%r133, %r131, %r126;
	cvt.u64.u32 	%rd158, %r132;
	shl.b64 	%rd159, %rd158, 32;
	cvt.u64.u32 	%rd160, %r133;
	or.b64  	%rd161, %rd159, %rd160;
	cvt.rn.f64.s64 	%fd50, %rd161;
	mul.f64 	%fd51, %fd50, 0d3BF921FB54442D19;
	cvt.rn.f32.f64 	%f219, %fd51;
	neg.f32 	%f220, %f219;
	setp.lt.s32 	%p22, %r130, 0;
	selp.f32 	%f324, %f220, %f219, %p22;
$L__BB1_23:
	setp.ltu.f32 	%p23, %f32, 0f47CE4780;
	add.s32 	%r135, %r218, 1;
	mul.rn.f32 	%f222, %f324, %f324;
	and.b32  	%r136, %r218, 1;
	setp.eq.b32 	%p24, %r136, 1;
	selp.f32 	%f223, %f324, 0f3F800000, %p24;
	fma.rn.f32 	%f224, %f222, %f223, 0f00000000;
	fma.rn.f32 	%f225, %f222, 0f37CBAC00, 0fBAB607ED;
	selp.f32 	%f226, 0fB94D4153, %f225, %p24;
	selp.f32 	%f227, 0f3C0885E4, 0f3D2AAABB, %p24;
	fma.rn.f32 	%f228, %f226, %f222, %f227;
	selp.f32 	%f229, 0fBE2AAAA8, 0fBEFFFFFF, %p24;
	fma.rn.f32 	%f230, %f228, %f222, %f229;
	fma.rn.f32 	%f231, %f230, %f224, %f223;
	and.b32  	%r137, %r135, 2;
	setp.eq.s32 	%p25, %r137, 0;
	mov.f32 	%f232, 0f00000000;
	sub.f32 	%f233, %f232, %f231;
	selp.f32 	%f36, %f231, %f233, %p25;
	mov.u32 	%r222, %r230;
	mov.f32 	%f325, %f327;
	@%p23 bra 	$L__BB1_31;
	setp.neu.f32 	%p26, %f32, 0f7F800000;
	@%p26 bra 	$L__BB1_26;
	mov.f32 	%f236, 0f00000000;
	mul.rn.f32 	%f325, %f30, %f236;
	mov.b32 	%r222, 0;
	bra.uni 	$L__BB1_31;
$L__BB1_26:
	mov.b32 	%r42, %f30;
	shl.b32 	%r139, %r42, 8;
	or.b32  	%r43, %r139, -2147483648;
	mov.b64 	%rd212, 0;
	mov.b32 	%r219, 0;
	mov.u64 	%rd210, __cudart_i2opi_f;
	mov.u64 	%rd211, %rd5;
$L__BB1_27:
	.pragma "nounroll";
	ld.global.nc.u32 	%r140, [%rd210];
	mad.wide.u32 	%rd164, %r140, %r43, %rd212;
	shr.u64 	%rd212, %rd164, 32;
	st.local.u32 	[%rd211], %rd164;
	add.s32 	%r219, %r219, 1;
	add.s64 	%rd211, %rd211, 4;
	add.s64 	%rd210, %rd210, 4;
	setp.ne.s32 	%p27, %r219, 6;
	@%p27 bra 	$L__BB1_27;
	shr.u32 	%r141, %r42, 23;
	st.local.u32 	[%rd5+24], %rd212;
	and.b32  	%r46, %r141, 31;
	and.b32  	%r142, %r141, 224;
	add.s32 	%r143, %r142, -128;
	shr.u32 	%r144, %r143, 5;
	mul.wide.u32 	%rd165, %r144, 4;
	sub.s64 	%rd39, %rd5, %rd165;
	ld.local.u32 	%r220, [%rd39+24];
	ld.local.u32 	%r221, [%rd39+20];
	setp.eq.s32 	%p28, %r46, 0;
	@%p28 bra 	$L__BB1_30;
	shf.l.wrap.b32 	%r220, %r221, %r220, %r46;
	ld.local.u32 	%r145, [%rd39+16];
	shf.l.wrap.b32 	%r221, %r145, %r221, %r46;
$L__BB1_30:
	shr.u32 	%r146, %r220, 30;
	shf.l.wrap.b32 	%r147, %r221, %r220, 2;
	shl.b32 	%r148, %r221, 2;
	shr.u32 	%r149, %r147, 31;
	add.s32 	%r150, %r149, %r146;
	neg.s32 	%r151, %r150;
	setp.lt.s32 	%p29, %r42, 0;
	selp.b32 	%r222, %r151, %r150, %p29;
	xor.b32  	%r152, %r147, %r42;
	shr.s32 	%r153, %r147, 31;
	xor.b32  	%r154, %r153, %r147;
	xor.b32  	%r155, %r153, %r148;
	cvt.u64.u32 	%rd166, %r154;
	shl.b64 	%rd167, %rd166, 32;
	cvt.u64.u32 	%rd168, %r155;
	or.b64  	%rd169, %rd167, %rd168;
	cvt.rn.f64.s64 	%fd52, %rd169;
	mul.f64 	%fd53, %fd52, 0d3BF921FB54442D19;
	cvt.rn.f32.f64 	%f234, %fd53;
	neg.f32 	%f235, %f234;
	setp.lt.s32 	%p30, %r152, 0;
	selp.f32 	%f325, %f235, %f234, %p30;
$L__BB1_31:
	setp.ltu.f32 	%p31, %f32, 0f47CE4780;
	add.s32 	%r157, %r222, 1;
	mul.rn.f32 	%f237, %f325, %f325;
	and.b32  	%r158, %r222, 1;
	setp.eq.b32 	%p32, %r158, 1;
	selp.f32 	%f238, %f325, 0f3F800000, %p32;
	fma.rn.f32 	%f239, %f237, %f238, 0f00000000;
	fma.rn.f32 	%f240, %f237, 0f37CBAC00, 0fBAB607ED;
	selp.f32 	%f241, 0fB94D4153, %f240, %p32;
	selp.f32 	%f242, 0f3C0885E4, 0f3D2AAABB, %p32;
	fma.rn.f32 	%f243, %f241, %f237, %f242;
	selp.f32 	%f244, 0fBE2AAAA8, 0fBEFFFFFF, %p32;
	fma.rn.f32 	%f245, %f243, %f237, %f244;
	fma.rn.f32 	%f246, %f245, %f239, %f238;
	and.b32  	%r159, %r157, 2;
	setp.eq.s32 	%p33, %r159, 0;
	mov.f32 	%f247, 0f00000000;
	sub.f32 	%f248, %f247, %f246;
	selp.f32 	%f249, %f246, %f248, %p33;
	mul.f32 	%f40, %f36, %f249;
	mov.u32 	%r226, %r230;
	mov.f32 	%f326, %f327;
	@%p31 bra 	$L__BB1_39;
	setp.neu.f32 	%p34, %f32, 0f7F800000;
	@%p34 bra 	$L__BB1_34;
	mov.f32 	%f252, 0f00000000;
	mul.rn.f32 	%f326, %f30, %f252;
	mov.b32 	%r226, 0;
	bra.uni 	$L__BB1_39;
$L__BB1_34:
	mov.b32 	%r55, %f30;
	shl.b32 	%r161, %r55, 8;
	or.b32  	%r56, %r161, -2147483648;
	mov.b64 	%rd215, 0;
	mov.b32 	%r223, 0;
	mov.u64 	%rd213, __cudart_i2opi_f;
	mov.u64 	%rd214, %rd5;
$L__BB1_35:
	.pragma "nounroll";
	ld.global.nc.u32 	%r162, [%rd213];
	mad.wide.u32 	%rd172, %r162, %r56, %rd215;
	shr.u64 	%rd215, %rd172, 32;
	st.local.u32 	[%rd214], %rd172;
	add.s32 	%r223, %r223, 1;
	add.s64 	%rd214, %rd214, 4;
	add.s64 	%rd213, %rd213, 4;
	setp.ne.s32 	%p35, %r223, 6;
	@%p35 bra 	$L__BB1_35;
	shr.u32 	%r163, %r55, 23;
	st.local.u32 	[%rd5+24], %rd215;
	and.b32  	%r59, %r163, 31;
	and.b32  	%r164, %r163, 224;
	add.s32 	%r165, %r164, -128;
	shr.u32 	%r166, %r165, 5;
	mul.wide.u32 	%rd173, %r166, 4;
	sub.s64 	%rd46, %rd5, %rd173;
	ld.local.u32 	%r224, [%rd46+24];
	ld.local.u32 	%r225, [%rd46+20];
	setp.eq.s32 	%p36, %r59, 0;
	@%p36 bra 	$L__BB1_38;
	shf.l.wrap.b32 	%r224, %r225, %r224, %r59;
	ld.local.u32 	%r167, [%rd46+16];
	shf.l.wrap.b32 	%r225, %r167, %r225, %r59;
$L__BB1_38:
	shr.u32 	%r168, %r224, 30;
	shf.l.wrap.b32 	%r169, %r225, %r224, 2;
	shl.b32 	%r170, %r225, 2;
	shr.u32 	%r171, %r169, 31;
	add.s32 	%r172, %r171, %r168;
	neg.s32 	%r173, %r172;
	setp.lt.s32 	%p37, %r55, 0;
	selp.b32 	%r226, %r173, %r172, %p37;
	xor.b32  	%r174, %r169, %r55;
	shr.s32 	%r175, %r169, 31;
	xor.b32  	%r176, %r175, %r169;
	xor.b32  	%r177, %r175, %r170;
	cvt.u64.u32 	%rd174, %r176;
	shl.b64 	%rd175, %rd174, 32;
	cvt.u64.u32 	%rd176, %r177;
	or.b64  	%rd177, %rd175, %rd176;
	cvt.rn.f64.s64 	%fd54, %rd177;
	mul.f64 	%fd55, %fd54, 0d3BF921FB54442D19;
	cvt.rn.f32.f64 	%f250, %fd55;
	neg.f32 	%f251, %f250;
	setp.lt.s32 	%p38, %r174, 0;
	selp.f32 	%f326, %f251, %f250, %p38;
$L__BB1_39:
	setp.ltu.f32 	%p39, %f32, 0f47CE4780;
	mul.rn.f32 	%f253, %f326, %f326;
	and.b32  	%r179, %r226, 1;
	setp.eq.b32 	%p40, %r179, 1;
	selp.f32 	%f254, 0f3F800000, %f326, %p40;
	fma.rn.f32 	%f255, %f253, %f254, 0f00000000;
	fma.rn.f32 	%f256, %f253, 0f37CBAC00, 0fBAB607ED;
	selp.f32 	%f257, %f256, 0fB94D4153, %p40;
	selp.f32 	%f258, 0f3D2AAABB, 0f3C0885E4, %p40;
	fma.rn.f32 	%f259, %f257, %f253, %f258;
	selp.f32 	%f260, 0fBEFFFFFF, 0fBE2AAAA8, %p40;
	fma.rn.f32 	%f261, %f259, %f253, %f260;
	fma.rn.f32 	%f262, %f261, %f255, %f254;
	and.b32  	%r180, %r226, 2;
	setp.eq.s32 	%p41, %r180, 0;
	mov.f32 	%f263, 0f00000000;
	sub.f32 	%f264, %f263, %f262;
	selp.f32 	%f44, %f262, %f264, %p41;
	@%p39 bra 	$L__BB1_47;
	setp.neu.f32 	%p42, %f32, 0f7F800000;
	@%p42 bra 	$L__BB1_42;
	mov.f32 	%f267, 0f00000000;
	mul.rn.f32 	%f327, %f30, %f267;
	mov.b32 	%r230, 0;
	bra.uni 	$L__BB1_47;
$L__BB1_42:
	mov.b32 	%r68, %f30;
	shl.b32 	%r182, %r68, 8;
	or.b32  	%r69, %r182, -2147483648;
	mov.b64 	%rd218, 0;
	mov.b32 	%r227, 0;
	mov.u64 	%rd216, __cudart_i2opi_f;
	mov.u64 	%rd217, %rd5;
$L__BB1_43:
	.pragma "nounroll";
	ld.global.nc.u32 	%r183, [%rd216];
	mad.wide.u32 	%rd180, %r183, %r69, %rd218;
	shr.u64 	%rd218, %rd180, 32;
	st.local.u32 	[%rd217], %rd180;
	add.s32 	%r227, %r227, 1;
	add.s64 	%rd217, %rd217, 4;
	add.s64 	%rd216, %rd216, 4;
	setp.ne.s32 	%p43, %r227, 6;
	@%p43 bra 	$L__BB1_43;
	shr.u32 	%r184, %r68, 23;
	st.local.u32 	[%rd5+24], %rd218;
	and.b32  	%r72, %r184, 31;
	and.b32  	%r185, %r184, 224;
	add.s32 	%r186, %r185, -128;
	shr.u32 	%r187, %r186, 5;
	mul.wide.u32 	%rd181, %r187, 4;
	sub.s64 	%rd53, %rd5, %rd181;
	ld.local.u32 	%r228, [%rd53+24];
	ld.local.u32 	%r229, [%rd53+20];
	setp.eq.s32 	%p44, %r72, 0;
	@%p44 bra 	$L__BB1_46;
	shf.l.wrap.b32 	%r228, %r229, %r228, %r72;
	ld.local.u32 	%r188, [%rd53+16];
	shf.l.wrap.b32 	%r229, %r188, %r229, %r72;
$L__BB1_46:
	shr.u32 	%r189, %r228, 30;
	shf.l.wrap.b32 	%r190, %r229, %r228, 2;
	shl.b32 	%r191, %r229, 2;
	shr.u32 	%r192, %r190, 31;
	add.s32 	%r193, %r192, %r189;
	neg.s32 	%r194, %r193;
	setp.lt.s32 	%p45, %r68, 0;
	selp.b32 	%r230, %r194, %r193, %p45;
	xor.b32  	%r195, %r190, %r68;
	shr.s32 	%r196, %r190, 31;
	xor.b32  	%r197, %r196, %r190;
	xor.b32  	%r198, %r196, %r191;
	cvt.u64.u32 	%rd182, %r197;
	shl.b64 	%rd183, %rd182, 32;
	cvt.u64.u32 	%rd184, %r198;
	or.b64  	%rd185, %rd183, %rd184;
	cvt.rn.f64.s64 	%fd56, %rd185;
	mul.f64 	%fd57, %fd56, 0d3BF921FB54442D19;
	cvt.rn.f32.f64 	%f265, %fd57;
	neg.f32 	%f266, %f265;
	setp.lt.s32 	%p46, %r195, 0;
	selp.f32 	%f327, %f266, %f265, %p46;
$L__BB1_47:
	mul.rn.f32 	%f268, %f327, %f327;
	and.b32  	%r200, %r230, 1;
	setp.eq.b32 	%p47, %r200, 1;
	selp.f32 	%f269, 0f3F800000, %f327, %p47;
	fma.rn.f32 	%f270, %f268, %f269, 0f00000000;
	fma.rn.f32 	%f271, %f268, 0f37CBAC00, 0fBAB607ED;
	selp.f32 	%f272, %f271, 0fB94D4153, %p47;
	selp.f32 	%f273, 0f3D2AAABB, 0f3C0885E4, %p47;
	fma.rn.f32 	%f274, %f272, %f268, %f273;
	selp.f32 	%f275, 0fBEFFFFFF, 0fBE2AAAA8, %p47;
	fma.rn.f32 	%f276, %f274, %f268, %f275;
	fma.rn.f32 	%f277, %f276, %f270, %f269;
	and.b32  	%r201, %r230, 2;
	setp.eq.s32 	%p48, %r201, 0;
	mov.f32 	%f278, 0f00000000;
	sub.f32 	%f279, %f278, %f277;
	selp.f32 	%f280, %f277, %f279, %p48;
	mul.f32 	%f48, %f44, %f280;
	cvt.f64.f32 	%fd58, %f30;
	add.f64 	%fd8, %fd58, %fd58;
	abs.f64 	%fd9, %fd8;
	setp.neu.f64 	%p49, %fd9, 0d7FF0000000000000;
	@%p49 bra 	$L__BB1_49;
	mov.f64 	%fd64, 0d0000000000000000;
	mul.rn.f64 	%fd106, %fd8, %fd64;
	mov.b32 	%r231, 0;
	bra.uni 	$L__BB1_51;
$L__BB1_49:
	mul.f64 	%fd59, %fd8, 0d3FE45F306DC9C883;
	cvt.rni.s32.f64 	%r231, %fd59;
	cvt.rn.f64.s32 	%fd60, %r231;
	fma.rn.f64 	%fd61, %fd60, 0dBFF921FB54442D18, %fd8;
	fma.rn.f64 	%fd62, %fd60, 0dBC91A62633145C00, %fd61;
	fma.rn.f64 	%fd106, %fd60, 0dB97B839A252049C0, %fd62;
	setp.ltu.f64 	%p50, %fd9, 0d41E0000000000000;
	@%p50 bra 	$L__BB1_51;
	{ // callseq 1, 0
	.param .b64 param0;
	st.param.f64 	[param0], %fd8;
	.param .align 16 .b8 retval0[16];
	call.uni (retval0), 
	__internal_trig_reduction_slowpathd, 
	(
	param0
	);
	ld.param.f64 	%fd106, [retval0];
	ld.param.b32 	%r231, [retval0+8];
	} // callseq 1
$L__BB1_51:
	ld.param.u64 	%rd201, [_Z6VTI_FDiiiifffPfS_S_S_S_S_iS_S_S_iiiib_param_12];
	ld.param.u64 	%rd200, [_Z6VTI_FDiiiifffPfS_S_S_S_S_iS_S_S_iiiib_param_11];
	ld.param.u64 	%rd199, [_Z6VTI_FDiiiifffPfS_S_S_S_S_iS_S_S_iiiib_param_7];
	shl.b32 	%r204, %r231, 6;
	cvt.u64.u32 	%rd186, %r204;
	and.b64  	%rd187, %rd186, 64;
	mov.u64 	%rd188, __cudart_sin_cos_coeffs;
	add.s64 	%rd189, %rd188, %rd187;
	mul.rn.f64 	%fd65, %fd106, %fd106;
	and.b32  	%r205, %r231, 1;
	setp.eq.b32 	%p51, %r205, 1;
	selp.f64 	%fd66, 0dBDA8FF8320FD8164, 0d3DE5DB65F9785EBA, %p51;
	ld.global.nc.v2.f64 	{%fd67, %fd68}, [%rd189];
	fma.rn.f64 	%fd69, %fd66, %fd65, %fd67;
	fma.rn.f64 	%fd70, %fd69, %fd65, %fd68;
	ld.global.nc.v2.f64 	{%fd71, %fd72}, [%rd189+16];
	fma.rn.f64 	%fd73, %fd70, %fd65, %fd71;
	fma.rn.f64 	%fd74, %fd73, %fd65, %fd72;
	ld.global.nc.v2.f64 	{%fd75, %fd76}, [%rd189+32];
	fma.rn.f64 	%fd77, %fd74, %fd65, %fd75;
	fma.rn.f64 	%fd78, %fd77, %fd65, %fd76;
	fma.rn.f64 	%fd79, %fd78, %fd106, %fd106;
	fma.rn.f64 	%fd80, %fd78, %fd65, 0d3FF0000000000000;
	selp.f64 	%fd81, %fd80, %fd79, %p51;
	and.b32  	%r206, %r231, 2;
	setp.eq.s32 	%p52, %r206, 0;
	mov.f64 	%fd82, 0d0000000000000000;
	sub.f64 	%fd83, %fd82, %fd81;
	selp.f64 	%fd84, %fd81, %fd83, %p52;
	cvt.rn.f32.f64 	%f281, %fd84;
	cvta.to.global.u64 	%rd190, %rd200;
	add.s64 	%rd192, %rd190, %rd120;
	ld.global.f32 	%f282, [%rd192];
	mul.f32 	%f283, %f282, %f282;
	fma.rn.f32 	%f284, %f320, 0f40000000, 0f3F800000;
	mul.f32 	%f285, %f284, %f283;
	fma.rn.f32 	%f286, %f321, 0f40000000, 0f3F800000;
	mul.f32 	%f287, %f286, %f283;
	cvta.to.global.u64 	%rd193, %rd201;
	add.s64 	%rd194, %rd193, %rd120;
	ld.global.f32 	%f288, [%rd194];
	mul.f32 	%f289, %f288, %f288;
	cvt.f64.f32 	%fd85, %f10;
	add.f64 	%fd86, %fd85, %fd85;
	cvta.to.global.u64 	%rd195, %rd199;
	add.s64 	%rd196, %rd195, %rd120;
	ld.global.f32 	%f290, [%rd196];
	cvt.f64.f32 	%fd87, %f290;
	sub.f64 	%fd88, %fd86, %fd87;
	mul.f32 	%f291, %f25, %f48;
	fma.rn.f32 	%f292, %f24, %f40, %f291;
	mul.f32 	%f293, %f26, %f281;
	sub.f32 	%f294, %f292, %f293;
	mul.f32 	%f295, %f285, %f294;
	cvt.f64.f32 	%fd89, %f295;
	add.f64 	%fd90, %fd88, %fd89;
	mul.f32 	%f296, %f28, %f48;
	mul.f32 	%f297, %f27, %f40;
	add.f32 	%f298, %f297, %f296;
	mul.f32 	%f299, %f29, %f281;
	add.f32 	%f300, %f298, %f299;
	mul.f32 	%f301, %f283, %f300;
	cvt.f64.f32 	%fd91, %f301;
	add.f64 	%fd92, %fd90, %fd91;
	mul.f32 	%f302, %f24, %f48;
	fma.rn.f32 	%f303, %f25, %f40, %f302;
	add.f32 	%f304, %f303, %f293;
	sub.f32 	%f305, %f304, %f296;
	sub.f32 	%f306, %f305, %f297;
	sub.f32 	%f307, %f306, %f299;
	mul.f32 	%f308, %f289, %f307;
	cvt.f64.f32 	%fd93, %f308;
	add.f64 	%fd94, %fd92, %fd93;
	cvt.rn.f32.f64 	%f309, %fd94;
	st.global.f32 	[%rd196], %f309;
	ld.global.f32 	%f310, [%rd6];
	cvt.f64.f32 	%fd95, %f310;
	add.f64 	%fd96, %fd95, %fd95;
	cvta.to.global.u64 	%rd197, %rd55;
	add.s64 	%rd198, %rd197, %rd120;
	ld.global.f32 	%f311, [%rd198];
	cvt.f64.f32 	%fd97, %f311;
	sub.f64 	%fd98, %fd96, %fd97;
	mul.f32 	%f312, %f287, %f294;
	cvt.f64.f32 	%fd99, %f312;
	add.f64 	%fd100, %fd98, %fd99;
	add.f64 	%fd101, %fd100, %fd91;
	mul.f32 	%f313, %f28, %f40;
	sub.f32 	%f314, %f294, %f313;
	mul.f32 	%f315, %f27, %f48;
	sub.f32 	%f316, %f314, %f315;
	add.f32 	%f317, %f299, %f316;
	mul.f32 	%f318, %f289, %f317;
	cvt.f64.f32 	%fd102, %f318;
	sub.f64 	%fd103, %fd101, %fd102;
	cvt.rn.f32.f64 	%f319, %fd103;
	st.global.f32 	[%rd198], %f319;
$L__BB1_52:
	ret;

}
	// .globl	_Z11shot_recordiiiiiiiPfS_
.visible .entry _Z11shot_recordiiiiiiiPfS_(
	.param .u32 _Z11shot_recordiiiiiiiPfS__param_0,
	.param .u32 _Z11shot_recordiiiiiiiPfS__param_1,
	.param .u32 _Z11shot_recordiiiiiiiPfS__param_2,
	.param .u32 _Z11shot_recordiiiiiiiPfS__param_3,
	.param .u32 _Z11shot_recordiiiiiiiPfS__param_4,
	.param .u32 _Z11shot_recordiiiiiiiPfS__param_5,
	.param .u32 _Z11shot_recordiiiiiiiPfS__param_6,
	.param .u64 .ptr .align 1 _Z11shot_recordiiiiiiiPfS__param_7,
	.param .u64 .ptr .align 1 _Z11shot_recordiiiiiiiPfS__param_8
)
{
	.reg .pred 	%p<2>;
	.reg .b32 	%r<13>;
	.reg .b32 	%f<2>;
	.reg .b64 	%rd<9>;

	ld.param.u32 	%r2, [_Z11shot_recordiiiiiiiPfS__param_1];
	ld.param.u32 	%r6, [_Z11shot_recordiiiiiiiPfS__param_2];
	ld.param.u32 	%r3, [_Z11shot_recordiiiiiiiPfS__param_4];
	ld.param.u32 	%r4, [_Z11shot_recordiiiiiiiPfS__param_5];
	ld.param.u32 	%r5, [_Z11shot_recordiiiiiiiPfS__param_6];
	ld.param.u64 	%rd1, [_Z11shot_recordiiiiiiiPfS__param_7];
	ld.param.u64 	%rd2, [_Z11shot_recordiiiiiiiPfS__param_8];
	mov.u32 	%r7, %tid.x;
	mov.u32 	%r8, %ntid.x;
	mov.u32 	%r9, %ctaid.x;
	mad.lo.s32 	%r1, %r8, %r9, %r7;
	setp.ge.s32 	%p1, %r1, %r6;
	@%p1 bra 	$L__BB2_2;
	cvta.to.global.u64 	%rd3, %rd1;
	cvta.to.global.u64 	%rd4, %rd2;
	add.s32 	%r10, %r3, %r1;
	mad.lo.s32 	%r11, %r10, %r2, %r3;
	mul.wide.s32 	%rd5, %r11, 4;
	add.s64 	%rd6, %rd3, %rd5;
	ld.global.f32 	%f1, [%rd6];
	mad.lo.s32 	%r12, %r5, %r1, %r4;
	mul.wide.s32 	%rd7, %r12, 4;
	add.s64 	%rd8, %rd4, %rd7;
	st.global.f32 	[%rd8], %f1;
$L__BB2_2:
	ret;

}
	// .globl	_Z15mute_directwaveiiffffiiiiPfS_S_i
.visible .entry _Z15mute_directwaveiiffffiiiiPfS_S_i(
	.param .u32 _Z15mute_directwaveiiffffiiiiPfS_S_i_param_0,
	.param .u32 _Z15mute_directwaveiiffffiiiiPfS_S_i_param_1,
	.param .f32 _Z15mute_directwaveiiffffiiiiPfS_S_i_param_2,
	.param .f32 _Z15mute_directwaveiiffffiiiiPfS_S_i_param_3,
	.param .f32 _Z15mute_directwaveiiffffiiiiPfS_S_i_param_4,
	.param .f32 _Z15mute_directwaveiiffffiiiiPfS_S_i_param_5,
	.param .u32 _Z15mute_directwaveiiffffiiiiPfS_S_i_param_6,
	.param .u32 _Z15mute_directwaveiiffffiiiiPfS_S_i_param_7,
	.param .u32 _Z15mute_directwaveiiffffiiiiPfS_S_i_param_8,
	.param .u32 _Z15mute_directwaveiiffffiiiiPfS_S_i_param_9,
	.param .u64 .ptr .align 1 _Z15mute_directwaveiiffffiiiiPfS_S_i_param_10,
	.param .u64 .ptr .align 1 _Z15mute_directwaveiiffffiiiiPfS_S_i_param_11,
	.param .u64 .ptr .align 1 _Z15mute_directwaveiiffffiiiiPfS_S_i_param_12,
	.param .u32 _Z15mute_directwaveiiffffiiiiPfS_S_i_param_13
)
{
	.reg .pred 	%p<29>;
	.reg .b32 	%r<59>;
	.reg .b32 	%f<19>;
	.reg .b64 	%rd<9>;
	.reg .b64 	%fd<40>;

	ld.param.u32 	%r12, [_Z15mute_directwaveiiffffiiiiPfS_S_i_param_0];
	ld.param.u32 	%r6, [_Z15mute_directwaveiiffffiiiiPfS_S_i_param_1];
	ld.param.f32 	%f3, [_Z15mute_directwaveiiffffiiiiPfS_S_i_param_2];
	ld.param.f32 	%f4, [_Z15mute_directwaveiiffffiiiiPfS_S_i_param_3];
	ld.param.f32 	%f5, [_Z15mute_directwaveiiffffiiiiPfS_S_i_param_4];
	ld.param.f32 	%f6, [_Z15mute_directwaveiiffffiiiiPfS_S_i_param_5];
	ld.param.u32 	%r7, [_Z15mute_directwaveiiffffiiiiPfS_S_i_param_6];
	ld.param.u32 	%r8, [_Z15mute_directwaveiiffffiiiiPfS_S_i_param_7];
	ld.param.u32 	%r9, [_Z15mute_directwaveiiffffiiiiPfS_S_i_param_8];
	ld.param.u32 	%r10, [_Z15mute_directwaveiiffffiiiiPfS_S_i_param_9];
	ld.param.u64 	%rd1, [_Z15mute_directwaveiiffffiiiiPfS_S_i_param_10];
	ld.param.u64 	%rd2, [_Z15mute_directwaveiiffffiiiiPfS_S_i_param_11];
	ld.param.u64 	%rd3, [_Z15mute_directwaveiiffffiiiiPfS_S_i_param_12];
	ld.param.u32 	%r11, [_Z15mute_directwaveiiffffiiiiPfS_S_i_param_13];
	mov.u32 	%r13, %tid.x;
	mov.u32 	%r14, %ntid.x;
	mov.u32 	%r15, %ctaid.x;
	mad.lo.s32 	%r1, %r14, %r15, %r13;
	mul.lo.s32 	%r16, %r6, %r12;
	setp.ge.s32 	%p1, %r1, %r16;
	@%p1 bra 	$L__BB3_17;
	sub.s32 	%r17, 1, %r10;
	mul.lo.s32 	%r18, %r17, %r8;
	sub.s32 	%r19, %r18, %r7;
	div.s32 	%r20, %r1, %r6;
	add.s32 	%r21, %r19, %r20;
	abs.s32 	%r22, %r21;
	cvt.rn.f32.s32 	%f7, %r22;
	mul.f32 	%f1, %f5, %f7;
	cvt.rn.f32.s32 	%f8, %r9;
	mul.f32 	%f2, %f6, %f8;
	cvt.f64.f32 	%fd1, %f1;
	{
	.reg .b32 %temp; 
	mov.b64 	{%temp, %r2}, %fd1;
	}
	mov.f64 	%fd18, 0d4000000000000000;
	{
	.reg .b32 %temp; 
	mov.b64 	{%temp, %r23}, %fd18;
	}
	and.b32  	%r4, %r23, 2146435072;
	setp.eq.s32 	%p2, %r4, 1062207488;
	abs.f64 	%fd2, %fd1;
	{ // callseq 2, 0
	.param .b64 param0;
	st.param.f64 	[param0], %fd2;
	.param .b64 retval0;
	call.uni (retval0), 
	__internal_accurate_pow, 
	(
	param0
	);
	ld.param.f64 	%fd19, [retval0];
	} // callseq 2
	setp.lt.s32 	%p3, %r2, 0;
	neg.f64 	%fd21, %fd19;
	selp.f64 	%fd22, %fd21, %fd19, %p2;
	selp.f64 	%fd37, %fd22, %fd19, %p3;
	setp.neu.f32 	%p4, %f1, 0f00000000;
	@%p4 bra 	$L__BB3_3;
	setp.eq.s32 	%p5, %r4, 1062207488;
	selp.b32 	%r24, %r2, 0, %p5;
	setp.lt.s32 	%p6, %r23, 0;
	or.b32  	%r25, %r24, 2146435072;
	selp.b32 	%r26, %r25, %r24, %p6;
	mov.b32 	%r27, 0;
	mov.b64 	%fd37, {%r27, %r26};
$L__BB3_3:
	add.f64 	%fd23, %fd1, 0d4000000000000000;
	{
	.reg .b32 %temp; 
	mov.b64 	{%temp, %r28}, %fd23;
	}
	and.b32  	%r29, %r28, 2146435072;
	setp.ne.s32 	%p7, %r29, 2146435072;
	@%p7 bra 	$L__BB3_8;
	setp.num.f32 	%p8, %f1, %f1;
	@%p8 bra 	$L__BB3_6;
	mov.f64 	%fd24, 0d4000000000000000;
	add.rn.f64 	%fd37, %fd1, %fd24;
	bra.uni 	$L__BB3_8;
$L__BB3_6:
	setp.neu.f64 	%p9, %fd2, 0d7FF0000000000000;
	@%p9 bra 	$L__BB3_8;
	setp.lt.s32 	%p10, %r2, 0;
	setp.eq.s32 	%p11, %r4, 1062207488;
	setp.lt.s32 	%p12, %r23, 0;
	selp.b32 	%r31, 0, 2146435072, %p12;
	and.b32  	%r32, %r23, 2147483647;
	setp.ne.s32 	%p13, %r32, 1071644672;
	or.b32  	%r33, %r31, -2147483648;
	selp.b32 	%r34, %r33, %r31, %p13;
	selp.b32 	%r35, %r34, %r31, %p11;
	selp.b32 	%r36, %r35, %r31, %p10;
	mov.b32 	%r37, 0;
	mov.b64 	%fd37, {%r37, %r36};
$L__BB3_8:
	setp.eq.s32 	%p14, %r4, 1062207488;
	setp.eq.f32 	%p15, %f1, 0f3F800000;
	selp.f64 	%fd9, 0d3FF0000000000000, %fd37, %p15;
	cvt.f64.f32 	%fd10, %f2;
	{
	.reg .b32 %temp; 
	mov.b64 	{%temp, %r5}, %fd10;
	}
	abs.f64 	%fd11, %fd10;
	{ // callseq 3, 0
	.param .b64 param0;
	st.param.f64 	[param0], %fd11;
	.param .b64 retval0;
	call.uni (retval0), 
	__internal_accurate_pow, 
	(
	param0
	);
	ld.param.f64 	%fd25, [retval0];
	} // callseq 3
	setp.lt.s32 	%p16, %r5, 0;
	neg.f64 	%fd27, %fd25;
	selp.f64 	%fd28, %fd27, %fd25, %p14;
	selp.f64 	%fd39, %fd28, %fd25, %p16;
	setp.neu.f32 	%p17, %f2, 0f00000000;
	@%p17 bra 	$L__BB3_10;
	setp.eq.s32 	%p18, %r4, 1062207488;
	selp.b32 	%r39, %r5, 0, %p18;
	setp.lt.s32 	%p19, %r23, 0;
	or.b32  	%r40, %r39, 2146435072;
	selp.b32 	%r41, %r40, %r39, %p19;
	mov.b32 	%r42, 0;
	mov.b64 	%fd39, {%r42, %r41};
$L__BB3_10:
	add.f64 	%fd29, %fd10, 0d4000000000000000;
	{
	.reg .b32 %temp; 
	mov.b64 	{%temp, %r43}, %fd29;
	}
	and.b32  	%r44, %r43, 2146435072;
	setp.ne.s32 	%p20, %r44, 2146435072;
	@%p20 bra 	$L__BB3_15;
	setp.num.f32 	%p21, %f2, %f2;
	@%p21 bra 	$L__BB3_13;
	mov.f64 	%fd30, 0d4000000000000000;
	add.rn.f64 	%fd39, %fd10, %fd30;
	bra.uni 	$L__BB3_15;
$L__BB3_13:
	setp.neu.f64 	%p22, %fd11, 0d7FF0000000000000;
	@%p22 bra 	$L__BB3_15;
	setp.lt.s32 	%p23, %r5, 0;
	setp.eq.s32 	%p24, %r4, 1062207488;
	setp.lt.s32 	%p25, %r23, 0;
	selp.b32 	%r46, 0, 2146435072, %p25;
	and.b32  	%r47, %r23, 2147483647;
	setp.ne.s32 	%p26, %r47, 1071644672;
	or.b32  	%r48, %r46, -2147483648;
	selp.b32 	%r49, %r48, %r46, %p26;
	selp.b32 	%r50, %r49, %r46, %p24;
	selp.b32 	%r51, %r50, %r46, %p23;
	mov.b32 	%r52, 0;
	mov.b64 	%fd39, {%r52, %r51};
$L__BB3_15:
	setp.eq.f32 	%p27, %f2, 0f3F800000;
	selp.f64 	%fd31, 0d3FF0000000000000, %fd39, %p27;
	add.f64 	%fd32, %fd9, %fd31;
	cvt.rn.f32.f64 	%f9, %fd32;
	sqrt.rn.f32 	%f10, %f9;
	cvta.to.global.u64 	%rd4, %rd1;
	ld.global.f32 	%f11, [%rd4+4];
	cvta.to.global.u64 	%rd5, %rd2;
	ld.global.f32 	%f12, [%rd5+4];
	fma.rn.f32 	%f13, %f12, 0f40000000, 0f3F800000;
	sqrt.rn.f32 	%f14, %f13;
	mul.f32 	%f15, %f11, %f14;
	div.rn.f32 	%f16, %f10, %f15;
	mul.f32 	%f17, %f3, %f4;
	cvt.f64.f32 	%fd33, %f17;
	mov.f64 	%fd34, 0d4000000000000000;
	div.rn.f64 	%fd35, %fd34, %fd33;
	cvt.rzi.s32.f64 	%r53, %fd35;
	div.rn.f32 	%f18, %f16, %f3;
	cvt.rzi.s32.f32 	%r54, %f18;
	add.s32 	%r55, %r11, %r53;
	add.s32 	%r56, %r55, %r54;
	rem.s32 	%r57, %r1, %r6;
	setp.ge.s32 	%p28, %r57, %r56;
	@%p28 bra 	$L__BB3_17;
	cvta.to.global.u64 	%rd6, %rd3;
	mul.wide.s32 	%rd7, %r1, 4;
	add.s64 	%rd8, %rd6, %rd7;
	mov.b32 	%r58, 0;
	st.global.u32 	[%rd8], %r58;
$L__BB3_17:
	ret;

}
	// .globl	_Z11absorb_bndrPfS_S_S_iiiif
.visible .entry _Z11absorb_bndrPfS_S_S_iiiif(
	.param .u64 .ptr .align 1 _Z11absorb_bndrPfS_S_S_iiiif_param_0,
	.param .u64 .ptr .align 1 _Z11absorb_bndrPfS_S_S_iiiif_param_1,
	.param .u64 .ptr .align 1 _Z11absorb_bndrPfS_S_S_iiiif_param_2,
	.param .u64 .ptr .align 1 _Z11absorb_bndrPfS_S_S_iiiif_param_3,
	.param .u32 _Z11absorb_bndrPfS_S_S_iiiif_param_4,
	.param .u32 _Z11absorb_bndrPfS_S_S_iiiif_param_5,
	.param .u32 _Z11absorb_bndrPfS_S_S_iiiif_param_6,
	.param .u32 _Z11absorb_bndrPfS_S_S_iiiif_param_7,
	.param .f32 _Z11absorb_bndrPfS_S_S_iiiif_param_8
)
{
	.reg .pred 	%p<58>;
	.reg .b32 	%r<93>;
	.reg .b32 	%f<34>;
	.reg .b64 	%rd<29>;
	.reg .b64 	%fd<121>;

	ld.param.u64 	%rd5, [_Z11absorb_bndrPfS_S_S_iiiif_param_0];
	ld.param.u64 	%rd6, [_Z11absorb_bndrPfS_S_S_iiiif_param_1];
	ld.param.u64 	%rd7, [_Z11absorb_bndrPfS_S_S_iiiif_param_2];
	ld.param.u64 	%rd8, [_Z11absorb_bndrPfS_S_S_iiiif_param_3];
	ld.param.u32 	%r21, [_Z11absorb_bndrPfS_S_S_iiiif_param_4];
	ld.param.u32 	%r19, [_Z11absorb_bndrPfS_S_S_iiiif_param_5];
	ld.param.u32 	%r22, [_Z11absorb_bndrPfS_S_S_iiiif_param_6];
	ld.param.u32 	%r20, [_Z11absorb_bndrPfS_S_S_iiiif_param_7];
	ld.param.f32 	%f1, [_Z11absorb_bndrPfS_S_S_iiiif_param_8];
	cvta.to.global.u64 	%rd1, %rd8;
	cvta.to.global.u64 	%rd2, %rd7;
	cvta.to.global.u64 	%rd3, %rd6;
	cvta.to.global.u64 	%rd4, %rd5;
	mov.u32 	%r23, %tid.x;
	mov.u32 	%r24, %ntid.x;
	mov.u32 	%r25, %ctaid.x;
	mad.lo.s32 	%r1, %r24, %r25, %r23;
	div.s32 	%r2, %r1, %r22;
	mul.lo.s32 	%r26, %r2, %r22;
	sub.s32 	%r3, %r1, %r26;
	shl.b32 	%r27, %r20, 1;
	add.s32 	%r4, %r27, %r21;
	mad.lo.s32 	%r28, %r4, %r22, -1;
	setp.ge.s32 	%p1, %r1, %r28;
	@%p1 bra 	$L__BB4_37;
	setp.le.s32 	%p2, %r20, %r2;
	@%p2 bra 	$L__BB4_10;
	sub.s32 	%r45, %r20, %r2;
	cvt.rn.f64.s32 	%fd53, %r45;
	cvt.rn.f64.s32 	%fd54, %r20;
	div.rn.f64 	%fd1, %fd53, %fd54;
	{
	.reg .b32 %temp; 
	mov.b64 	{%temp, %r5}, %fd1;
	}
	mov.f64 	%fd55, 0d4000000000000000;
	{
	.reg .b32 %temp; 
	mov.b64 	{%temp, %r46}, %fd55;
	}
	and.b32  	%r7, %r46, 2146435072;
	setp.eq.s32 	%p17, %r7, 1062207488;
	abs.f64 	%fd2, %fd1;
	{ // callseq 5, 0
	.param .b64 param0;
	st.param.f64 	[param0], %fd2;
	.param .b64 retval0;
	call.uni (retval0), 
	__internal_accurate_pow, 
	(
	param0
	);
	ld.param.f64 	%fd56, [retval0];
	} // callseq 5
	setp.lt.s32 	%p18, %r5, 0;
	neg.f64 	%fd58, %fd56;
	selp.f64 	%fd59, %fd58, %fd56, %p17;
	selp.f64 	%fd114, %fd59, %fd56, %p18;
	setp.neu.f64 	%p19, %fd1, 0d0000000000000000;
	@%p19 bra 	$L__BB4_4;
	setp.eq.s32 	%p20, %r7, 1062207488;
	selp.b32 	%r47, %r5, 0, %p20;
	setp.lt.s32 	%p21, %r46, 0;
	or.b32  	%r48, %r47, 2146435072;
	selp.b32 	%r49, %r48, %r47, %p21;
	mov.b32 	%r50, 0;
	mov.b64 	%fd114, {%r50, %r49};
$L__BB4_4:
	add.f64 	%fd60, %fd1, 0d4000000000000000;
	{
	.reg .b32 %temp; 
	mov.b64 	{%temp, %r51}, %fd60;
	}
	and.b32  	%r52, %r51, 2146435072;
	setp.ne.s32 	%p22, %r52, 2146435072;
	@%p22 bra 	$L__BB4_9;
	setp.num.f64 	%p23, %fd1, %fd1;
	@%p23 bra 	$L__BB4_7;
	mov.f64 	%fd61, 0d4000000000000000;
	add.rn.f64 	%fd114, %fd1, %fd61;
	bra.uni 	$L__BB4_9;
$L__BB4_7:
	setp.neu.f64 	%p24, %fd2, 0d7FF0000000000000;
	@%p24 bra 	$L__BB4_9;
	setp.lt.s32 	%p25, %r5, 0;
	setp.eq.s32 	%p26, %r7, 1062207488;
	setp.lt.s32 	%p27, %r46, 0;
	selp.b32 	%r54, 0, 2146435072, %p27;
	and.b32  	%r55, %r46, 2147483647;
	setp.ne.s32 	%p28, %r55, 1071644672;
	or.b32  	%r56, %r54, -2147483648;
	selp.b32 	%r57, %r56, %r54, %p28;
	selp.b32 	%r58, %r57, %r54, %p26;
	selp.b32 	%r59, %r58, %r54, %p25;
	mov.b32 	%r60, 0;
	mov.b64 	%fd114, {%r60, %r59};
$L__BB4_9:
	setp.eq.f64 	%p29, %fd1, 0d3FF0000000000000;
	selp.f64 	%fd62, 0d3FF0000000000000, %fd114, %p29;
	cvt.f64.f32 	%fd63, %f1;
	fma.rn.f64 	%fd64, %fd62, %fd63, 0d3FF0000000000000;
	mul.wide.s32 	%rd14, %r1, 4;
	add.s64 	%rd15, %rd4, %rd14;
	ld.global.f32 	%f10, [%rd15];
	cvt.f64.f32 	%fd65, %f10;
	mul.f64 	%fd66, %fd64, %fd65;
	cvt.rn.f32.f64 	%f11, %fd66;
	st.global.f32 	[%rd15], %f11;
	add.s64 	%rd16, %rd3, %rd14;
	ld.global.f32 	%f12, [%rd16];
	cvt.f64.f32 	%fd67, %f12;
	mul.f64 	%fd68, %fd64, %fd67;
	cvt.rn.f32.f64 	%f13, %fd68;
	st.global.f32 	[%rd16], %f13;
	add.s64 	%rd17, %rd2, %rd14;
	ld.global.f32 	%f14, [%rd17];
	cvt.f64.f32 	%fd69, %f14;
	mul.f64 	%fd70, %fd64, %fd69;
	cvt.rn.f32.f64 	%f15, %fd70;
	st.global.f32 	[%rd17], %f15;
	add.s64 	%rd18, %rd1, %rd14;
	ld.global.f32 	%f16, [%rd18];
	cvt.f64.f32 	%fd71, %f16;
	mul.f64 	%fd72, %fd64, %fd71;
	cvt.rn.f32.f64 	%f17, %fd72;
	st.global.f32 	[%rd18], %f17;
	bra.uni 	$L__BB4_19;
$L__BB4_10:
	sub.s32 	%r8, %r4, %r20;
	setp.lt.s32 	%p3, %r2, %r8;
	@%p3 bra 	$L__BB4_19;
	sub.s32 	%r29, %r2, %r8;
	cvt.rn.f64.s32 	%fd33, %r29;
	cvt.rn.f64.s32 	%fd34, %r20;
	div.rn.f64 	%fd9, %fd33, %fd34;
	{
	.reg .b32 %temp; 
	mov.b64 	{%temp, %r9}, %fd9;
	}
	mov.f64 	%fd35, 0d4000000000000000;
	{
	.reg .b32 %temp; 
	mov.b64 	{%temp, %r30}, %fd35;
	}
	and.b32  	%r11, %r30, 2146435072;
	setp.eq.s32 	%p4, %r11, 1062207488;
	abs.f64 	%fd10, %fd9;
	{ // callseq 4, 0
	.param .b64 param0;
	st.param.f64 	[param0], %fd10;
	.param .b64 retval0;
	call.uni (retval0), 
	__internal_accurate_pow, 
	(
	param0
	);
	ld.param.f64 	%fd36, [retval0];
	} // callseq 4
	setp.lt.s32 	%p5, %r9, 0;
	neg.f64 	%fd38, %fd36;
	selp.f64 	%fd39, %fd38, %fd36, %p4;
	selp.f64 	%fd116, %fd39, %fd36, %p5;
	setp.neu.f64 	%p6, %fd9, 0d0000000000000000;
	@%p6 bra 	$L__BB4_13;
	setp.eq.s32 	%p7, %r11, 1062207488;
	selp.b32 	%r31, %r9, 0, %p7;
	setp.lt.s32 	%p8, %r30, 0;
	or.b32  	%r32, %r31, 2146435072;
	selp.b32 	%r33, %r32, %r31, %p8;
	mov.b32 	%r34, 0;
	mov.b64 	%fd116, {%r34, %r33};
$L__BB4_13:
	add.f64 	%fd40, %fd9, 0d4000000000000000;
	{
	.reg .b32 %temp; 
	mov.b64 	{%temp, %r35}, %fd40;
	}
	and.b32  	%r36, %r35, 2146435072;
	setp.ne.s32 	%p9, %r36, 2146435072;
	@%p9 bra 	$L__BB4_18;
	setp.num.f64 	%p10, %fd9, %fd9;
	@%p10 bra 	$L__BB4_16;
	mov.f64 	%fd41, 0d4000000000000000;
	add.rn.f64 	%fd116, %fd9, %fd41;
	bra.uni 	$L__BB4_18;
$L__BB4_16:
	setp.neu.f64 	%p11, %fd10, 0d7FF0000000000000;
	@%p11 bra 	$L__BB4_18;
	setp.lt.s32 	%p12, %r9, 0;
	setp.eq.s32 	%p13, %r11, 1062207488;
	setp.lt.s32 	%p14, %r30, 0;
	selp.b32 	%r38, 0, 2146435072, %p14;
	and.b32  	%r39, %r30, 2147483647;
	setp.ne.s32 	%p15, %r39, 1071644672;
	or.b32  	%r40, %r38, -2147483648;
	selp.b32 	%r41, %r40, %r38, %p15;
	selp.b32 	%r42, %r41, %r38, %p13;
	selp.b32 	%r43, %r42, %r38, %p12;
	mov.b32 	%r44, 0;
	mov.b64 	%fd116, {%r44, %r43};
$L__BB4_18:
	setp.eq.f64 	%p16, %fd9, 0d3FF0000000000000;
	selp.f64 	%fd42, 0d3FF0000000000000, %fd116, %p16;
	cvt.f64.f32 	%fd43, %f1;
	fma.rn.f64 	%fd44, %fd42, %fd43, 0d3FF0000000000000;
	mul.wide.s32 	%rd9, %r1, 4;
	add.s64 	%rd10, %rd4, %rd9;
	ld.global.f32 	%f2, [%rd10];
	cvt.f64.f32 	%fd45, %f2;
	mul.f64 	%fd46, %fd44, %fd45;
	cvt.rn.f32.f64 	%f3, %fd46;
	st.global.f32 	[%rd10], %f3;
	add.s64 	%rd11, %rd3, %rd9;
	ld.global.f32 	%f4, [%rd11];
	cvt.f64.f32 	%fd47, %f4;
	mul.f64 	%fd48, %fd44, %fd47;
	cvt.rn.f32.f64 	%f5, %fd48;
	st.global.f32 	[%rd11], %f5;
	add.s64 	%rd12, %rd2, %rd9;
	ld.global.f32 	%f6, [%rd12];
	cvt.f64.f32 	%fd49, %f6;
	mul.f64 	%fd50, %fd44, %fd49;
	cvt.rn.f32.f64 	%f7, %fd50;
	st.global.f32 	[%rd12], %f7;
	add.s64 	%rd13, %rd1, %rd9;
	ld.global.f32 	%f8, [%rd13];
	cvt.f64.f32 	%fd51, %f8;
	mul.f64 	%fd52, %fd44, %fd51;
	cvt.rn.f32.f64 	%f9, %fd52;
	st.global.f32 	[%rd13], %f9;
$L__BB4_19:
	setp.le.s32 	%p30, %r20, %r3;
	@%p30 bra 	$L__BB4_28;
	sub.s32 	%r77, %r20, %r3;
	cvt.rn.f64.s32 	%fd93, %r77;
	cvt.rn.f64.s32 	%fd94, %r20;
	div.rn.f64 	%fd17, %fd93, %fd94;
	{
	.reg .b32 %temp; 
	mov.b64 	{%temp, %r12}, %fd17;
	}
	mov.f64 	%fd95, 0d4000000000000000;
	{
	.reg .b32 %temp; 
	mov.b64 	{%temp, %r78}, %fd95;
	}
	and.b32  	%r14, %r78, 2146435072;
	setp.eq.s32 	%p45, %r14, 1062207488;
	abs.f64 	%fd18, %fd17;
	{ // callseq 7, 0
	.param .b64 param0;
	st.param.f64 	[param0], %fd18;
	.param .b64 retval0;
	call.uni (retval0), 
	__internal_accurate_pow, 
	(
	param0
	);
	ld.param.f64 	%fd96, [retval0];
	} // callseq 7
	setp.lt.s32 	%p46, %r12, 0;
	neg.f64 	%fd98, %fd96;
	selp.f64 	%fd99, %fd98, %fd96, %p45;
	selp.f64 	%fd118, %fd99, %fd96, %p46;
	setp.neu.f64 	%p47, %fd17, 0d0000000000000000;
	@%p47 bra 	$L__BB4_22;
	setp.eq.s32 	%p48, %r14, 1062207488;
	selp.b32 	%r79, %r12, 0, %p48;
	setp.lt.s32 	%p49, %r78, 0;
	or.b32  	%r80, %r79, 2146435072;
	selp.b32 	%r81, %r80, %r79, %p49;
	mov.b32 	%r82, 0;
	mov.b64 	%fd118, {%r82, %r81};
$L__BB4_22:
	add.f64 	%fd100, %fd17, 0d4000000000000000;
	{
	.reg .b32 %temp; 
	mov.b64 	{%temp, %r83}, %fd100;
	}
	and.b32  	%r84, %r83, 2146435072;
	setp.ne.s32 	%p50, %r84, 2146435072;
	@%p50 bra 	$L__BB4_27;
	setp.num.f64 	%p51, %fd17, %fd17;
	@%p51 bra 	$L__BB4_25;
	mov.f64 	%fd101, 0d4000000000000000;
	add.rn.f64 	%fd118, %fd17, %fd101;
	bra.uni 	$L__BB4_27;
$L__BB4_25:
	setp.neu.f64 	%p52, %fd18, 0d7FF0000000000000;
	@%p52 bra 	$L__BB4_27;
	setp.lt.s32 	%p53, %r12, 0;
	setp.eq.s32 	%p54, %r14, 1062207488;
	setp.lt.s32 	%p55, %r78, 0;
	selp.b32 	%r86, 0, 2146435072, %p55;
	and.b32  	%r87, %r78, 2147483647;
	setp.ne.s32 	%p56, %r87, 1071644672;
	or.b32  	%r88, %r86, -2147483648;
	selp.b32 	%r89, %r88, %r86, %p56;
	selp.b32 	%r90, %r89, %r86, %p54;
	selp.b32 	%r91, %r90, %r86, %p53;
	mov.b32 	%r92, 0;
	mov.b64 	%fd118, {%r92, %r91};
$L__BB4_27:
	setp.eq.f64 	%p57, %fd17, 0d3FF0000000000000;
	selp.f64 	%fd102, 0d3FF0000000000000, %fd118, %p57;
	cvt.f64.f32 	%fd103, %f1;
	fma.rn.f64 	%fd104, %fd102, %fd103, 0d3FF0000000000000;
	mul.wide.s32 	%rd24, %r1, 4;
	add.s64 	%rd25, %rd4, %rd24;
	ld.global.f32 	%f26, [%rd25];
	cvt.f64.f32 	%fd105, %f26;
	mul.f64 	%fd106, %fd104, %fd105;
	cvt.rn.f32.f64 	%f27, %fd106;
	st.global.f32 	[%rd25], %f27;
	add.s64 	%rd26, %rd3, %rd24;
	ld.global.f32 	%f28, [%rd26];
	cvt.f64.f32 	%fd107, %f28;
	mul.f64 	%fd108, %fd104, %fd107;
	cvt.rn.f32.f64 	%f29, %fd108;
	st.global.f32 	[%rd26], %f29;
	add.s64 	%rd27, %rd2, %rd24;
	ld.global.f32 	%f30, [%rd27];
	cvt.f64.f32 	%fd109, %f30;
	mul.f64 	%fd110, %fd104, %fd109;
	cvt.rn.f32.f64 	%f31, %fd110;
	st.global.f32 	[%rd27], %f31;
	add.s64 	%rd28, %rd1, %rd24;
	ld.global.f32 	%f32, [%rd28];
	cvt.f64.f32 	%fd111, %f32;
	mul.f64 	%fd112, %fd104, %fd111;
	cvt.rn.f32.f64 	%f33, %fd112;
	st.global.f32 	[%rd28], %f33;
	bra.uni 	$L__BB4_37;
$L__BB4_28:
	add.s32 	%r15, %r20, %r19;
	setp.lt.s32 	%p31, %r3, %r15;
	@%p31 bra 	$L__BB4_37;
	sub.s32 	%r61, %r3, %r15;
	cvt.rn.f64.s32 	%fd73, %r61;
	cvt.rn.f64.s32 	%fd74, %r20;
	div.rn.f64 	%fd25, %fd73, %fd74;
	{
	.reg .b32 %temp; 
	mov.b64 	{%temp, %r16}, %fd25;
	}
	mov.f64 	%fd75, 0d4000000000000000;
	{
	.reg .b32 %temp; 
	mov.b64 	{%temp, %r62}, %fd75;
	}
	and.b32  	%r18, %r62, 2146435072;
	setp.eq.s32 	%p32, %r18, 1062207488;
	abs.f64 	%fd26, %fd25;
	{ // callseq 6, 0
	.param .b64 param0;
	st.param.f64 	[param0], %fd26;
	.param .b64 retval0;
	call.uni (retval0), 
	__internal_accurate_pow, 
	(
	param0
	);
	ld.param.f64 	%fd76, [retval0];
	} // callseq 6
	setp.lt.s32 	%p33, %r16, 0;
	neg.f64 	%fd78, %fd76;
	selp.f64 	%fd79, %fd78, %fd76, %p32;
	selp.f64 	%fd120, %fd79, %fd76, %p33;
	setp.neu.f64 	%p34, %fd25, 0d0000000000000000;
	@%p34 bra 	$L__BB4_31;
	setp.eq.s32 	%p35, %r18, 1062207488;
	selp.b32 	%r63, %r16, 0, %p35;
	setp.lt.s32 	%p36, %r62, 0;
	or.b32  	%r64, %r63, 2146435072;
	selp.b32 	%r65, %r64, %r63, %p36;
	mov.b32 	%r66, 0;
	mov.b64 	%fd120, {%r66, %r65};
$L__BB4_31:
	add.f64 	%fd80, %fd25, 0d4000000000000000;
	{
	.reg .b32 %temp; 
	mov.b64 	{%temp, %r67}, %fd80;
	}
	and.b32  	%r68, %r67, 2146435072;
	setp.ne.s32 	%p37, %r68, 2146435072;
	@%p37 bra 	$L__BB4_36;
	setp.num.f64 	%p38, %fd25, %fd25;
	@%p38 bra 	$L__BB4_34;
	mov.f64 	%fd81, 0d4000000000000000;
	add.rn.f64 	%fd120, %fd25, %fd81;
	bra.uni 	$L__BB4_36;
$L__BB4_34:
	setp.neu.f64 	%p39, %fd26, 0d7FF0000000000000;
	@%p39 bra 	$L__BB4_36;
	setp.lt.s32 	%p40, %r16, 0;
	setp.eq.s32 	%p41, %r18, 1062207488;
	setp.lt.s32 	%p42, %r62, 0;
	selp.b32 	%r70, 0, 2146435072, %p42;
	and.b32  	%r71, %r62, 2147483647;
	setp.ne.s32 	%p43, %r71, 1071644672;
	or.b32  	%r72, %r70, -2147483648;
	selp.b32 	%r73, %r72, %r70, %p43;
	selp.b32 	%r74, %r73, %r70, %p41;
	selp.b32 	%r75, %r74, %r70, %p40;
	mov.b32 	%r76, 0;
	mov.b64 	%fd120, {%r76, %r75};
$L__BB4_36:
	setp.eq.f64 	%p44, %fd25, 0d3FF0000000000000;
	selp.f64 	%fd82, 0d3FF0000000000000, %fd120, %p44;
	cvt.f64.f32 	%fd83, %f1;
	fma.rn.f64 	%fd84, %fd82, %fd83, 0d3FF0000000000000;
	mul.wide.s32 	%rd19, %r1, 4;
	add.s64 	%rd20, %rd4, %rd19;
	ld.global.f32 	%f18, [%rd20];
	cvt.f64.f32 	%fd85, %f18;
	mul.f64 	%fd86, %fd84, %fd85;
	cvt.rn.f32.f64 	%f19, %fd86;
	st.global.f32 	[%rd20], %f19;
	add.s64 	%rd21, %rd3, %rd19;
	ld.global.f32 	%f20, [%rd21];
	cvt.f64.f32 	%fd87, %f20;
	mul.f64 	%fd88, %fd84, %fd87;
	cvt.rn.f32.f64 	%f21, %fd88;
	st.global.f32 	[%rd21], %f21;
	add.s64 	%rd22, %rd2, %rd19;
	ld.global.f32 	%f22, [%rd22];
	cvt.f64.f32 	%fd89, %f22;
	mul.f64 	%fd90, %fd84, %fd89;
	cvt.rn.f32.f64 	%f23, %fd90;
	st.global.f32 	[%rd22], %f23;
	add.s64 	%rd23, %rd1, %rd19;
	ld.global.f32 	%f24, [%rd23];
	cvt.f64.f32 	%fd91, %f24;
	mul.f64 	%fd92, %fd84, %fd91;
	cvt.rn.f32.f64 	%f25, %fd92;
	st.global.f32 	[%rd23], %f25;
$L__BB4_37:
	ret;

}
.func  (.param .align 16 .b8 func_retval0[16]) __internal_trig_reduction_slowpathd(
	.param .b64 __internal_trig_reduction_slowpathd_param_0
)
{
	.local .align 8 .b8 	__local_depot5[40];
	.reg .b64 	%SP;
	.reg .b64 	%SPL;
	.reg .pred 	%p<10>;
	.reg .b32 	%r<47>;
	.reg .b64 	%rd<74>;
	.reg .b64 	%fd<5>;

	mov.u64 	%SPL, __local_depot5;
	ld.param.f64 	%fd4, [__internal_trig_reduction_slowpathd_param_0];
	add.u64 	%rd1, %SPL, 0;
	{
	.reg .b32 %temp; 
	mov.b64 	{%temp, %r1}, %fd4;
	}
	shr.u32 	%r2, %r1, 20;
	and.b32  	%r3, %r2, 2047;
	setp.eq.s32 	%p1, %r3, 2047;
	mov.b32 	%r46, 0;
	@%p1 bra 	$L__BB5_9;
	add.s32 	%r20, %r3, -1024;
	mov.b64 	%rd20, %fd4;
	shl.b64 	%rd2, %rd20, 11;
	shr.u32 	%r4, %r20, 6;
	sub.s32 	%r45, 15, %r4;
	sub.s32 	%r21, 19, %r4;
	setp.lt.u32 	%p2, %r20, 128;
	selp.b32 	%r6, 18, %r21, %p2;
	setp.ge.s32 	%p3, %r45, %r6;
	mov.b64 	%rd70, 0;
	@%p3 bra 	$L__BB5_4;
	add.s32 	%r23, %r6, %r4;
	neg.s32 	%r43, %r23;
	or.b64  	%rd3, %rd2, -9223372036854775808;
	mov.b64 	%rd70, 0;
	mov.b32 	%r42, 0;
	mov.u64 	%rd25, __cudart_i2opi_d;
	mov.u32 	%r44, %r45;
$L__BB5_3:
	.pragma "nounroll";
	mul.wide.s32 	%rd22, %r42, 8;
	add.s64 	%rd23, %rd1, %rd22;
	mul.wide.s32 	%rd24, %r44, 8;
	add.s64 	%rd26, %rd25, %rd24;
	ld.global.nc.u64 	%rd27, [%rd26];
	{
	.reg .u32 %r0, %r1, %r2, %r3, %alo, %ahi, %blo, %bhi, %clo, %chi;
	mov.b64 	{%alo,%ahi}, %rd27;
	mov.b64 	{%blo,%bhi}, %rd3;
	mov.b64 	{%clo,%chi}, %rd70;
	mad.lo.cc.u32 	%r0, %alo, %blo, %clo;
	madc.hi.cc.u32 	%r1, %alo, %blo, %chi;
	madc.hi.u32 	%r2, %alo, %bhi, 0;
	mad.lo.cc.u32 	%r1, %alo, %bhi, %r1;
	madc.hi.cc.u32 	%r2, %ahi, %blo, %r2;
	madc.hi.u32 	%r3, %ahi, %bhi, 0;
	mad.lo.cc.u32 	%r1, %ahi, %blo, %r1;
	madc.lo.cc.u32 	%r2, %ahi, %bhi, %r2;
	addc.u32 	%r3, %r3, 0;
	mov.b64 	%rd28, {%r0,%r1};
	mov.b64 	%rd70, {%r2,%r3};
	}
	st.local.u64 	[%rd23], %rd28;
	add.s32 	%r44, %r44, 1;
	add.s32 	%r43, %r43, 1;
	add.s32 	%r42, %r42, 1;
	setp.ne.s32 	%p4, %r43, -15;
	mov.u32 	%r45, %r6;
	@%p4 bra 	$L__BB5_3;
$L__BB5_4:
	cvt.s64.s32 	%rd29, %r45;
	cvt.u64.u32 	%rd30, %r4;
	add.s64 	%rd31, %rd30, %rd29;
	shl.b64 	%rd32, %rd31, 3;
	add.s64 	%rd33, %rd1, %rd32;
	st.local.u64 	[%rd33+-120], %rd70;
	and.b32  	%r15, %r2, 63;
	ld.local.u64 	%rd72, [%rd1+16];
	ld.local.u64 	%rd71, [%rd1+24];
	setp.eq.s32 	%p5, %r15, 0;
	@%p5 bra 	$L__BB5_6;
	shl.b64 	%rd34, %rd71, %r15;
	shr.u64 	%rd35, %rd72, 1;
	xor.b32  	%r24, %r15, 63;
	shr.u64 	%rd36, %rd35, %r24;
	or.b64  	%rd71, %rd34, %rd36;
	ld.local.u64 	%rd37, [%rd1+8];
	shl.b64 	%rd38, %rd72, %r15;
	shr.u64 	%rd39, %rd37, 1;
	shr.u64 	%rd40, %rd39, %r24;
	or.b64  	%rd72, %rd38, %rd40;
$L__BB5_6:
	and.b32  	%r25, %r1, -2147483648;
	shr.u64 	%rd41, %rd71, 62;
	cvt.u32.u64 	%r26, %rd41;
	mov.b64 	{%r27, %r28}, %rd71;
	mov.b64 	{%r29, %r30}, %rd72;
	shf.l.wrap.b32 	%r31, %r30, %r27, 2;
	shf.l.wrap.b32 	%r32, %r27, %r28, 2;
	mov.b64 	%rd42, {%r31, %r32};
	shl.b64 	%rd43, %rd72, 2;
	shr.u64 	%rd44, %rd42, 63;
	cvt.u32.u64 	%r33, %rd44;
	add.s32 	%r34, %r33, %r26;
	setp.eq.s32 	%p6, %r25, 0;
	neg.s32 	%r35, %r34;
	selp.b32 	%r46, %r34, %r35, %p6;
	setp.gt.s64 	%p7, %rd42, -1;
	mov.b64 	%rd45, 0;
	{
	.reg .u32 %r0, %r1, %r2, %r3, %a0, %a1, %a2, %a3, %b0, %b1, %b2, %b3;
	mov.b64 	{%a0,%a1}, %rd45;
	mov.b64 	{%a2,%a3}, %rd45;
	mov.b64 	{%b0,%b1}, %rd43;
	mov.b64 	{%b2,%b3}, %rd42;
	sub.cc.u32 	%r0, %a0, %b0;
	subc.cc.u32 	%r1, %a1, %b1;
	subc.cc.u32 	%r2, %a2, %b2;
	subc.u32 	%r3, %a3, %b3;
	mov.b64 	%rd46, {%r0,%r1};
	mov.b64 	%rd47, {%r2,%r3};
	}
	xor.b32  	%r36, %r25, -2147483648;
	selp.b64 	%rd73, %rd42, %rd47, %p7;
	selp.b64 	%rd14, %rd43, %rd46, %p7;
	selp.b32 	%r17, %r25, %r36, %p7;
	clz.b64 	%r37, %rd73;
	cvt.u64.u32 	%rd15, %r37;
	setp.eq.s32 	%p8, %r37, 0;
	@%p8 bra 	$L__BB5_8;
	cvt.u32.u64 	%r38, %rd15;
	and.b32  	%r39, %r38, 63;
	shl.b64 	%rd48, %rd73, %r39;
	shr.u64 	%rd49, %rd14, 1;
	not.b32 	%r40, %r38;
	and.b32  	%r41, %r40, 63;
	shr.u64 	%rd50, %rd49, %r41;
	or.b64  	%rd73, %rd48, %rd50;
$L__BB5_8:
	mov.b64 	%rd51, -3958705157555305931;
	{
	.reg .u32 %r0, %r1, %r2, %r3, %alo, %ahi, %blo, %bhi;
	mov.b64 	{%alo,%ahi}, %rd73;
	mov.b64 	{%blo,%bhi}, %rd51;
	mul.lo.u32 	%r0, %alo, %blo;
	mul.hi.u32 	%r1, %alo, %blo;
	mad.lo.cc.u32 	%r1, %alo, %bhi, %r1;
	madc.hi.u32 	%r2, %alo, %bhi, 0;
	mad.lo.cc.u32 	%r1, %ahi, %blo, %r1;
	madc.hi.cc.u32 	%r2, %ahi, %blo, %r2;
	madc.hi.u32 	%r3, %ahi, %bhi, 0;
	mad.lo.cc.u32 	%r2, %ahi, %bhi, %r2;
	addc.u32 	%r3, %r3, 0;
	mov.b64 	%rd52, {%r0,%r1};
	mov.b64 	%rd53, {%r2,%r3};
	}
	setp.gt.s64 	%p9, %rd53, 0;
	{
	.reg .u32 %r0, %r1, %r2, %r3, %a0, %a1, %a2, %a3, %b0, %b1, %b2, %b3;
	mov.b64 	{%a0,%a1}, %rd52;
	mov.b64 	{%a2,%a3}, %rd53;
	mov.b64 	{%b0,%b1}, %rd52;
	mov.b64 	{%b2,%b3}, %rd53;
	add.cc.u32 	%r0, %a0, %b0;
	addc.cc.u32 	%r1, %a1, %b1;
	addc.cc.u32 	%r2, %a2, %b2;
	addc.u32 	%r3, %a3, %b3;
	mov.b64 	%rd54, {%r0,%r1};
	mov.b64 	%rd55, {%r2,%r3};
	}
	selp.b64 	%rd56, %rd55, %rd53, %p9;
	selp.s64 	%rd57, -1, 0, %p9;
	sub.s64 	%rd58, %rd57, %rd15;
	cvt.u64.u32 	%rd59, %r17;
	shl.b64 	%rd60, %rd59, 32;
	add.s64 	%rd61, %rd56, 1;
	shr.u64 	%rd62, %rd61, 10;
	add.s64 	%rd63, %rd62, 1;
	shr.u64 	%rd64, %rd63, 1;
	shl.b64 	%rd65, %rd58, 52;
	add.s64 	%rd66, %rd65, %rd64;
	add.s64 	%rd67, %rd66, 4602678819172646912;
	or.b64  	%rd68, %rd67, %rd60;
	mov.b64 	%fd4, %rd68;
$L__BB5_9:
	st.param.f64 	[func_retval0], %fd4;
	st.param.b32 	[func_retval0+8], %r46;
	ret;

}
.func  (.param .b64 func_retval0) __internal_accurate_pow(
	.param .b64 __internal_accurate_pow_param_0
)
{
	.reg .pred 	%p<8>;
	.reg .b32 	%r<49>;
	.reg .b32 	%f<3>;
	.reg .b64 	%fd<109>;

	ld.param.f64 	%fd10, [__internal_accurate_pow_param_0];
	{
	.reg .b32 %temp; 
	mov.b64 	{%temp, %r46}, %fd10;
	}
	{
	.reg .b32 %temp; 
	mov.b64 	{%r45, %temp}, %fd10;
	}
	shr.u32 	%r47, %r46, 20;
	setp.gt.u32 	%p1, %r46, 1048575;
	@%p1 bra 	$L__BB6_2;
	mul.f64 	%fd11, %fd10, 0d4350000000000000;
	{
	.reg .b32 %temp; 
	mov.b64 	{%temp, %r46}, %fd11;
	}
	{
	.reg .b32 %temp; 
	mov.b64 	{%r45, %temp}, %fd11;
	}
	shr.u32 	%r16, %r46, 20;
	add.s32 	%r47, %r16, -54;
$L__BB6_2:
	add.s32 	%r48, %r47, -1023;
	and.b32  	%r17, %r46, -2146435073;
	or.b32  	%r18, %r17, 1072693248;
	mov.b64 	%fd107, {%r45, %r18};
	setp.lt.u32 	%p2, %r18, 1073127583;
	@%p2 bra 	$L__BB6_4;
	{
	.reg .b32 %temp; 
	mov.b64 	{%r19, %temp}, %fd107;
	}
	{
	.reg .b32 %temp; 
	mov.b64 	{%temp, %r20}, %fd107;
	}
	add.s32 	%r21, %r20, -1048576;
	mov.b64 	%fd107, {%r19, %r21};
	add.s32 	%r48, %r47, -1022;
$L__BB6_4:
	add.f64 	%fd12, %fd107, 0dBFF0000000000000;
	add.f64 	%fd13, %fd107, 0d3FF0000000000000;
	rcp.approx.ftz.f64 	%fd14, %fd13;
	neg.f64 	%fd15, %fd13;
	fma.rn.f64 	%fd16, %fd15, %fd14, 0d3FF0000000000000;
	fma.rn.f64 	%fd17, %fd16, %fd16, %fd16;
	fma.rn.f64 	%fd18, %fd17, %fd14, %fd14;
	mul.f64 	%fd19, %fd12, %fd18;
	fma.rn.f64 	%fd20, %fd12, %fd18, %fd19;
	mul.f64 	%fd21, %fd20, %fd20;
	fma.rn.f64 	%fd22, %fd21, 0d3EB0F5FF7D2CAFE2, 0d3ED0F5D241AD3B5A;
	fma.rn.f64 	%fd23, %fd22, %fd21, 0d3EF3B20A75488A3F;
	fma.rn.f64 	%fd24, %fd23, %fd21, 0d3F1745CDE4FAECD5;
	fma.rn.f64 	%fd25, %fd24, %fd21, 0d3F3C71C7258A578B;
	fma.rn.f64 	%fd26, %fd25, %fd21, 0d3F6249249242B910;
	fma.rn.f64 	%fd27, %fd26, %fd21, 0d3F89999999999DFB;
	sub.f64 	%fd28, %fd12, %fd20;
	add.f64 	%fd29, %fd28, %fd28;
	neg.f64 	%fd30, %fd20;
	fma.rn.f64 	%fd31, %fd30, %fd12, %fd29;
	mul.f64 	%fd32, %fd18, %fd31;
	fma.rn.f64 	%fd33, %fd21, %fd27, 0d3FB5555555555555;
	mov.f64 	%fd34, 0d3FB5555555555555;
	sub.f64 	%fd35, %fd34, %fd33;
	fma.rn.f64 	%fd36, %fd21, %fd27, %fd35;
	add.f64 	%fd37, %fd36, 0dBC46A4CB00B9E7B0;
	add.f64 	%fd38, %fd33, %fd37;
	sub.f64 	%fd39, %fd33, %fd38;
	add.f64 	%fd40, %fd37, %fd39;
	mul.rn.f64 	%fd41, %fd20, %fd20;
	neg.f64 	%fd42, %fd41;
	fma.rn.f64 	%fd43, %fd20, %fd20, %fd42;
	{
	.reg .b32 %temp; 
	mov.b64 	{%r22, %temp}, %fd32;
	}
	{
	.reg .b32 %temp; 
	mov.b64 	{%temp, %r23}, %fd32;
	}
	add.s32 	%r24, %r23, 1048576;
	mov.b64 	%fd44, {%r22, %r24};
	fma.rn.f64 	%fd45, %fd20, %fd44, %fd43;
	mul.rn.f64 	%fd46, %fd41, %fd20;
	neg.f64 	%fd47, %fd46;
	fma.rn.f64 	%fd48, %fd41, %fd20, %fd47;
	fma.rn.f64 	%fd49, %fd41, %fd32, %fd48;
	fma.rn.f64 	%fd50, %fd45, %fd20, %fd49;
	mul.rn.f64 	%fd51, %fd38, %fd46;
	neg.f64 	%fd52, %fd51;
	fma.rn.f64 	%fd53, %fd38, %fd46, %fd52;
	fma.rn.f64 	%fd54, %fd38, %fd50, %fd53;
	fma.rn.f64 	%fd55, %fd40, %fd46, %fd54;
	add.f64 	%fd56, %fd51, %fd55;
	sub.f64 	%fd57, %fd51, %fd56;
	add.f64 	%fd58, %fd55, %fd57;
	add.f64 	%fd59, %fd20, %fd56;
	sub.f64 	%fd60, %fd20, %fd59;
	add.f64 	%fd61, %fd56, %fd60;
	add.f64 	%fd62, %fd58, %fd61;
	add.f64 	%fd63, %fd32, %fd62;
	add.f64 	%fd64, %fd59, %fd63;
	sub.f64 	%fd65, %fd59, %fd64;
	add.f64 	%fd66, %fd63, %fd65;
	xor.b32  	%r25, %r48, -2147483648;
	mov.b32 	%r26, 1127219200;
	mov.b64 	%fd67, {%r25, %r26};
	mov.b32 	%r27, -2147483648;
	mov.b64 	%fd68, {%r27, %r26};
	sub.f64 	%fd69, %fd67, %fd68;
	fma.rn.f64 	%fd70, %fd69, 0d3FE62E42FEFA39EF, %fd64;
	fma.rn.f64 	%fd71, %fd69, 0dBFE62E42FEFA39EF, %fd70;
	sub.f64 	%fd72, %fd71, %fd64;
	sub.f64 	%fd73, %fd66, %fd72;
	fma.rn.f64 	%fd74, %fd69, 0d3C7ABC9E3B39803F, %fd73;
	add.f64 	%fd75, %fd70, %fd74;
	sub.f64 	%fd76, %fd70, %fd75;
	add.f64 	%fd77, %fd74, %fd76;
	mov.f64 	%fd78, 0d4000000000000000;
	{
	.reg .b32 %temp; 
	mov.b64 	{%temp, %r28}, %fd78;
	}
	{
	.reg .b32 %temp; 
	mov.b64 	{%r29, %temp}, %fd78;
	}
	shl.b32 	%r30, %r28, 1;
	setp.gt.u32 	%p3, %r30, -33554433;
	and.b32  	%r31, %r28, -15728641;
	selp.b32 	%r32, %r31, %r28, %p3;
	mov.b64 	%fd79, {%r29, %r32};
	mul.rn.f64 	%fd80, %fd75, %fd79;
	neg.f64 	%fd81, %fd80;
	fma.rn.f64 	%fd82, %fd75, %fd79, %fd81;
	fma.rn.f64 	%fd83, %fd77, %fd79, %fd82;
	add.f64 	%fd4, %fd80, %fd83;
	sub.f64 	%fd84, %fd80, %fd4;
	add.f64 	%fd5, %fd83, %fd84;
	fma.rn.f64 	%fd85, %fd4, 0d3FF71547652B82FE, 0d4338000000000000;
	{
	.reg .b32 %temp; 
	mov.b64 	{%r13, %temp}, %fd85;
	}
	mov.f64 	%fd86, 0dC338000000000000;
	add.rn.f64 	%fd87, %fd85, %fd86;
	fma.rn.f64 	%fd88, %fd87, 0dBFE62E42FEFA39EF, %fd4;
	fma.rn.f64 	%fd89, %fd87, 0dBC7ABC9E3B39803F, %fd88;
	fma.rn.f64 	%fd90, %fd89, 0d3E5ADE1569CE2BDF, 0d3E928AF3FCA213EA;
	fma.rn.f64 	%fd91, %fd90, %fd89, 0d3EC71DEE62401315;
	fma.rn.f64 	%fd92, %fd91, %fd89, 0d3EFA01997C89EB71;
	fma.rn.f64 	%fd93, %fd92, %fd89, 0d3F2A01A014761F65;
	fma.rn.f64 	%fd94, %fd93, %fd89, 0d3F56C16C1852B7AF;
	fma.rn.f64 	%fd95, %fd94, %fd89, 0d3F81111111122322;
	fma.rn.f64 	%fd96, %fd95, %fd89, 0d3FA55555555502A1;
	fma.rn.f64 	%fd97, %fd96, %fd89, 0d3FC5555555555511;
	fma.rn.f64 	%fd98, %fd97, %fd89, 0d3FE000000000000B;
	fma.rn.f64 	%fd99, %fd98, %fd89, 0d3FF0000000000000;
	fma.rn.f64 	%fd100, %fd99, %fd89, 0d3FF0000000000000;
	{
	.reg .b32 %temp; 
	mov.b64 	{%r14, %temp}, %fd100;
	}
	{
	.reg .b32 %temp; 
	mov.b64 	{%temp, %r15}, %fd100;
	}
	shl.b32 	%r33, %r13, 20;
	add.s32 	%r34, %r33, %r15;
	mov.b64 	%fd108, {%r14, %r34};
	{
	.reg .b32 %temp; 
	mov.b64 	{%temp, %r35}, %fd4;
	}
	mov.b32 	%f2, %r35;
	abs.f32 	%f1, %f2;
	setp.lt.f32 	%p4, %f1, 0f4086232B;
	@%p4 bra 	$L__BB6_7;
	setp.lt.f64 	%p5, %fd4, 0d0000000000000000;
	add.f64 	%fd101, %fd4, 0d7FF0000000000000;
	selp.f64 	%fd108, 0d0000000000000000, %fd101, %p5;
	setp.geu.f32 	%p6, %f1, 0f40874800;
	@%p6 bra 	$L__BB6_7;
	shr.u32 	%r36, %r13, 31;
	add.s32 	%r37, %r13, %r36;
	shr.s32 	%r38, %r37, 1;
	shl.b32 	%r39, %r38, 20;
	add.s32 	%r40, %r15, %r39;
	mov.b64 	%fd102, {%r14, %r40};
	sub.s32 	%r41, %r13, %r38;
	shl.b32 	%r42, %r41, 20;
	add.s32 	%r43, %r42, 1072693248;
	mov.b32 	%r44, 0;
	mov.b64 	%fd103, {%r44, %r43};
	mul.f64 	%fd108, %fd103, %fd102;
$L__BB6_7:
	abs.f64 	%fd104, %fd108;
	setp.eq.f64 	%p7, %fd104, 0d7FF0000000000000;
	fma.rn.f64 	%fd105, %fd108, %fd5, %fd108;
	selp.f64 	%fd106, %fd108, %fd105, %p7;
	st.param.f64 	[func_retval0], %fd106;
	ret;

}


// ===== COMPILED SASS (sm_100) =====

	.target	sm_100

	.elftype	@"ET_EXEC"


//--------------------- .note.nv.tkinfo           --------------------------
	.section	.note.nv.tkinfo,"",@"SHT_NOTE"
	.sectionflags	@"SHF_NOTE_NV_TKINFO"
	.tkinfo
        /*0018*/ 	.word	0x00000002
        /*0030*/ 	.string	""
        /*0030*/ 	.string	"ptxas"
        /*0030*/ 	.string	"Cuda compilation tools, release 13.0, V13.0.88"
        /*0030*/ 	.string	"Build cuda_13.0.r13.0/compiler.36424714_0"
        /*0030*/ 	.string	"-arch sm_100 -m 64 "



//--------------------- .note.nv.cuinfo           --------------------------
	.section	.note.nv.cuinfo,"",@"SHT_NOTE"
	.sectionflags	@"SHF_NOTE_NV_CUINFO"
        /*0018*/ 	.short	0x0002
        /*001a*/ 	.short	0x0064
        /*001c*/ 	.short	0x0082
	.zero		2


//--------------------- .nv.info                  --------------------------
	.section	.nv.info,"",@"SHT_CUDA_INFO"
	.align	4


	//----- nvinfo : EIATTR_REGCOUNT
	.align		4
        /*0000*/ 	.byte	0x04, 0x2f
        /*0002*/ 	.short	(.L_7 - .L_6)
	.align		4
.L_6:
        /*0004*/ 	.word	index@(_Z10add_sourcefffiiiifffiiiiPfS_)
        /*0008*/ 	.word	0x0000001a


	//----- nvinfo : EIATTR_FRAME_SIZE
	.align		4
.L_7:
        /*000c*/ 	.byte	0x04, 0x11
        /*000e*/ 	.short	(.L_9 - .L_8)
	.align		4
.L_8:
        /*0010*/ 	.word	index@($__internal_8_$__cuda_sm20_rcp_rn_f32_slowpath)
        /*0014*/ 	.word	0x00000000


	//----- nvinfo : EIATTR_FRAME_SIZE
	.align		4
.L_9:
        /*0018*/ 	.byte	0x04, 0x11
        /*001a*/ 	.short	(.L_11 - .L_10)
	.align		4
.L_10:
        /*001c*/ 	.word	index@($__internal_7_$__cuda_sm20_div_rn_f64_full)
        /*0020*/ 	.word	0x00000000


	//----- nvinfo : EIATTR_FRAME_SIZE
	.align		4
.L_11:
        /*0024*/ 	.byte	0x04, 0x11
        /*0026*/ 	.short	(.L_13 - .L_12)
	.align		4
.L_12:
        /*0028*/ 	.word	index@(_Z10add_sourcefffiiiifffiiiiPfS_)
        /*002c*/ 	.word	0x00000000


	//----- nvinfo : EIATTR_REGCOUNT
	.align		4
.L_13:
        /*0030*/ 	.byte	0x04, 0x2f
        /*0032*/ 	.short	(.L_15 - .L_14)
	.align		4
.L_14:
        /*0034*/ 	.word	index@(_Z6VTI_FDiiiifffPfS_S_S_S_S_iS_S_S_iiiib)
        /*0038*/ 	.word	0x00000038


	//----- nvinfo : EIATTR_FRAME_SIZE
	.align		4
.L_15:
        /*003c*/ 	.byte	0x04, 0x11
        /*003e*/ 	.short	(.L_17 - .L_16)
	.align		4
.L_16:
        /*0040*/ 	.word	index@($_Z6VTI_FDiiiifffPfS_S_S_S_S_iS_S_S_iiiib$__internal_trig_reduction_slowpathd)
        /*0044*/ 	.word	0x00000048


	//----- nvinfo : EIATTR_FRAME_SIZE
	.align		4
.L_17:
        /*0048*/ 	.byte	0x04, 0x11
        /*004a*/ 	.short	(.L_19 - .L_18)
	.align		4
.L_18:
        /*004c*/ 	.word	index@($__internal_6_$__cuda_sm3x_div_rn_noftz_f32_slowpath)
        /*0050*/ 	.word	0x00000048


	//----- nvinfo : EIATTR_FRAME_SIZE
	.align		4
.L_19:
        /*0054*/ 	.byte	0x04, 0x11
        /*0056*/ 	.short	(.L_21 - .L_20)
	.align		4
.L_20:
        /*0058*/ 	.word	index@($__internal_5_$__cuda_sm20_sqrt_rn_f32_slowpath)
        /*005c*/ 	.word	0x00000048


	//----- nvinfo : EIATTR_FRAME_SIZE
	.align		4
.L_21:
        /*0060*/ 	.byte	0x04, 0x11
        /*0062*/ 	.short	(.L_23 - .L_22)
	.align		4
.L_22:
        /*0064*/ 	.word	index@($__internal_4_$__cuda_sm20_div_rn_f64_full)
        /*0068*/ 	.word	0x00000048


	//----- nvinfo : EIATTR_FRAME_SIZE
	.align		4
.L_23:
        /*006c*/ 	.byte	0x04, 0x11
        /*006e*/ 	.short	(.L_25 - .L_24)
	.align		4
.L_24:
        /*0070*/ 	.word	index@(_Z6VTI_FDiiiifffPfS_S_S_S_S_iS_S_S_iiiib)
        /*0074*/ 	.word	0x00000048


	//----- nvinfo : EIATTR_REGCOUNT
	.align		4
.L_25:
        /*0078*/ 	.byte	0x04, 0x2f
        /*007a*/ 	.short	(.L_27 - .L_26)
	.align		4
.L_26:
        /*007c*/ 	.word	index@(_Z11shot_recordiiiiiiiPfS_)
        /*0080*/ 	.word	0x0000000a


	//----- nvinfo : EIATTR_FRAME_SIZE
	.align		4
.L_27:
        /*0084*/ 	.byte	0x04, 0x11
        /*0086*/ 	.short	(.L_29 - .L_28)
	.align		4
.L_28:
        /*0088*/ 	.word	index@(_Z11shot_recordiiiiiiiPfS_)
        /*008c*/ 	.word	0x00000000


	//----- nvinfo : EIATTR_REGCOUNT
	.align		4
.L_29:
        /*0090*/ 	.byte	0x04, 0x2f
        /*0092*/ 	.short	(.L_31 - .L_30)
	.align		4
.L_30:
        /*0094*/ 	.word	index@(_Z15mute_directwaveiiffffiiiiPfS_S_i)
        /*0098*/ 	.word	0x0000001e


	//----- nvinfo : EIATTR_FRAME_SIZE
	.align		4
.L_31:
        /*009c*/ 	.byte	0x04, 0x11
        /*009e*/ 	.short	(.L_33 - .L_32)
	.align		4
.L_32:
        /*00a0*/ 	.word	index@($_Z15mute_directwaveiiffffiiiiPfS_S_i$__internal_accurate_pow)
        /*00a4*/ 	.word	0x00000000


	//----- nvinfo : EIATTR_FRAME_SIZE
	.align		4
.L_33:
        /*00a8*/ 	.byte	0x04, 0x11
        /*00aa*/ 	.short	(.L_35 - .L_34)
	.align		4
.L_34:
        /*00ac*/ 	.word	index@($__internal_3_$__cuda_sm3x_div_rn_noftz_f32_slowpath)
        /*00b0*/ 	.word	0x00000000


	//----- nvinfo : EIATTR_FRAME_SIZE
	.align		4
.L_35:
        /*00b4*/ 	.byte	0x04, 0x11
        /*00b6*/ 	.short	(.L_37 - .L_36)
	.align		4
.L_36:
        /*00b8*/ 	.word	index@($__internal_2_$__cuda_sm20_sqrt_rn_f32_slowpath)
        /*00bc*/ 	.word	0x00000000


	//----- nvinfo : EIATTR_FRAME_SIZE
	.align		4
.L_37:
        /*00c0*/ 	.byte	0x04, 0x11
        /*00c2*/ 	.short	(.L_39 - .L_38)
	.align		4
.L_38:
        /*00c4*/ 	.word	index@($__internal_1_$__cuda_sm20_div_rn_f64_full)
        /*00c8*/ 	.word	0x00000000


	//----- nvinfo : EIATTR_FRAME_SIZE
	.align		4
.L_39:
        /*00cc*/ 	.byte	0x04, 0x11
        /*00ce*/ 	.short	(.L_41 - .L_40)
	.align		4
.L_40:
        /*00d0*/ 	.word	index@(_Z15mute_directwaveiiffffiiiiPfS_S_i)
        /*00d4*/ 	.word	0x00000000


	//----- nvinfo : EIATTR_REGCOUNT
	.align		4
.L_41:
        /*00d8*/ 	.byte	0x04, 0x2f
        /*00da*/ 	.short	(.L_43 - .L_42)
	.align		4
.L_42:
        /*00dc*/ 	.word	index@(_Z11absorb_bndrPfS_S_S_iiiif)
        /*00e0*/ 	.word	0x0000001e


	//----- nvinfo : EIATTR_FRAME_SIZE
	.align		4
.L_43:
        /*00e4*/ 	.byte	0x04, 0x11
        /*00e6*/ 	.short	(.L_45 - .L_44)
	.align		4
.L_44:
        /*00e8*/ 	.word	index@($_Z11absorb_bndrPfS_S_S_iiiif$__internal_accurate_pow)
        /*00ec*/ 	.word	0x00000000


	//----- nvinfo : EIATTR_FRAME_SIZE
	.align		4
.L_45:
        /*00f0*/ 	.byte	0x04, 0x11
        /*00f2*/ 	.short	(.L_47 - .L_46)
	.align		4
.L_46:
        /*00f4*/ 	.word	index@($__internal_0_$__cuda_sm20_div_rn_f64_full)
        /*00f8*/ 	.word	0x00000000


	//----- nvinfo : EIATTR_FRAME_SIZE
	.align		4
.L_47:
        /*00fc*/ 	.byte	0x04, 0x11
        /*00fe*/ 	.short	(.L_49 - .L_48)
	.align		4
.L_48:
        /*0100*/ 	.word	index@(_Z11absorb_bndrPfS_S_S_iiiif)
        /*0104*/ 	.word	0x00000000


	//----- nvinfo : EIATTR_MIN_STACK_SIZE
	.align		4
.L_49:
        /*0108*/ 	.byte	0x04, 0x12
        /*010a*/ 	.short	(.L_51 - .L_50)
	.align		4
.L_50:
        /*010c*/ 	.word	index@(_Z11absorb_bndrPfS_S_S_iiiif)
        /*0110*/ 	.word	0x00000000


	//----- nvinfo : EIATTR_MIN_STACK_SIZE
	.align		4
.L_51:
        /*0114*/ 	.byte	0x04, 0x12
        /*0116*/ 	.short	(.L_53 - .L_52)
	.align		4
.L_52:
        /*0118*/ 	.word	index@(_Z15mute_directwaveiiffffiiiiPfS_S_i)
        /*011c*/ 	.word	0x00000000


	//----- nvinfo : EIATTR_MIN_STACK_SIZE
	.align		4
.L_53:
        /*0120*/ 	.byte	0x04, 0x12
        /*0122*/ 	.short	(.L_55 - .L_54)
	.align		4
.L_54:
        /*0124*/ 	.word	index@(_Z11shot_recordiiiiiiiPfS_)
        /*0128*/ 	.word	0x00000000


	//----- nvinfo : EIATTR_MIN_STACK_SIZE
	.align		4
.L_55:
        /*012c*/ 	.byte	0x04, 0x12
        /*012e*/ 	.short	(.L_57 - .L_56)
	.align		4
.L_56:
        /*0130*/ 	.word	index@(_Z6VTI_FDiiiifffPfS_S_S_S_S_iS_S_S_iiiib)
        /*0134*/ 	.word	0x00000048


	//----- nvinfo : EIATTR_MIN_STACK_SIZE
	.align		4
.L_57:
        /*0138*/ 	.byte	0x04, 0x12
        /*013a*/ 	.short	(.L_59 - .L_58)
	.align		4
.L_58:
        /*013c*/ 	.word	index@(_Z10add_sourcefffiiiifffiiiiPfS_)
        /*0140*/ 	.word	0x00000000
.L_59:


//--------------------- .nv.compat                --------------------------
	.section	.nv.compat,"",@"SHT_CUDA_COMPAT_INFO"
	.align	4
        /*0000*/ 	.byte	0x02, 0x09, 0x00, 0x00, 0x02, 0x02, 0x01, 0x00, 0x02, 0x05, 0x05, 0x00, 0x03, 0x07, 0x01, 0x01
        /*0010*/ 	.byte	0x02, 0x03, 0x00, 0x00, 0x02, 0x06, 0x01, 0x00, 0x04, 0x0b, 0x08, 0x00, 0x01, 0x00, 0x00, 0x00
        /*0020*/ 	.byte	0x00, 0x00, 0x00, 0x00


//--------------------- .nv.info._Z11absorb_bndrPfS_S_S_iiiif --------------------------
	.section	.nv.info._Z11absorb_bndrPfS_S_S_iiiif,"",@"SHT_CUDA_INFO"
	.sectionflags	@""
	.align	4


	//----- nvinfo : EIATTR_CUDA_API_VERSION
	.align		4
        /*0000*/ 	.byte	0x04, 0x37
        /*0002*/ 	.short	(.L_61 - .L_60)
.L_60:
        /*0004*/ 	.word	0x00000082


	//----- nvinfo : EIATTR_KPARAM_INFO
	.align		4
.L_61:
        /*0008*/ 	.byte	0x04, 0x17
        /*000a*/ 	.short	(.L_63 - .L_62)
.L_62:
        /*000c*/ 	.word	0x00000000
        /*0010*/ 	.short	0x0008
        /*0012*/ 	.short	0x0030
        /*0014*/ 	.byte	0x00, 0xf0, 0x11, 0x00


	//----- nvinfo : EIATTR_KPARAM_INFO
	.align		4
.L_63:
        /*0018*/ 	.byte	0x04, 0x17
        /*001a*/ 	.short	(.L_65 - .L_64)
.L_64:
        /*001c*/ 	.word	0x00000000
        /*0020*/ 	.short	0x0007
        /*0022*/ 	.short	0x002c
        /*0024*/ 	.byte	0x00, 0xf0, 0x11, 0x00


	//----- nvinfo : EIATTR_KPARAM_INFO
	.align		4
.L_65:
        /*0028*/ 	.byte	0x04, 0x17
        /*002a*/ 	.short	(.L_67 - .L_66)
.L_66:
        /*002c*/ 	.word	0x00000000
        /*0030*/ 	.short	0x0006
        /*0032*/ 	.short	0x0028
        /*0034*/ 	.byte	0x00, 0xf0, 0x11, 0x00


	//----- nvinfo : EIATTR_KPARAM_INFO
	.align		4
.L_67:
        /*0038*/ 	.byte	0x04, 0x17
        /*003a*/ 	.short	(.L_69 - .L_68)
.L_68:
        /*003c*/ 	.word	0x00000000
        /*0040*/ 	.short	0x0005
        /*0042*/ 	.short	0x0024
        /*0044*/ 	.byte	0x00, 0xf0, 0x11, 0x00


	//----- nvinfo : EIATTR_KPARAM_INFO
	.align		4
.L_69:
        /*0048*/ 	.byte	0x04, 0x17
        /*004a*/ 	.short	(.L_71 - .L_70)
.L_70:
        /*004c*/ 	.word	0x00000000
        /*0050*/ 	.short	0x0004
        /*0052*/ 	.short	0x0020
        /*0054*/ 	.byte	0x00, 0xf0, 0x11, 0x00


	//----- nvinfo : EIATTR_KPARAM_INFO
	.align		4
.L_71:
        /*0058*/ 	.byte	0x04, 0x17
        /*005a*/ 	.short	(.L_73 - .L_72)
.L_72:
        /*005c*/ 	.word	0x00000000
        /*0060*/ 	.short	0x0003
        /*0062*/ 	.short	0x0018
        /*0064*/ 	.byte	0x00, 0xf5, 0x21, 0x00


	//----- nvinfo : EIATTR_KPARAM_INFO
	.align		4
.L_73:
        /*0068*/ 	.byte	0x04, 0x17
        /*006a*/ 	.short	(.L_75 - .L_74)
.L_74:
        /*006c*/ 	.word	0x00000000
        /*0070*/ 	.short	0x0002
        /*0072*/ 	.short	0x0010
        /*0074*/ 	.byte	0x00, 0xf5, 0x21, 0x00


	//----- nvinfo : EIATTR_KPARAM_INFO
	.align		4
.L_75:
        /*0078*/ 	.byte	0x04, 0x17
        /*007a*/ 	.short	(.L_77 - .L_76)
.L_76:
        /*007c*/ 	.word	0x00000000
        /*0080*/ 	.short	0x0001
        /*0082*/ 	.short	0x0008
        /*0084*/ 	.byte	0x00, 0xf5, 0x21, 0x00


	//----- nvinfo : EIATTR_KPARAM_INFO
	.align		4
.L_77:
        /*0088*/ 	.byte	0x04, 0x17
        /*008a*/ 	.short	(.L_79 - .L_78)
.L_78:
        /*008c*/ 	.word	0x00000000
        /*0090*/ 	.short	0x0000
        /*0092*/ 	.short	0x0000
        /*0094*/ 	.byte	0x00, 0xf5, 0x21, 0x00


	//----- nvinfo : EIATTR_SPARSE_MMA_MASK
	.align		4
.L_79:
        /*0098*/ 	.byte	0x03, 0x50
        /*009a*/ 	.short	0x0000


	//----- nvinfo : EIATTR_MAXREG_COUNT
	.align		4
        /*009c*/ 	.byte	0x03, 0x1b
        /*009e*/ 	.short	0x00ff


	//----- nvinfo : EIATTR_MERCURY_ISA_VERSION
	.align		4
        /*00a0*/ 	.byte	0x03, 0x5f
        /*00a2*/ 	.short	0x0101


	//----- nvinfo : EIATTR_VRC_CTA_INIT_COUNT
	.align		4
        /*00a4*/ 	.byte	0x02, 0x4a
	.zero		1
	.zero		1


	//----- nvinfo : EIATTR_EXIT_INSTR_OFFSETS
	.align		4
        /*00a8*/ 	.byte	0x04, 0x1c
        /*00aa*/ 	.short	(.L_81 - .L_80)


	//   ....[0]....
.L_80:
        /*00ac*/ 	.word	0x00000220


	//   ....[1]....
        /*00b0*/ 	.word	0x000011e0


	//   ....[2]....
        /*00b4*/ 	.word	0x00001220


	//   ....[3]....
        /*00b8*/ 	.word	0x00001710


	//----- nvinfo : EIATTR_CRS_STACK_SIZE
	.align		4
.L_81:
        /*00bc*/ 	.byte	0x04, 0x1e
        /*00be*/ 	.short	(.L_83 - .L_82)
.L_82:
        /*00c0*/ 	.word	0x00000000


	//----- nvinfo : EIATTR_CBANK_PARAM_SIZE
	.align		4
.L_83:
        /*00c4*/ 	.byte	0x03, 0x19
        /*00c6*/ 	.short	0x0034


	//----- nvinfo : EIATTR_PARAM_CBANK
	.align		4
        /*00c8*/ 	.byte	0x04, 0x0a
        /*00ca*/ 	.short	(.L_85 - .L_84)
	.align		4
.L_84:
        /*00cc*/ 	.word	index@(.nv.constant0._Z11absorb_bndrPfS_S_S_iiiif)
        /*00d0*/ 	.short	0x0380
        /*00d2*/ 	.short	0x0034


	//----- nvinfo : EIATTR_SW_WAR
	.align		4
.L_85:
        /*00d4*/ 	.byte	0x04, 0x36
        /*00d6*/ 	.short	(.L_87 - .L_86)
.L_86:
        /*00d8*/ 	.word	0x00000008
.L_87:


//--------------------- .nv.info._Z15mute_directwaveiiffffiiiiPfS_S_i --------------------------
	.section	.nv.info._Z15mute_directwaveiiffffiiiiPfS_S_i,"",@"SHT_CUDA_INFO"
	.sectionflags	@""
	.align	4


	//----- nvinfo : EIATTR_CUDA_API_VERSION
	.align		4
        /*0000*/ 	.byte	0x04, 0x37
        /*0002*/ 	.short	(.L_89 - .L_88)
.L_88:
        /*0004*/ 	.word	0x00000082


	//----- nvinfo : EIATTR_KPARAM_INFO
	.align		4
.L_89:
        /*0008*/ 	.byte	0x04, 0x17
        /*000a*/ 	.short	(.L_91 - .L_90)
.L_90:
        /*000c*/ 	.word	0x00000000
        /*0010*/ 	.short	0x000d
        /*0012*/ 	.short	0x0040
        /*0014*/ 	.byte	0x00, 0xf0, 0x11, 0x00


	//----- nvinfo : EIATTR_KPARAM_INFO
	.align		4
.L_91:
        /*0018*/ 	.byte	0x04, 0x17
        /*001a*/ 	.short	(.L_93 - .L_92)
.L_92:
        /*001c*/ 	.word	0x00000000
        /*0020*/ 	.short	0x000c
        /*0022*/ 	.short	0x0038
        /*0024*/ 	.byte	0x00, 0xf5, 0x21, 0x00


	//----- nvinfo : EIATTR_KPARAM_INFO
	.align		4
.L_93:
        /*0028*/ 	.byte	0x04, 0x17
        /*002a*/ 	.short	(.L_95 - .L_94)
.L_94:
        /*002c*/ 	.word	0x00000000
        /*0030*/ 	.short	0x000b
        /*0032*/ 	.short	0x0030
        /*0034*/ 	.byte	0x00, 0xf5, 0x21, 0x00


	//----- nvinfo : EIATTR_KPARAM_INFO
	.align		4
.L_95:
        /*0038*/ 	.byte	0x04, 0x17
        /*003a*/ 	.short	(.L_97 - .L_96)
.L_96:
        /*003c*/ 	.word	0x00000000
        /*0040*/ 	.short	0x000a
        /*0042*/ 	.short	0x0028
        /*0044*/ 	.byte	0x00, 0xf5, 0x21, 0x00


	//----- nvinfo : EIATTR_KPARAM_INFO
	.align		4
.L_97:
        /*0048*/ 	.byte	0x04, 0x17
        /*004a*/ 	.short	(.L_99 - .L_98)
.L_98:
        /*004c*/ 	.word	0x00000000
        /*0050*/ 	.short	0x0009
        /*0052*/ 	.short	0x0024
        /*0054*/ 	.byte	0x00, 0xf0, 0x11, 0x00


	//----- nvinfo : EIATTR_KPARAM_INFO
	.align		4
.L_99:
        /*0058*/ 	.byte	0x04, 0x17
        /*005a*/ 	.short	(.L_101 - .L_100)
.L_100:
        /*005c*/ 	.word	0x00000000
        /*0060*/ 	.short	0x0008
        /*0062*/ 	.short	0x0020
        /*0064*/ 	.byte	0x00, 0xf0, 0x11, 0x00


	//----- nvinfo : EIATTR_KPARAM_INFO
	.align		4
.L_101:
        /*0068*/ 	.byte	0x04, 0x17
        /*006a*/ 	.short	(.L_103 - .L_102)
.L_102:
        /*006c*/ 	.word	0x00000000
        /*0070*/ 	.short	0x0007
        /*0072*/ 	.short	0x001c
        /*0074*/ 	.byte	0x00, 0xf0, 0x11, 0x00


	//----- nvinfo : EIATTR_KPARAM_INFO
	.align		4
.L_103:
        /*0078*/ 	.byte	0x04, 0x17
        /*007a*/ 	.short	(.L_105 - .L_104)
.L_104:
        /*007c*/ 	.word	0x00000000
        /*0080*/ 	.short	0x0006
        /*0082*/ 	.short	0x0018
        /*0084*/ 	.byte	0x00, 0xf0, 0x11, 0x00


	//----- nvinfo : EIATTR_KPARAM_INFO
	.align		4
.L_105:
        /*0088*/ 	.byte	0x04, 0x17
        /*008a*/ 	.short	(.L_107 - .L_106)
.L_106:
        /*008c*/ 	.word	0x00000000
        /*0090*/ 	.short	0x0005
        /*0092*/ 	.short	0x0014
        /*0094*/ 	.byte	0x00, 0xf0, 0x11, 0x00


	//----- nvinfo : EIATTR_KPARAM_INFO
	.align		4
.L_107:
        /*0098*/ 	.byte	0x04, 0x17
        /*009a*/ 	.short	(.L_109 - .L_108)
.L_108:
        /*009c*/ 	.word	0x00000000
        /*00a0*/ 	.short	0x0004
        /*00a2*/ 	.short	0x0010
        /*00a4*/ 	.byte	0x00, 0xf0, 0x11, 0x00


	//----- nvinfo : EIATTR_KPARAM_INFO
	.align		4
.L_109:
        /*00a8*/ 	.byte	0x04, 0x17
        /*00aa*/ 	.short	(.L_111 - .L_110)
.L_110:
        /*00ac*/ 	.word	0x00000000
        /*00b0*/ 	.short	0x0003
        /*00b2*/ 	.short	0x000c
        /*00b4*/ 	.byte	0x00, 0xf0, 0x11, 0x00


	//----- nvinfo : EIATTR_KPARAM_INFO
	.align		4
.L_111:
        /*00b8*/ 	.byte	0x04, 0x17
        /*00ba*/ 	.short	(.L_113 - .L_112)
.L_112:
        /*00bc*/ 	.word	0x00000000
        /*00c0*/ 	.short	0x0002
        /*00c2*/ 	.short	0x0008
        /*00c4*/ 	.byte	0x00, 0xf0, 0x11, 0x00


	//----- nvinfo : EIATTR_KPARAM_INFO
	.align		4
.L_113:
        /*00c8*/ 	.byte	0x04, 0x17
        /*00ca*/ 	.short	(.L_115 - .L_114)
.L_114:
        /*00cc*/ 	.word	0x00000000
        /*00d0*/ 	.short	0x0001
        /*00d2*/ 	.short	0x0004
        /*00d4*/ 	.byte	0x00, 0xf0, 0x11, 0x00


	//----- nvinfo : EIATTR_KPARAM_INFO
	.align		4
.L_115:
        /*00d8*/ 	.byte	0x04, 0x17
        /*00da*/ 	.short	(.L_117 - .L_116)
.L_116:
        /*00dc*/ 	.word	0x00000000
        /*00e0*/ 	.short	0x0000
        /*00e2*/ 	.short	0x0000
        /*00e4*/ 	.byte	0x00, 0xf0, 0x11, 0x00


	//----- nvinfo : EIATTR_SPARSE_MMA_MASK
	.align		4
.L_117:
        /*00e8*/ 	.byte	0x03, 0x50
        /*00ea*/ 	.short	0x0000


	//----- nvinfo : EIATTR_MAXREG_COUNT
	.align		4
        /*00ec*/ 	.byte	0x03, 0x1b
        /*00ee*/ 	.short	0x00ff


	//----- nvinfo : EIATTR_MERCURY_ISA_VERSION
	.align		4
        /*00f0*/ 	.byte	0x03, 0x5f
        /*00f2*/ 	.short	0x0101


	//----- nvinfo : EIATTR_VRC_CTA_INIT_COUNT
	.align		4
        /*00f4*/ 	.byte	0x02, 0x4a
	.zero		1
	.zero		1


	//----- nvinfo : EIATTR_EXIT_INSTR_OFFSETS
	.align		4
        /*00f8*/ 	.byte	0x04, 0x1c
        /*00fa*/ 	.short	(.L_119 - .L_118)


	//   ....[0]....
.L_118:
        /*00fc*/ 	.word	0x00000080


	//   ....[1]....
        /*0100*/ 	.word	0x00000d70


	//   ....[2]....
        /*0104*/ 	.word	0x00000db0


	//----- nvinfo : EIATTR_CRS_STACK_SIZE
	.align		4
.L_119:
        /*0108*/ 	.byte	0x04, 0x1e
        /*010a*/ 	.short	(.L_121 - .L_120)
.L_120:
        /*010c*/ 	.word	0x00000000


	//----- nvinfo : EIATTR_CBANK_PARAM_SIZE
	.align		4
.L_121:
        /*0110*/ 	.byte	0x03, 0x19
        /*0112*/ 	.short	0x0044


	//----- nvinfo : EIATTR_PARAM_CBANK
	.align		4
        /*0114*/ 	.byte	0x04, 0x0a
        /*0116*/ 	.short	(.L_123 - .L_122)
	.align		4
.L_122:
        /*0118*/ 	.word	index@(.nv.constant0._Z15mute_directwaveiiffffiiiiPfS_S_i)
        /*011c*/ 	.short	0x0380
        /*011e*/ 	.short	0x0044


	//----- nvinfo : EIATTR_SW_WAR
	.align		4
.L_123:
        /*0120*/ 	.byte	0x04, 0x36
        /*0122*/ 	.short	(.L_125 - .L_124)
.L_124:
        /*0124*/ 	.word	0x00000008
.L_125:


//--------------------- .nv.info._Z11shot_recordiiiiiiiPfS_ --------------------------
	.section	.nv.info._Z11shot_recordiiiiiiiPfS_,"",@"SHT_CUDA_INFO"
	.sectionflags	@""
	.align	4


	//----- nvinfo : EIATTR_CUDA_API_VERSION
	.align		4
        /*0000*/ 	.byte	0x04, 0x37
        /*0002*/ 	.short	(.L_127 - .L_126)
.L_126:
        /*0004*/ 	.word	0x00000082


	//----- nvinfo : EIATTR_KPARAM_INFO
	.align		4
.L_127:
        /*0008*/ 	.byte	0x04, 0x17
        /*000a*/ 	.short	(.L_129 - .L_128)
.L_128:
        /*000c*/ 	.word	0x00000000
        /*0010*/ 	.short	0x0008
        /*0012*/ 	.short	0x0028
        /*0014*/ 	.byte	0x00, 0xf5, 0x21, 0x00


	//----- nvinfo : EIATTR_KPARAM_INFO
	.align		4
.L_129:
        /*0018*/ 	.byte	0x04, 0x17
        /*001a*/ 	.short	(.L_131 - .L_130)
.L_130:
        /*001c*/ 	.word	0x00000000
        /*0020*/ 	.short	0x0007
        /*0022*/ 	.short	0x0020
        /*0024*/ 	.byte	0x00, 0xf5, 0x21, 0x00


	//----- nvinfo : EIATTR_KPARAM_INFO
	.align		4
.L_131:
        /*0028*/ 	.byte	0x04, 0x17
        /*002a*/ 	.short	(.L_133 - .L_132)
.L_132:
        /*002c*/ 	.word	0x00000000
        /*0030*/ 	.short	0x0006
        /*0032*/ 	.short	0x0018
        /*0034*/ 	.byte	0x00, 0xf0, 0x11, 0x00


	//----- nvinfo : EIATTR_KPARAM_INFO
	.align		4
.L_133:
        /*0038*/ 	.byte	0x04, 0x17
        /*003a*/ 	.short	(.L_135 - .L_134)
.L_134:
        /*003c*/ 	.word	0x00000000
        /*0040*/ 	.short	0x0005
        /*0042*/ 	.short	0x0014
        /*0044*/ 	.byte	0x00, 0xf0, 0x11, 0x00


	//----- nvinfo : EIATTR_KPARAM_INFO
	.align		4
.L_135:
        /*0048*/ 	.byte	0x04, 0x17
        /*004a*/ 	.short	(.L_137 - .L_136)
.L_136:
        /*004c*/ 	.word	0x00000000
        /*0050*/ 	.short	0x0004
        /*0052*/ 	.short	0x0010
        /*0054*/ 	.byte	0x00, 0xf0, 0x11, 0x00


	//----- nvinfo : EIATTR_KPARAM_INFO
	.align		4
.L_137:
        /*0058*/ 	.byte	0x04, 0x17
        /*005a*/ 	.short	(.L_139 - .L_138)
.L_138:
        /*005c*/ 	.word	0x00000000
        /*0060*/ 	.short	0x0003
        /*0062*/ 	.short	0x000c
        /*0064*/ 	.byte	0x00, 0xf0, 0x11, 0x00


	//----- nvinfo : EIATTR_KPARAM_INFO
	.align		4
.L_139:
        /*0068*/ 	.byte	0x04, 0x17
        /*006a*/ 	.short	(.L_141 - .L_140)
.L_140:
        /*006c*/ 	.word	0x00000000
        /*0070*/ 	.short	0x0002
        /*0072*/ 	.short	0x0008
        /*0074*/ 	.byte	0x00, 0xf0, 0x11, 0x00


	//----- nvinfo : EIATTR_KPARAM_INFO
	.align		4
.L_141:
        /*0078*/ 	.byte	0x04, 0x17
        /*007a*/ 	.short	(.L_143 - .L_142)
.L_142:
        /*007c*/ 	.word	0x00000000
        /*0080*/ 	.short	0x0001
        /*0082*/ 	.short	0x0004
        /*0084*/ 	.byte	0x00, 0xf0, 0x11, 0x00


	//----- nvinfo : EIATTR_KPARAM_INFO
	.align		4
.L_143:
        /*0088*/ 	.byte	0x04, 0x17
        /*008a*/ 	.short	(.L_145 - .L_144)
.L_144:
        /*008c*/ 	.word	0x00000000
        /*0090*/ 	.short	0x0000
        /*0092*/ 	.short	0x0000
        /*0094*/ 	.byte	0x00, 0xf0, 0x11, 0x00


	//----- nvinfo : EIATTR_SPARSE_MMA_MASK
	.align		4
.L_145:
        /*0098*/ 	.byte	0x03, 0x50
        /*009a*/ 	.short	0x0000


	//----- nvinfo : EIATTR_MAXREG_COUNT
	.align		4
        /*009c*/ 	.byte	0x03, 0x1b
        /*009e*/ 	.short	0x00ff


	//----- nvinfo : EIATTR_MERCURY_ISA_VERSION
	.align		4
        /*00a0*/ 	.byte	0x03, 0x5f
        /*00a2*/ 	.short	0x0101


	//----- nvinfo : EIATTR_VRC_CTA_INIT_COUNT
	.align		4
        /*00a4*/ 	.byte	0x02, 0x4a
	.zero		1
	.zero		1


	//----- nvinfo : EIATTR_EXIT_INSTR_OFFSETS
	.align		4
        /*00a8*/ 	.byte	0x04, 0x1c
        /*00aa*/ 	.short	(.L_147 - .L_146)


	//   ....[0]....
.L_146:
        /*00ac*/ 	.word	0x00000070


	//   ....[1]....
        /*00b0*/ 	.word	0x00000150


	//----- nvinfo : EIATTR_CBANK_PARAM_SIZE
	.align		4
.L_147:
        /*00b4*/ 	.byte	0x03, 0x19
        /*00b6*/ 	.short	0x0030


	//----- nvinfo : EIATTR_PARAM_CBANK
	.align		4
        /*00b8*/ 	.byte	0x04, 0x0a
        /*00ba*/ 	.short	(.L_149 - .L_148)
	.align		4
.L_148:
        /*00bc*/ 	.word	index@(.nv.constant0._Z11shot_recordiiiiiiiPfS_)
        /*00c0*/ 	.short	0x0380
        /*00c2*/ 	.short	0x0030


	//----- nvinfo : EIATTR_SW_WAR
	.align		4
.L_149:
        /*00c4*/ 	.byte	0x04, 0x36
        /*00c6*/ 	.short	(.L_151 - .L_150)
.L_150:
        /*00c8*/ 	.word	0x00000008
.L_151:


//--------------------- .nv.info._Z6VTI_FDiiiifffPfS_S_S_S_S_iS_S_S_iiiib --------------------------
	.section	.nv.info._Z6VTI_FDiiiifffPfS_S_S_S_S_iS_S_S_iiiib,"",@"SHT_CUDA_INFO"
	.sectionflags	@""
	.align	4


	//----- nvinfo : EIATTR_CUDA_API_VERSION
	.align		4
        /*0000*/ 	.byte	0x04, 0x37
        /*0002*/ 	.short	(.L_153 - .L_152)
.L_152:
        /*0004*/ 	.word	0x00000082


	//----- nvinfo : EIATTR_KPARAM_INFO
	.align		4
.L_153:
        /*0008*/ 	.byte	0x04, 0x17
        /*000a*/ 	.short	(.L_155 - .L_154)
.L_154:
        /*000c*/ 	.word	0x00000000
        /*0010*/ 	.short	0x0015
        /*0012*/ 	.short	0x0080
        /*0014*/ 	.byte	0x00, 0xf0, 0x05, 0x00


	//----- nvinfo : EIATTR_KPARAM_INFO
	.align		4
.L_155:
        /*0018*/ 	.byte	0x04, 0x17
        /*001a*/ 	.short	(.L_157 - .L_156)
.L_156:
        /*001c*/ 	.word	0x00000000
        /*0020*/ 	.short	0x0014
        /*0022*/ 	.short	0x007c
        /*0024*/ 	.byte	0x00, 0xf0, 0x11, 0x00


	//----- nvinfo : EIATTR_KPARAM_INFO
	.align		4
.L_157:
        /*0028*/ 	.byte	0x04, 0x17
        /*002a*/ 	.short	(.L_159 - .L_158)
.L_158:
        /*002c*/ 	.word	0x00000000
        /*0030*/ 	.short	0x0013
        /*0032*/ 	.short	0x0078
        /*0034*/ 	.byte	0x00, 0xf0, 0x11, 0x00


	//----- nvinfo : EIATTR_KPARAM_INFO
	.align		4
.L_159:
        /*0038*/ 	.byte	0x04, 0x17
        /*003a*/ 	.short	(.L_161 - .L_160)
.L_160:
        /*003c*/ 	.word	0x00000000
        /*0040*/ 	.short	0x0012
        /*0042*/ 	.short	0x0074
        /*0044*/ 	.byte	0x00, 0xf0, 0x11, 0x00


	//----- nvinfo : EIATTR_KPARAM_INFO
	.align		4
.L_161:
        /*0048*/ 	.byte	0x04, 0x17
        /*004a*/ 	.short	(.L_163 - .L_162)
.L_162:
        /*004c*/ 	.word	0x00000000
        /*0050*/ 	.short	0x0011
        /*0052*/ 	.short	0x0070
        /*0054*/ 	.byte	0x00, 0xf0, 0x11, 0x00


	//----- nvinfo : EIATTR_KPARAM_INFO
	.align		4
.L_163:
        /*0058*/ 	.byte	0x04, 0x17
        /*005a*/ 	.short	(.L_165 - .L_164)
.L_164:
        /*005c*/ 	.word	0x00000000
        /*0060*/ 	.short	0x0010
        /*0062*/ 	.short	0x0068
        /*0064*/ 	.byte	0x00, 0xf5, 0x21, 0x00


	//----- nvinfo : EIATTR_KPARAM_INFO
	.align		4
.L_165:
        /*0068*/ 	.byte	0x04, 0x17
        /*006a*/ 	.short	(.L_167 - .L_166)
.L_166:
        /*006c*/ 	.word	0x00000000
        /*0070*/ 	.short	0x000f
        /*0072*/ 	.short	0x0060
        /*0074*/ 	.byte	0x00, 0xf5, 0x21, 0x00


	//----- nvinfo : EIATTR_KPARAM_INFO
	.align		4
.L_167:
        /*0078*/ 	.byte	0x04, 0x17
        /*007a*/ 	.short	(.L_169 - .L_168)
.L_168:
        /*007c*/ 	.word	0x00000000
        /*0080*/ 	.short	0x000e
        /*0082*/ 	.short	0x0058
        /*0084*/ 	.byte	0x00, 0xf5, 0x21, 0x00


	//----- nvinfo : EIATTR_KPARAM_INFO
	.align		4
.L_169:
        /*0088*/ 	.byte	0x04, 0x17
        /*008a*/ 	.short	(.L_171 - .L_170)
.L_170:
        /*008c*/ 	.word	0x00000000
        /*0090*/ 	.short	0x000d
        /*0092*/ 	.short	0x0050
        /*0094*/ 	.byte	0x00, 0xf0, 0x11, 0x00


	//----- nvinfo : EIATTR_KPARAM_INFO
	.align		4
.L_171:
        /*0098*/ 	.byte	0x04, 0x17
        /*009a*/ 	.short	(.L_173 - .L_172)
.L_172:
        /*009c*/ 	.word	0x00000000
        /*00a0*/ 	.short	0x000c
        /*00a2*/ 	.short	0x0048
        /*00a4*/ 	.byte	0x00, 0xf5, 0x21, 0x00


	//----- nvinfo : EIATTR_KPARAM_INFO
	.align		4
.L_173:
        /*00a8*/ 	.byte	0x04, 0x17
        /*00aa*/ 	.short	(.L_175 - .L_174)
.L_174:
        /*00ac*/ 	.word	0x00000000
        /*00b0*/ 	.short	0x000b
        /*00b2*/ 	.short	0x0040
        /*00b4*/ 	.byte	0x00, 0xf5, 0x21, 0x00


	//----- nvinfo : EIATTR_KPARAM_INFO
	.align		4
.L_175:
        /*00b8*/ 	.byte	0x04, 0x17
        /*00ba*/ 	.short	(.L_177 - .L_176)
.L_176:
        /*00bc*/ 	.word	0x00000000
        /*00c0*/ 	.short	0x000a
        /*00c2*/ 	.short	0x0038
        /*00c4*/ 	.byte	0x00, 0xf5, 0x21, 0x00


	//----- nvinfo : EIATTR_KPARAM_INFO
	.align		4
.L_177:
        /*00c8*/ 	.byte	0x04, 0x17
        /*00ca*/ 	.short	(.L_179 - .L_178)
.L_178:
        /*00cc*/ 	.word	0x00000000
        /*00d0*/ 	.short	0x0009
        /*00d2*/ 	.short	0x0030
        /*00d4*/ 	.byte	0x00, 0xf5, 0x21, 0x00


	//----- nvinfo : EIATTR_KPARAM_INFO
	.align		4
.L_179:
        /*00d8*/ 	.byte	0x04, 0x17
        /*00da*/ 	.short	(.L_181 - .L_180)
.L_180:
        /*00dc*/ 	.word	0x00000000
        /*00e0*/ 	.short	0x0008
        /*00e2*/ 	.short	0x0028
        /*00e4*/ 	.byte	0x00, 0xf5, 0x21, 0x00


	//----- nvinfo : EIATTR_KPARAM_INFO
	.align		4
.L_181:
        /*00e8*/ 	.byte	0x04, 0x17
        /*00ea*/ 	.short	(.L_183 - .L_182)
.L_182:
        /*00ec*/ 	.word	0x00000000
        /*00f0*/ 	.short	0x0007
        /*00f2*/ 	.short	0x0020
        /*00f4*/ 	.byte	0x00, 0xf5, 0x21, 0x00


	//----- nvinfo : EIATTR_KPARAM_INFO
	.align		4
.L_183:
        /*00f8*/ 	.byte	0x04, 0x17
        /*00fa*/ 	.short	(.L_185 - .L_184)
.L_184:
        /*00fc*/ 	.word	0x00000000
        /*0100*/ 	.short	0x0006
        /*0102*/ 	.short	0x0018
        /*0104*/ 	.byte	0x00, 0xf0, 0x11, 0x00


	//----- nvinfo : EIATTR_KPARAM_INFO
	.align		4
.L_185:
        /*0108*/ 	.byte	0x04, 0x17
        /*010a*/ 	.short	(.L_187 - .L_186)
.L_186:
        /*010c*/ 	.word	0x00000000
        /*0110*/ 	.short	0x0005
        /*0112*/ 	.short	0x0014
        /*0114*/ 	.byte	0x00, 0xf0, 0x11, 0x00


	//----- nvinfo : EIATTR_KPARAM_INFO
	.align		4
.L_187:
        /*0118*/ 	.byte	0x04, 0x17
        /*011a*/ 	.short	(.L_189 - .L_188)
.L_188:
        /*011c*/ 	.word	0x00000000
        /*0120*/ 	.short	0x0004
        /*0122*/ 	.short	0x0010
        /*0124*/ 	.byte	0x00, 0xf0, 0x11, 0x00


	//----- nvinfo : EIATTR_KPARAM_INFO
	.align		4
.L_189:
        /*0128*/ 	.byte	0x04, 0x17
        /*012a*/ 	.short	(.L_191 - .L_190)
.L_190:
        /*012c*/ 	.word	0x00000000
        /*0130*/ 	.short	0x0003
        /*0132*/ 	.short	0x000c
        /*0134*/ 	.byte	0x00, 0xf0, 0x11, 0x00


	//----- nvinfo : EIATTR_KPARAM_INFO
	.align		4
.L_191:
        /*0138*/ 	.byte	0x04, 0x17
        /*013a*/ 	.short	(.L_193 - .L_192)
.L_192:
        /*013c*/ 	.word	0x00000000
        /*0140*/ 	.short	0x0002
        /*0142*/ 	.short	0x0008
        /*0144*/ 	.byte	0x00, 0xf0, 0x11, 0x00


	//----- nvinfo : EIATTR_KPARAM_INFO
	.align		4
.L_193:
        /*0148*/ 	.byte	0x04, 0x17
        /*014a*/ 	.short	(.L_195 - .L_194)
.L_194:
        /*014c*/ 	.word	0x00000000
        /*0150*/ 	.short	0x0001
        /*0152*/ 	.short	0x0004
        /*0154*/ 	.byte	0x00, 0xf0, 0x11, 0x00


	//----- nvinfo : EIATTR_KPARAM_INFO
	.align		4
.L_195:
        /*0158*/ 	.byte	0x04, 0x17
        /*015a*/ 	.short	(.L_197 - .L_196)
.L_196:
        /*015c*/ 	.word	0x00000000
        /*0160*/ 	.short	0x0000
        /*0162*/ 	.short	0x0000
        /*0164*/ 	.byte	0x00, 0xf0, 0x11, 0x00


	//----- nvinfo : EIATTR_SPARSE_MMA_MASK
	.align		4
.L_197:
        /*0168*/ 	.byte	0x03, 0x50
        /*016a*/ 	.short	0x0000


	//----- nvinfo : EIATTR_MAXREG_COUNT
	.align		4
        /*016c*/ 	.byte	0x03, 0x1b
        /*016e*/ 	.short	0x00ff


	//----- nvinfo : EIATTR_MERCURY_ISA_VERSION
	.align		4
        /*0170*/ 	.byte	0x03, 0x5f
        /*0172*/ 	.short	0x0101


	//----- nvinfo : EIATTR_VRC_CTA_INIT_COUNT
	.align		4
        /*0174*/ 	.byte	0x02, 0x4a
	.zero		1
	.zero		1


	//----- nvinfo : EIATTR_EXIT_INSTR_OFFSETS
	.align		4
        /*0178*/ 	.byte	0x04, 0x1c
        /*017a*/ 	.short	(.L_199 - .L_198)


	//   ....[0]....
.L_198:
        /*017c*/ 	.word	0x00000190


	//   ....[1]....
        /*0180*/ 	.word	0x00000c30


	//   ....[2]....
        /*0184*/ 	.word	0x00003e60


	//----- nvinfo : EIATTR_CRS_STACK_SIZE
	.align		4
.L_199:
        /*0188*/ 	.byte	0x04, 0x1e
        /*018a*/ 	.short	(.L_201 - .L_200)
.L_200:
        /*018c*/ 	.word	0x00000000


	//----- nvinfo : EIATTR_CBANK_PARAM_SIZE
	.align		4
.L_201:
        /*0190*/ 	.byte	0x03, 0x19
        /*0192*/ 	.short	0x0081


	//----- nvinfo : EIATTR_PARAM_CBANK
	.align		4
        /*0194*/ 	.byte	0x04, 0x0a
        /*0196*/ 	.short	(.L_203 - .L_202)
	.align		4
.L_202:
        /*0198*/ 	.word	index@(.nv.constant0._Z6VTI_FDiiiifffPfS_S_S_S_S_iS_S_S_iiiib)
        /*019c*/ 	.short	0x0380
        /*019e*/ 	.short	0x0081


	//----- nvinfo : EIATTR_SW_WAR
	.align		4
.L_203:
        /*01a0*/ 	.byte	0x04, 0x36
        /*01a2*/ 	.short	(.L_205 - .L_204)
.L_204:
        /*01a4*/ 	.word	0x00000008
.L_205:


//--------------------- .nv.info._Z10add_sourcefffiiiifffiiiiPfS_ --------------------------
	.section	.nv.info._Z10add_sourcefffiiiifffiiiiPfS_,"",@"SHT_CUDA_INFO"
	.sectionflags	@""
	.align	4


	//----- nvinfo : EIATTR_CUDA_API_VERSION
	.align		4
        /*0000*/ 	.byte	0x04, 0x37
        /*0002*/ 	.short	(.L_207 - .L_206)
.L_206:
        /*0004*/ 	.word	0x00000082


	//----- nvinfo : EIATTR_KPARAM_INFO
	.align		4
.L_207:
        /*0008*/ 	.byte	0x04, 0x17
        /*000a*/ 	.short	(.L_209 - .L_208)
.L_208:
        /*000c*/ 	.word	0x00000000
        /*0010*/ 	.short	0x000f
        /*0012*/ 	.short	0x0040
        /*0014*/ 	.byte	0x00, 0xf5, 0x21, 0x00


	//----- nvinfo : EIATTR_KPARAM_INFO
	.align		4
.L_209:
        /*0018*/ 	.byte	0x04, 0x17
        /*001a*/ 	.short	(.L_211 - .L_210)
.L_210:
        /*001c*/ 	.word	0x00000000
        /*0020*/ 	.short	0x000e
        /*0022*/ 	.short	0x0038
        /*0024*/ 	.byte	0x00, 0xf5, 0x21, 0x00


	//----- nvinfo : EIATTR_KPARAM_INFO
	.align		4
.L_211:
        /*0028*/ 	.byte	0x04, 0x17
        /*002a*/ 	.short	(.L_213 - .L_212)
.L_212:
        /*002c*/ 	.word	0x00000000
        /*0030*/ 	.short	0x000d
        /*0032*/ 	.short	0x0034
        /*0034*/ 	.byte	0x00, 0xf0, 0x11, 0x00


	//----- nvinfo : EIATTR_KPARAM_INFO
	.align		4
.L_213:
        /*0038*/ 	.byte	0x04, 0x17
        /*003a*/ 	.short	(.L_215 - .L_214)
.L_214:
        /*003c*/ 	.word	0x00000000
        /*0040*/ 	.short	0x000c
        /*0042*/ 	.short	0x0030
        /*0044*/ 	.byte	0x00, 0xf0, 0x11, 0x00


	//----- nvinfo : EIATTR_KPARAM_INFO
	.align		4
.L_215:
        /*0048*/ 	.byte	0x04, 0x17
        /*004a*/ 	.short	(.L_217 - .L_216)
.L_216:
        /*004c*/ 	.word	0x00000000
        /*0050*/ 	.short	0x000b
        /*0052*/ 	.short	0x002c
        /*0054*/ 	.byte	0x00, 0xf0, 0x11, 0x00


	//----- nvinfo : EIATTR_KPARAM_INFO
	.align		4
.L_217:
        /*0058*/ 	.byte	0x04, 0x17
        /*005a*/ 	.short	(.L_219 - .L_218)
.L_218:
        /*005c*/ 	.word	0x00000000
        /*0060*/ 	.short	0x000a
        /*0062*/ 	.short	0x0028
        /*0064*/ 	.byte	0x00, 0xf0, 0x11, 0x00


	//----- nvinfo : EIATTR_KPARAM_INFO
	.align		4
.L_219:
        /*0068*/ 	.byte	0x04, 0x17
        /*006a*/ 	.short	(.L_221 - .L_220)
.L_220:
        /*006c*/ 	.word	0x00000000
        /*0070*/ 	.short	0x0009
        /*0072*/ 	.short	0x0024
        /*0074*/ 	.byte	0x00, 0xf0, 0x11, 0x00


	//----- nvinfo : EIATTR_KPARAM_INFO
	.align		4
.L_221:
        /*0078*/ 	.byte	0x04, 0x17
        /*007a*/ 	.short	(.L_223 - .L_222)
.L_222:
        /*007c*/ 	.word	0x00000000
        /*0080*/ 	.short	0x0008
        /*0082*/ 	.short	0x0020
        /*0084*/ 	.byte	0x00, 0xf0, 0x11, 0x00


	//----- nvinfo : EIATTR_KPARAM_INFO
	.align		4
.L_223:
        /*0088*/ 	.byte	0x04, 0x17
        /*008a*/ 	.short	(.L_225 - .L_224)
.L_224:
        /*008c*/ 	.word	0x00000000
        /*0090*/ 	.short	0x0007
        /*0092*/ 	.short	0x001c
        /*0094*/ 	.byte	0x00, 0xf0, 0x11, 0x00


	//----- nvinfo : EIATTR_KPARAM_INFO
	.align		4
.L_225:
        /*0098*/ 	.byte	0x04, 0x17
        /*009a*/ 	.short	(.L_227 - .L_226)
.L_226:
        /*009c*/ 	.word	0x00000000
        /*00a0*/ 	.short	0x0006
        /*00a2*/ 	.short	0x0018
        /*00a4*/ 	.byte	0x00, 0xf0, 0x11, 0x00


	//----- nvinfo : EIATTR_KPARAM_INFO
	.align		4
.L_227:
        /*00a8*/ 	.byte	0x04, 0x17
        /*00aa*/ 	.short	(.L_229 - .L_228)
.L_228:
        /*00ac*/ 	.word	0x00000000
        /*00b0*/ 	.short	0x0005
        /*00b2*/ 	.short	0x0014
        /*00b4*/ 	.byte	0x00, 0xf0, 0x11, 0x00


	//----- nvinfo : EIATTR_KPARAM_INFO
	.align		4
.L_229:
        /*00b8*/ 	.byte	0x04, 0x17
        /*00ba*/ 	.short	(.L_231 - .L_230)
.L_230:
        /*00bc*/ 	.word	0x00000000
        /*00c0*/ 	.short	0x0004
        /*00c2*/ 	.short	0x0010
        /*00c4*/ 	.byte	0x00, 0xf0, 0x11, 0x00


	//----- nvinfo : EIATTR_KPARAM_INFO
	.align		4
.L_231:
        /*00c8*/ 	.byte	0x04, 0x17
        /*00ca*/ 	.short	(.L_233 - .L_232)
.L_232:
        /*00cc*/ 	.word	0x00000000
        /*00d0*/ 	.short	0x0003
        /*00d2*/ 	.short	0x000c
        /*00d4*/ 	.byte	0x00, 0xf0, 0x11, 0x00


	//----- nvinfo : EIATTR_KPARAM_INFO
	.align		4
.L_233:
        /*00d8*/ 	.byte	0x04, 0x17
        /*00da*/ 	.short	(.L_235 - .L_234)
.L_234:
        /*00dc*/ 	.word	0x00000000
        /*00e0*/ 	.short	0x0002
        /*00e2*/ 	.short	0x0008
        /*00e4*/ 	.byte	0x00, 0xf0, 0x11, 0x00


	//----- nvinfo : EIATTR_KPARAM_INFO
	.align		4
.L_235:
        /*00e8*/ 	.byte	0x04, 0x17
        /*00ea*/ 	.short	(.L_237 - .L_236)
.L_236:
        /*00ec*/ 	.word	0x00000000
        /*00f0*/ 	.short	0x0001
        /*00f2*/ 	.short	0x0004
        /*00f4*/ 	.byte	0x00, 0xf0, 0x11, 0x00


	//----- nvinfo : EIATTR_KPARAM_INFO
	.align		4
.L_237:
        /*00f8*/ 	.byte	0x04, 0x17
        /*00fa*/ 	.short	(.L_239 - .L_238)
.L_238:
        /*00fc*/ 	.word	0x00000000
        /*0100*/ 	.short	0x0000
        /*0102*/ 	.short	0x0000
        /*0104*/ 	.byte	0x00, 0xf0, 0x11, 0x00


	//----- nvinfo : EIATTR_SPARSE_MMA_MASK
	.align		4
.L_239:
        /*0108*/ 	.byte	0x03, 0x50
        /*010a*/ 	.short	0x0000


	//----- nvinfo : EIATTR_MAXREG_COUNT
	.align		4
        /*010c*/ 	.byte	0x03, 0x1b
        /*010e*/ 	.short	0x00ff


	//----- nvinfo : EIATTR_MERCURY_ISA_VERSION
	.align		4
        /*0110*/ 	.byte	0x03, 0x5f
        /*0112*/ 	.short	0x0101


	//----- nvinfo : EIATTR_VRC_CTA_INIT_COUNT
	.align		4
        /*0114*/ 	.byte	0x02, 0x4a
	.zero		1
	.zero		1


	//----- nvinfo : EIATTR_EXIT_INSTR_OFFSETS
	.align		4
        /*0118*/ 	.byte	0x04, 0x1c
        /*011a*/ 	.short	(.L_241 - .L_240)


	//   ....[0]....
.L_240:
        /*011c*/ 	.word	0x00001270


	//   ....[1]....
        /*0120*/ 	.word	0x00001410


	//----- nvinfo : EIATTR_CRS_STACK_SIZE
	.align		4
.L_241:
        /*0124*/ 	.byte	0x04, 0x1e
        /*0126*/ 	.short	(.L_243 - .L_242)
.L_242:
        /*0128*/ 	.word	0x00000000


	//----- nvinfo : EIATTR_CBANK_PARAM_SIZE
	.align		4
.L_243:
        /*012c*/ 	.byte	0x03, 0x19
        /*012e*/ 	.short	0x0048


	//----- nvinfo : EIATTR_PARAM_CBANK
	.align		4
        /*0130*/ 	.byte	0x04, 0x0a
        /*0132*/ 	.short	(.L_245 - .L_244)
	.align		4
.L_244:
        /*0134*/ 	.word	index@(.nv.constant0._Z10add_sourcefffiiiifffiiiiPfS_)
        /*0138*/ 	.short	0x0380
        /*013a*/ 	.short	0x0048


	//----- nvinfo : EIATTR_SW_WAR
	.align		4
.L_245:
        /*013c*/ 	.byte	0x04, 0x36
        /*013e*/ 	.short	(.L_247 - .L_246)
.L_246:
        /*0140*/ 	.word	0x00000008
.L_247:


//--------------------- .nv.callgraph             --------------------------
	.section	.nv.callgraph,"",@"SHT_CUDA_CALLGRAPH"
	.align	4
	.sectionentsize	8
	.align		4
        /*0000*/ 	.word	0x00000000
	.align		4
        /*0004*/ 	.word	0xffffffff
	.align		4
        /*0008*/ 	.word	0x00000000
	.align		4
        /*000c*/ 	.word	0xfffffffe
	.align		4
        /*0010*/ 	.word	0x00000000
	.align		4
        /*0014*/ 	.word	0xfffffffd
	.align		4
        /*0018*/ 	.word	0x00000000
	.align		4
        /*001c*/ 	.word	0xfffffffc


//--------------------- .nv.constant3             --------------------------
	.section	.nv.constant3,"a",@progbits
	.align	4
.nv.constant3:
	.type		c1,@object
	.size		c1,(c4 - c1)
c1:
        /*0000*/ 	.byte	0x00, 0x00, 0x00, 0x00, 0x00, 0x00, 0x00, 0x3f
	.type		c4,@object
	.size		c4,(stencil - c4)
c4:
        /*0008*/ 	.byte	0x00, 0x00, 0x00, 0x00, 0xcd, 0xcc, 0x4c, 0x3f, 0xcd, 0xcc, 0x4c, 0xbe, 0x81, 0x09, 0x1c, 0x3d
        /*0018*/ 	.byte	0x26, 0x0e, 0x6a, 0xbb
	.type		stencil,@object
	.size		stencil,(.L_2 - stencil)
stencil:
        /*001c*/ 	.byte	0xe4, 0x38, 0x36, 0xc0, 0xcd, 0xcc, 0xcc, 0x3f, 0xcd, 0xcc, 0x4c, 0xbe, 0x01, 0x0d, 0xd0, 0x3c
        /*002c*/ 	.byte	0xa1, 0x0e, 0xea, 0xba
.L_2:


//--------------------- .nv.constant4             --------------------------
	.section	.nv.constant4,"a",@progbits
	.align	8
	.align		8
.nv.constant4:
        /*0000*/ 	.dword	__cudart_i2opi_f
	.align		8
        /*0008*/ 	.dword	__cudart_i2opi_d
	.align		8
        /*0010*/ 	.dword	__cudart_sin_cos_coeffs


//--------------------- .text._Z11absorb_bndrPfS_S_S_iiiif --------------------------
	.section	.text._Z11absorb_bndrPfS_S_S_iiiif,"ax",@progbits
	.align	128
        .global         _Z11absorb_bndrPfS_S_S_iiiif
        .type           _Z11absorb_bndrPfS_S_S_iiiif,@function
        .size           _Z11absorb_bndrPfS_S_S_iiiif,(.L_x_135 - _Z11absorb_bndrPfS_S_S_iiiif)
        .other          _Z11absorb_bndrPfS_S_S_iiiif,@"STO_CUDA_ENTRY STV_DEFAULT"
_Z11absorb_bndrPfS_S_S_iiiif:
.text._Z11absorb_bndrPfS_S_S_iiiif:
[----:B------:R-:W-:Y:S08]  /*0000*/  LDC R1, c[0x0][0x37c] ;  /* 0x0000df00ff017b82 */ /* 0x000ff00000000800 */
[----:B------:R-:W0:Y:S01]  /*0010*/  LDC R9, c[0x0][0x3a8] ;  /* 0x0000ea00ff097b82 */ /* 0x000e220000000800 */
[----:B------:R-:W1:Y:S01]  /*0020*/  S2R R4, SR_TID.X ;  /* 0x0000000000047919 */ /* 0x000e620000002100 */
[----:B------:R-:W1:Y:S01]  /*0030*/  LDCU UR4, c[0x0][0x360] ;  /* 0x00006c00ff0477ac */ /* 0x000e620008000800 */
[----:B------:R-:W1:Y:S05]  /*0040*/  S2R R5, SR_CTAID.X ;  /* 0x0000000000057919 */ /* 0x000e6a0000002500 */
[----:B------:R-:W2:Y:S01]  /*0050*/  LDC R15, c[0x0][0x3ac] ;  /* 0x0000eb00ff0f7b82 */ /* 0x000ea20000000800 */
[----:B0-----:R-:W-:-:S04]  /*0060*/  IABS R7, R9 ;  /* 0x0000000900077213 */ /* 0x001fc80000000000 */
[----:B------:R-:W0:Y:S01]  /*0070*/  I2F.RP R0, R7 ;  /* 0x0000000700007306 */ /* 0x000e220000209400 */
[----:B-1----:R-:W-:-:S07]  /*0080*/  IMAD R4, R5, UR4, R4 ;  /* 0x0000000405047c24 */ /* 0x002fce000f8e0204 */
[----:B0-----:R-:W0:Y:S02]  /*0090*/  MUFU.RCP R0, R0 ;  /* 0x0000000000007308 */ /* 0x001e240000001000 */
[----:B0-----:R-:W-:Y:S01]  /*00a0*/  VIADD R2, R0, 0xffffffe ;  /* 0x0ffffffe00027836 */ /* 0x001fe20000000000 */
[----:B------:R-:W-:-:S05]  /*00b0*/  IABS R0, R4 ;  /* 0x0000000400007213 */ /* 0x000fca0000000000 */
[----:B------:R0:W1:Y:S02]  /*00c0*/  F2I.FTZ.U32.TRUNC.NTZ R3, R2 ;  /* 0x0000000200037305 */ /* 0x000064000021f000 */
[----:B0-----:R-:W-:Y:S02]  /*00d0*/  IMAD.MOV.U32 R2, RZ, RZ, RZ ;  /* 0x000000ffff027224 */ /* 0x001fe400078e00ff */
[----:B-1----:R-:W-:-:S04]  /*00e0*/  IMAD.MOV R6, RZ, RZ, -R3 ;  /* 0x000000ffff067224 */ /* 0x002fc800078e0a03 */
[----:B------:R-:W-:Y:S02]  /*00f0*/  IMAD R5, R6, R7, RZ ;  /* 0x0000000706057224 */ /* 0x000fe400078e02ff */
[----:B------:R-:W2:Y:S02]  /*0100*/  LDC R6, c[0x0][0x3a0] ;  /* 0x0000e800ff067b82 */ /* 0x000ea40000000800 */
[----:B------:R-:W-:-:S06]  /*0110*/  IMAD.HI.U32 R3, R3, R5, R2 ;  /* 0x0000000503037227 */ /* 0x000fcc00078e0002 */
[----:B------:R-:W-:-:S04]  /*0120*/  IMAD.HI.U32 R3, R3, R0, RZ ;  /* 0x0000000003037227 */ /* 0x000fc800078e00ff */
[----:B------:R-:W-:-:S04]  /*0130*/  IMAD.MOV R2, RZ, RZ, -R3 ;  /* 0x000000ffff027224 */ /* 0x000fc800078e0a03 */
[----:B------:R-:W-:Y:S01]  /*0140*/  IMAD R0, R7, R2, R0 ;  /* 0x0000000207007224 */ /* 0x000fe200078e0200 */
[----:B------:R-:W-:-:S04]  /*0150*/  LOP3.LUT R2, R4, R9, RZ, 0x3c, !PT ;  /* 0x0000000904027212 */ /* 0x000fc800078e3cff */
[----:B------:R-:W-:Y:S02]  /*0160*/  ISETP.GT.U32.AND P2, PT, R7, R0, PT ;  /* 0x000000000700720c */ /* 0x000fe40003f44070 */
[----:B------:R-:W-:-:S11]  /*0170*/  ISETP.GE.AND P0, PT, R2, RZ, PT ;  /* 0x000000ff0200720c */ /* 0x000fd60003f06270 */
[----:B------:R-:W-:Y:S02]  /*0180*/  @!P2 IMAD.IADD R0, R0, 0x1, -R7 ;  /* 0x000000010000a824 */ /* 0x000fe400078e0a07 */
[----:B------:R-:W-:-:S03]  /*0190*/  @!P2 VIADD R3, R3, 0x1 ;  /* 0x000000010303a836 */ /* 0x000fc60000000000 */
[----:B------:R-:W-:Y:S01]  /*01a0*/  ISETP.GE.U32.AND P1, PT, R0, R7, PT ;  /* 0x000000070000720c */ /* 0x000fe20003f26070 */
[----:B--2---:R-:W-:-:S04]  /*01b0*/  IMAD R0, R15, 0x2, R6 ;  /* 0x000000020f007824 */ /* 0x004fc800078e0206 */
[----:B------:R-:W-:-:S05]  /*01c0*/  IMAD R5, R0, R9, -0x1 ;  /* 0xffffffff00057424 */ /* 0x000fca00078e0209 */
[----:B------:R-:W-:-:S03]  /*01d0*/  ISETP.GE.AND P2, PT, R4, R5, PT ;  /* 0x000000050400720c */ /* 0x000fc60003f46270 */
[----:B------:R-:W-:Y:S01]  /*01e0*/  @P1 VIADD R3, R3, 0x1 ;  /* 0x0000000103031836 */ /* 0x000fe20000000000 */
[----:B------:R-:W-:-:S03]  /*01f0*/  ISETP.NE.AND P1, PT, R9, RZ, PT ;  /* 0x000000ff0900720c */ /* 0x000fc60003f25270 */
[----:B------:R-:W-:-:S05]  /*0200*/  IMAD.MOV.U32 R10, RZ, RZ, R3 ;  /* 0x000000ffff0a7224 */ /* 0x000fca00078e0003 */
[----:B------:R-:W-:Y:S01]  /*0210*/  @!P0 IADD3 R10, PT, PT, -R10, RZ, RZ ;  /* 0x000000ff0a0a8210 */ /* 0x000fe20007ffe1ff */
[----:B------:R-:W-:Y:S06]  /*0220*/  @P2 EXIT ;  /* 0x000000000000294d */ /* 0x000fec0003800000 */
[----:B------:R-:W-:Y:S01]  /*0230*/  @!P1 LOP3.LUT R10, RZ, R9, RZ, 0x33, !PT ;  /* 0x00000009ff0a9212 */ /* 0x000fe200078e33ff */
[----:B------:R-:W0:Y:S01]  /*0240*/  LDCU.64 UR4, c[0x0][0x358] ;  /* 0x00006b00ff0477ac */ /* 0x000e220008000a00 */
[----:B------:R-:W-:Y:S02]  /*0250*/  BSSY.RECONVERGENT B0, `(.L_x_0) ;  /* 0x00000a7000007945 */ /* 0x000fe40003800200 */
[----:B------:R-:W-:Y:S01]  /*0260*/  ISETP.GE.AND P0, PT, R10, R15, PT ;  /* 0x0000000f0a00720c */ /* 0x000fe20003f06270 */
[----:B------:R-:W-:-:S04]  /*0270*/  IMAD.MOV R5, RZ, RZ, -R10 ;  /* 0x000000ffff057224 */ /* 0x000fc800078e0a0a */
[----:B------:R-:W-:-:S08]  /*0280*/  IMAD R5, R9, R5, R4 ;  /* 0x0000000509057224 */ /* 0x000fd000078e0204 */
[----:B------:R-:W-:Y:S05]  /*0290*/  @P0 BRA `(.L_x_1) ;  /* 0x0000000400440947 */ /* 0x000fea0003800000 */
[----:B------:R-:W1:Y:S01]  /*02a0*/  I2F.F64 R6, R15 ;  /* 0x0000000f00067312 */ /* 0x000e620000201c00 */
[----:B------:R-:W-:Y:S01]  /*02b0*/  IMAD.MOV.U32 R2, RZ, RZ, 0x1 ;  /* 0x00000001ff027424 */ /* 0x000fe200078e00ff */
[----:B------:R-:W-:Y:S01]  /*02c0*/  BSSY.RECONVERGENT B1, `(.L_x_2) ;  /* 0x0000018000017945 */ /* 0x000fe20003800200 */
[----:B------:R-:W-:-:S06]  /*02d0*/  IMAD.IADD R12, R15, 0x1, -R10 ;  /* 0x000000010f0c7824 */ /* 0x000fcc00078e0a0a */
[----:B------:R-:W2:Y:S08]  /*02e0*/  I2F.F64 R12, R12 ;  /* 0x0000000c000c7312 */ /* 0x000eb00000201c00 */
[----:B-1----:R-:W1:Y:S01]  /*02f0*/  MUFU.RCP64H R3, R7 ;  /* 0x0000000700037308 */ /* 0x002e620000001800 */
[----:B--2---:R-:W-:Y:S01]  /*0300*/  FSETP.GEU.AND P1, PT, |R13|, 6.5827683646048100446e-37, PT ;  /* 0x036000000d00780b */ /* 0x004fe20003f2e200 */
[----:B-1----:R-:W-:-:S08]  /*0310*/  DFMA R8, -R6, R2, 1 ;  /* 0x3ff000000608742b */ /* 0x002fd00000000102 */
[----:B------:R-:W-:-:S08]  /*0320*/  DFMA R8, R8, R8, R8 ;  /* 0x000000080808722b */ /* 0x000fd00000000008 */
[----:B------:R-:W-:-:S08]  /*0330*/  DFMA R8, R2, R8, R2 ;  /* 0x000000080208722b */ /* 0x000fd00000000002 */
[----:B------:R-:W-:-:S08]  /*0340*/  DFMA R2, -R6, R8, 1 ;  /* 0x3ff000000602742b */ /* 0x000fd00000000108 */
[----:B------:R-:W-:-:S08]  /*0350*/  DFMA R2, R8, R2, R8 ;  /* 0x000000020802722b */ /* 0x000fd00000000008 */
[----:B------:R-:W-:-:S08]  /*0360*/  DMUL R8, R12, R2 ;  /* 0x000000020c087228 */ /* 0x000fd00000000000 */
[----:B------:R-:W-:-:S08]  /*0370*/  DFMA R10, -R6, R8, R12 ;  /* 0x00000008060a722b */ /* 0x000fd0000000010c */
[----:B------:R-:W-:-:S10]  /*0380*/  DFMA R2, R2, R10, R8 ;  /* 0x0000000a0202722b */ /* 0x000fd40000000008 */
[----:B------:R-:W-:-:S05]  /*0390*/  FFMA R0, RZ, R7, R3 ;  /* 0x00000007ff007223 */ /* 0x000fca0000000003 */
[----:B------:R-:W-:-:S13]  /*03a0*/  FSETP.GT.AND P0, PT, |R0|, 1.469367938527859385e-39, PT ;  /* 0x001000000000780b */ /* 0x000fda0003f04200 */
[----:B------:R-:W-:Y:S05]  /*03b0*/  @P0 BRA P1, `(.L_x_3) ;  /* 0x0000000000200947 */ /* 0x000fea0000800000 */
[----:B------:R-:W-:Y:S01]  /*03c0*/  IMAD.MOV.U32 R10, RZ, RZ, R12 ;  /* 0x000000ffff0a7224 */ /* 0x000fe200078e000c */
[----:B------:R-:W-:Y:S01]  /*03d0*/  MOV R0, 0x420 ;  /* 0x0000042000007802 */ /* 0x000fe20000000f00 */
[----:B------:R-:W-:Y:S02]  /*03e0*/  IMAD.MOV.U32 R11, RZ, RZ, R13 ;  /* 0x000000ffff0b7224 */ /* 0x000fe400078e000d */
[----:B------:R-:W-:Y:S02]  /*03f0*/  IMAD.MOV.U32 R8, RZ, RZ, R6 ;  /* 0x000000ffff087224 */ /* 0x000fe400078e0006 */
[----:B------:R-:W-:-:S07]  /*0400*/  IMAD.MOV.U32 R9, RZ, RZ, R7 ;  /* 0x000000ffff097224 */ /* 0x000fce00078e0007 */
[----:B0-----:R-:W-:Y:S05]  /*0410*/  CALL.REL.NOINC `($__internal_0_$__cuda_sm20_div_rn_f64_full) ;  /* 0x0000001000c07944 */ /* 0x001fea0003c00000 */
[----:B------:R-:W-:Y:S01]  /*0420*/  IMAD.MOV.U32 R2, RZ, RZ, R12 ;  /* 0x000000ffff027224 */ /* 0x000fe200078e000c */
[----:B------:R-:W-:-:S07]  /*0430*/  MOV R3, R13 ;  /* 0x0000000d00037202 */ /* 0x000fce0000000f00 */
.L_x_3:
[----:B0-----:R-:W-:Y:S05]  /*0440*/  BSYNC.RECONVERGENT B1 ;  /* 0x0000000000017941 */ /* 0x001fea0003800200 */
.L_x_2:
[----:B------:R-:W-:Y:S01]  /*0450*/  DADD R26, -RZ, |R2| ;  /* 0x00000000ff1a7229 */ /* 0x000fe20000000502 */
[----:B------:R-:W-:Y:S01]  /*0460*/  BSSY.RECONVERGENT B1, `(.L_x_4) ;  /* 0x0000003000017945 */ /* 0x000fe20003800200 */
[----:B------:R-:W-:-:S09]  /*0470*/  MOV R0, 0x490 ;  /* 0x0000049000007802 */ /* 0x000fd20000000f00 */
[----:B------:R-:W-:Y:S05]  /*0480*/  CALL.REL.NOINC `($_Z11absorb_bndrPfS_S_S_iiiif$__internal_accurate_pow) ;  /* 0x0000001800147944 */ /* 0x000fea0003c00000 */
[----:B------:R-:W-:Y:S05]  /*0490*/  BSYNC.RECONVERGENT B1 ;  /* 0x0000000000017941 */ /* 0x000fea0003800200 */
.L_x_4:
[----:B------:R-:W0:Y:S02]  /*04a0*/  LDC.64 R8, c[0x0][0x380] ;  /* 0x0000e000ff087b82 */ /* 0x000e240000000a00 */
[----:B0-----:R-:W-:-:S05]  /*04b0*/  IMAD.WIDE R8, R4, 0x4, R8 ;  /* 0x0000000404087825 */ /* 0x001fca00078e0208 */
[----:B------:R0:W5:Y:S01]  /*04c0*/  LDG.E R0, desc[UR4][R8.64] ;  /* 0x0000000408007981 */ /* 0x000162000c1e1900 */
[C---:B------:R-:W-:Y:S01]  /*04d0*/  DADD R10, R2.reuse, 2 ;  /* 0x40000000020a7429 */ /* 0x040fe20000000000 */
[----:B------:R-:W-:Y:S01]  /*04e0*/  BSSY.RECONVERGENT B1, `(.L_x_5) ;  /* 0x000000c000017945 */ /* 0x000fe20003800200 */
[----:B------:R-:W-:-:S08]  /*04f0*/  DSETP.NEU.AND P0, PT, R2, RZ, PT ;  /* 0x000000ff0200722a */ /* 0x000fd00003f0d000 */
[----:B------:R-:W-:-:S04]  /*0500*/  LOP3.LUT R10, R11, 0x7ff00000, RZ, 0xc0, !PT ;  /* 0x7ff000000b0a7812 */ /* 0x000fc800078ec0ff */
[----:B------:R-:W-:Y:S02]  /*0510*/  ISETP.NE.AND P1, PT, R10, 0x7ff00000, PT ;  /* 0x7ff000000a00780c */ /* 0x000fe40003f25270 */
[----:B------:R-:W-:-:S11]  /*0520*/  @!P0 CS2R R6, SRZ ;  /* 0x0000000000068805 */ /* 0x000fd6000001ff00 */
[----:B0-----:R-:W-:Y:S05]  /*0530*/  @P1 BRA `(.L_x_6) ;  /* 0x0000000000181947 */ /* 0x001fea0003800000 */
[----:B------:R-:W-:-:S14]  /*0540*/  DSETP.NAN.AND P0, PT, R2, R2, PT ;  /* 0x000000020200722a */ /* 0x000fdc0003f08000 */
[----:B------:R-:W-:Y:S01]  /*0550*/  @P0 DADD R6, R2, 2 ;  /* 0x4000000002060429 */ /* 0x000fe20000000000 */
[----:B------:R-:W-:Y:S10]  /*0560*/  @P0 BRA `(.L_x_6) ;  /* 0x00000000000c0947 */ /* 0x000ff40003800000 */
[----:B------:R-:W-:-:S14]  /*0570*/  DSETP.NEU.AND P0, PT, |R2|, +INF , PT ;  /* 0x7ff000000200742a */ /* 0x000fdc0003f0d200 */
[----:B------:R-:W-:Y:S02]  /*0580*/  @!P0 IMAD.MOV.U32 R6, RZ, RZ, 0x0 ;  /* 0x00000000ff068424 */ /* 0x000fe400078e00ff */
[----:B------:R-:W-:-:S07]  /*0590*/  @!P0 IMAD.MOV.U32 R7, RZ, RZ, 0x7ff00000 ;  /* 0x7ff00000ff078424 */ /* 0x000fce00078e00ff */
.L_x_6:
[----:B------:R-:W-:Y:S05]  /*05a0*/  BSYNC.RECONVERGENT B1 ;  /* 0x0000000000017941 */ /* 0x000fea0003800200 */
.L_x_5:
[----:B------:R-:W0:Y:S01]  /*05b0*/  LDCU UR6, c[0x0][0x3b0] ;  /* 0x00007600ff0677ac */ /* 0x000e220008000800 */
[----:B------:R-:W-:Y:S01]  /*05c0*/  DSETP.NEU.AND P0, PT, R2, 1, PT ;  /* 0x3ff000000200742a */ /* 0x000fe20003f0d000 */
[----:B-----5:R-:W-:Y:S01]  /*05d0*/  F2F.F64.F32 R12, R0 ;  /* 0x00000000000c7310 */ /* 0x020fe20000201800 */
[----:B------:R-:W1:Y:S04]  /*05e0*/  LDC.64 R14, c[0x0][0x390] ;  /* 0x0000e400ff0e7b82 */ /* 0x000e680000000a00 */
[----:B------:R-:W-:Y:S02]  /*05f0*/  FSEL R2, R6, RZ, P0 ;  /* 0x000000ff06027208 */ /* 0x000fe40000000000 */
[----:B------:R-:W-:Y:S02]  /*0600*/  FSEL R3, R7, 1.875, P0 ;  /* 0x3ff0000007037808 */ /* 0x000fe40000000000 */
[----:B------:R-:W2:Y:S01]  /*0610*/  LDC.64 R6, c[0x0][0x388] ;  /* 0x0000e200ff067b82 */ /* 0x000ea20000000a00 */
[----:B0-----:R-:W0:Y:S07]  /*0620*/  F2F.F64.F32 R10, UR6 ;  /* 0x00000006000a7d10 */ /* 0x001e2e0008201800 */
[----:B------:R-:W3:Y:S01]  /*0630*/  LDC.64 R16, c[0x0][0x398] ;  /* 0x0000e600ff107b82 */ /* 0x000ee20000000a00 */
[----:B0-----:R-:W-:Y:S01]  /*0640*/  DFMA R2, R10, R2, 1 ;  /* 0x3ff000000a02742b */ /* 0x001fe20000000002 */
[----:B--2---:R-:W-:-:S07]  /*0650*/  IMAD.WIDE R6, R4, 0x4, R6 ;  /* 0x0000000404067825 */ /* 0x004fce00078e0206 */
[----:B------:R-:W-:-:S06]  /*0660*/  DMUL R12, R2, R12 ;  /* 0x0000000c020c7228 */ /* 0x000fcc0000000000 */
[----:B------:R-:W0:Y:S02]  /*0670*/  F2F.F32.F64 R19, R12 ;  /* 0x0000000c00137310 */ /* 0x000e240000301000 */
[----:B0-----:R3:W-:Y:S04]  /*0680*/  STG.E desc[UR4][R8.64], R19 ;  /* 0x0000001308007986 */ /* 0x0017e8000c101904 */
[----:B------:R-:W2:Y:S01]  /*0690*/  LDG.E R18, desc[UR4][R6.64] ;  /* 0x0000000406127981 */ /* 0x000ea2000c1e1900 */
[----:B-1----:R-:W-:Y:S01]  /*06a0*/  IMAD.WIDE R14, R4, 0x4, R14 ;  /* 0x00000004040e7825 */ /* 0x002fe200078e020e */
[----:B--2---:R-:W0:Y:S02]  /*06b0*/  F2F.F64.F32 R10, R18 ;  /* 0x00000012000a7310 */ /* 0x004e240000201800 */
[----:B0-----:R-:W-:-:S06]  /*06c0*/  DMUL R10, R2, R10 ;  /* 0x0000000a020a7228 */ /* 0x001fcc0000000000 */
[----:B------:R-:W0:Y:S02]  /*06d0*/  F2F.F32.F64 R21, R10 ;  /* 0x0000000a00157310 */ /* 0x000e240000301000 */
[----:B0-----:R0:W-:Y:S04]  /*06e0*/  STG.E desc[UR4][R6.64], R21 ;  /* 0x0000001506007986 */ /* 0x0011e8000c101904 */
[----:B------:R-:W2:Y:S01]  /*06f0*/  LDG.E R0, desc[UR4][R14.64] ;  /* 0x000000040e007981 */ /* 0x000ea2000c1e1900 */
[----:B---3--:R-:W-:Y:S01]  /*0700*/  IMAD.WIDE R8, R4, 0x4, R16 ;  /* 0x0000000404087825 */ /* 0x008fe200078e0210 */
[----:B--2---:R-:W1:Y:S02]  /*0710*/  F2F.F64.F32 R12, R0 ;  /* 0x00000000000c7310 */ /* 0x004e640000201800 */
[----:B-1----:R-:W-:-:S10]  /*0720*/  DMUL R12, R2, R12 ;  /* 0x0000000c020c7228 */ /* 0x002fd40000000000 */
[----:B------:R-:W1:Y:S02]  /*0730*/  F2F.F32.F64 R13, R12 ;  /* 0x0000000c000d7310 */ /* 0x000e640000301000 */
[----:B-1----:R0:W-:Y:S04]  /*0740*/  STG.E desc[UR4][R14.64], R13 ;  /* 0x0000000d0e007986 */ /* 0x0021e8000c101904 */
[----:B------:R-:W2:Y:S02]  /*0750*/  LDG.E R16, desc[UR4][R8.64] ;  /* 0x0000000408107981 */ /* 0x000ea4000c1e1900 */
[----:B--2---:R-:W1:Y:S02]  /*0760*/  F2F.F64.F32 R10, R16 ;  /* 0x00000010000a7310 */ /* 0x004e640000201800 */
[----:B-1----:R-:W-:-:S10]  /*0770*/  DMUL R10, R2, R10 ;  /* 0x0000000a020a7228 */ /* 0x002fd40000000000 */
[----:B------:R-:W1:Y:S02]  /*0780*/  F2F.F32.F64 R11, R10 ;  /* 0x0000000a000b7310 */ /* 0x000e640000301000 */
[----:B-1----:R0:W-:Y:S01]  /*0790*/  STG.E desc[UR4][R8.64], R11 ;  /* 0x0000000b08007986 */ /* 0x0021e2000c101904 */
[----:B------:R-:W-:Y:S05]  /*07a0*/  BRA `(.L_x_7) ;  /* 0x0000000400447947 */ /* 0x000fea0003800000 */
.L_x_1:
[----:B------:R-:W-:-:S05]  /*07b0*/  IMAD.IADD R0, R0, 0x1, -R15 ;  /* 0x0000000100007824 */ /* 0x000fca00078e0a0f */
[----:B------:R-:W-:-:S13]  /*07c0*/  ISETP.GE.AND P0, PT, R10, R0, PT ;  /* 0x000000000a00720c */ /* 0x000fda0003f06270 */
[----:B------:R-:W-:Y:S05]  /*07d0*/  @!P0 BRA `(.L_x_7) ;  /* 0x0000000400388947 */ /* 0x000fea0003800000 */
        /* <DEDUP_REMOVED lines=20> */
[----:B------:R-:W-:-:S07]  /*0920*/  IMAD.MOV.U32 R9, RZ, RZ, R7 ;  /* 0x000000ffff097224 */ /* 0x000fce00078e0007 */
[----:B0-----:R-:W-:Y:S05]  /*0930*/  CALL.REL.NOINC `($__internal_0_$__cuda_sm20_div_rn_f64_full) ;  /* 0x0000000c00787944 */ /* 0x001fea0003c00000 */
[----:B------:R-:W-:Y:S01]  /*0940*/  IMAD.MOV.U32 R2, RZ, RZ, R12 ;  /* 0x000000ffff027224 */ /* 0x000fe200078e000c */
[----:B------:R-:W-:-:S07]  /*0950*/  MOV R3, R13 ;  /* 0x0000000d00037202 */ /* 0x000fce0000000f00 */
.L_x_9:
[----:B0-----:R-:W-:Y:S05]  /*0960*/  BSYNC.RECONVERGENT B1 ;  /* 0x0000000000017941 */ /* 0x001fea0003800200 */
.L_x_8:
[----:B------:R-:W-:Y:S01]  /*0970*/  DADD R26, -RZ, |R2| ;  /* 0x00000000ff1a7229 */ /* 0x000fe20000000502 */
[----:B------:R-:W-:Y:S01]  /*0980*/  BSSY.RECONVERGENT B1, `(.L_x_10) ;  /* 0x0000003000017945 */ /* 0x000fe20003800200 */
[----:B------:R-:W-:-:S09]  /*0990*/  MOV R0, 0x9b0 ;  /* 0x000009b000007802 */ /* 0x000fd20000000f00 */
[----:B------:R-:W-:Y:S05]  /*09a0*/  CALL.REL.NOINC `($_Z11absorb_bndrPfS_S_S_iiiif$__internal_accurate_pow) ;  /* 0x0000001000cc7944 */ /* 0x000fea0003c00000 */
[----:B------:R-:W-:Y:S05]  /*09b0*/  BSYNC.RECONVERGENT B1 ;  /* 0x0000000000017941 */ /* 0x000fea0003800200 */
.L_x_10:
        /* <DEDUP_REMOVED lines=16> */
.L_x_12:
[----:B------:R-:W-:Y:S05]  /*0ac0*/  BSYNC.RECONVERGENT B1 ;  /* 0x0000000000017941 */ /* 0x000fea0003800200 */
.L_x_11:
        /* <DEDUP_REMOVED lines=16> */
[----:B--2---:R-:W1:Y:S02]  /*0bd0*/  F2F.F64.F32 R6, R18 ;  /* 0x0000001200067310 */ /* 0x004e640000201800 */
[----:B-1----:R-:W-:-:S06]  /*0be0*/  DMUL R6, R2, R6 ;  /* 0x0000000602067228 */ /* 0x002fcc0000000000 */
[----:B------:R-:W1:Y:S02]  /*0bf0*/  F2F.F32.F64 R21, R6 ;  /* 0x0000000600157310 */ /* 0x000e640000301000 */
[----:B-1----:R1:W-:Y:S04]  /*0c00*/  STG.E desc[UR4][R12.64], R21 ;  /* 0x000000150c007986 */ /* 0x0023e8000c101904 */
[----:B------:R-:W2:Y:S01]  /*0c10*/  LDG.E R0, desc[UR4][R14.64] ;  /* 0x000000040e007981 */ /* 0x000ea2000c1e1900 */
[----:B---3--:R-:W-:Y:S01]  /*0c20*/  IMAD.WIDE R16, R4, 0x4, R16 ;  /* 0x0000000404107825 */ /* 0x008fe200078e0210 */
[----:B--2---:R-:W2:Y:S02]  /*0c30*/  F2F.F64.F32 R10, R0 ;  /* 0x00000000000a7310 */ /* 0x004ea40000201800 */
[----:B--2---:R-:W-:-:S10]  /*0c40*/  DMUL R10, R2, R10 ;  /* 0x0000000a020a7228 */ /* 0x004fd40000000000 */
[----:B------:R-:W2:Y:S02]  /*0c50*/  F2F.F32.F64 R11, R10 ;  /* 0x0000000a000b7310 */ /* 0x000ea40000301000 */
[----:B--2---:R1:W-:Y:S04]  /*0c60*/  STG.E desc[UR4][R14.64], R11 ;  /* 0x0000000b0e007986 */ /* 0x0043e8000c101904 */
[----:B0-----:R-:W2:Y:S02]  /*0c70*/  LDG.E R8, desc[UR4][R16.64] ;  /* 0x0000000410087981 */ /* 0x001ea4000c1e1900 */
[----:B--2---:R-:W0:Y:S02]  /*0c80*/  F2F.F64.F32 R6, R8 ;  /* 0x0000000800067310 */ /* 0x004e240000201800 */
[----:B0-----:R-:W-:-:S10]  /*0c90*/  DMUL R6, R2, R6 ;  /* 0x0000000602067228 */ /* 0x001fd40000000000 */
[----:B------:R-:W0:Y:S02]  /*0ca0*/  F2F.F32.F64 R7, R6 ;  /* 0x0000000600077310 */ /* 0x000e240000301000 */
[----:B0-----:R1:W-:Y:S02]  /*0cb0*/  STG.E desc[UR4][R16.64], R7 ;  /* 0x0000000710007986 */ /* 0x0013e4000c101904 */
.L_x_7:
[----:B0-----:R-:W-:Y:S05]  /*0cc0*/  BSYNC.RECONVERGENT B0 ;  /* 0x0000000000007941 */ /* 0x001fea0003800200 */
.L_x_0:
[----:B------:R-:W0:Y:S02]  /*0cd0*/  LDCU UR10, c[0x0][0x3ac] ;  /* 0x00007580ff0a77ac */ /* 0x000e240008000800 */
[----:B0-----:R-:W-:-:S13]  /*0ce0*/  ISETP.GE.AND P0, PT, R5, UR10, PT ;  /* 0x0000000a05007c0c */ /* 0x001fda000bf06270 */
[----:B------:R-:W-:Y:S05]  /*0cf0*/  @P0 BRA `(.L_x_13) ;  /* 0x00000004003c0947 */ /* 0x000fea0003800000 */
[----:B-1----:R-:W0:Y:S01]  /*0d00*/  I2F.F64 R6, UR10 ;  /* 0x0000000a00067d12 */ /* 0x002e220008201c00 */
[----:B------:R-:W-:Y:S01]  /*0d10*/  IMAD.MOV.U32 R2, RZ, RZ, 0x1 ;  /* 0x00000001ff027424 */ /* 0x000fe200078e00ff */
[----:B------:R-:W-:Y:S01]  /*0d20*/  IADD3 R10, PT, PT, -R5, UR10, RZ ;  /* 0x0000000a050a7c10 */ /* 0x000fe2000fffe1ff */
[----:B------:R-:W-:Y:S05]  /*0d30*/  BSSY.RECONVERGENT B0, `(.L_x_14) ;  /* 0x0000015000007945 */ /* 0x000fea0003800200 */
[----:B------:R-:W1:Y:S08]  /*0d40*/  I2F.F64 R10, R10 ;  /* 0x0000000a000a7312 */ /* 0x000e700000201c00 */
[----:B0-----:R-:W0:Y:S01]  /*0d50*/  MUFU.RCP64H R3, R7 ;  /* 0x0000000700037308 */ /* 0x001e220000001800 */
[----:B-1----:R-:W-:Y:S01]  /*0d60*/  FSETP.GEU.AND P1, PT, |R11|, 6.5827683646048100446e-37, PT ;  /* 0x036000000b00780b */ /* 0x002fe20003f2e200 */
[----:B0-----:R-:W-:-:S08]  /*0d70*/  DFMA R8, -R6, R2, 1 ;  /* 0x3ff000000608742b */ /* 0x001fd00000000102 */
        /* <DEDUP_REMOVED lines=13> */
[----:B------:R-:W-:Y:S05]  /*0e50*/  CALL.REL.NOINC `($__internal_0_$__cuda_sm20_div_rn_f64_full) ;  /* 0x0000000800307944 */ /* 0x000fea0003c00000 */
[----:B------:R-:W-:Y:S02]  /*0e60*/  IMAD.MOV.U32 R2, RZ, RZ, R12 ;  /* 0x000000ffff027224 */ /* 0x000fe400078e000c */
[----:B------:R-:W-:-:S07]  /*0e70*/  IMAD.MOV.U32 R3, RZ, RZ, R13 ;  /* 0x000000ffff037224 */ /* 0x000fce00078e000d */
.L_x_15:
[----:B------:R-:W-:Y:S05]  /*0e80*/  BSYNC.RECONVERGENT B0 ;  /* 0x0000000000007941 */ /* 0x000fea0003800200 */
.L_x_14:
[----:B------:R-:W-:Y:S01]  /*0e90*/  DADD R26, -RZ, |R2| ;  /* 0x00000000ff1a7229 */ /* 0x000fe20000000502 */
[----:B------:R-:W-:Y:S01]  /*0ea0*/  BSSY.RECONVERGENT B0, `(.L_x_16) ;  /* 0x0000003000007945 */ /* 0x000fe20003800200 */
[----:B------:R-:W-:-:S09]  /*0eb0*/  MOV R0, 0xed0 ;  /* 0x00000ed000007802 */ /* 0x000fd20000000f00 */
[----:B------:R-:W-:Y:S05]  /*0ec0*/  CALL.REL.NOINC `($_Z11absorb_bndrPfS_S_S_iiiif$__internal_accurate_pow) ;  /* 0x0000000c00847944 */ /* 0x000fea0003c00000 */
[----:B------:R-:W-:Y:S05]  /*0ed0*/  BSYNC.RECONVERGENT B0 ;  /* 0x0000000000007941 */ /* 0x000fea0003800200 */
.L_x_16:
        /* <DEDUP_REMOVED lines=14> */
[----:B------:R-:W-:Y:S01]  /*0fc0*/  @!P0 IMAD.MOV.U32 R6, RZ, RZ, 0x0 ;  /* 0x00000000ff068424 */ /* 0x000fe200078e00ff */
[----:B------:R-:W-:-:S07]  /*0fd0*/  @!P0 MOV R7, 0x7ff00000 ;  /* 0x7ff0000000078802 */ /* 0x000fce0000000f00 */
.L_x_18:
[----:B------:R-:W-:Y:S05]  /*0fe0*/  BSYNC.RECONVERGENT B0 ;  /* 0x0000000000007941 */ /* 0x000fea0003800200 */
.L_x_17:
        /* <DEDUP_REMOVED lines=17> */
[----:B-1----:R-:W-:-:S10]  /*1100*/  DMUL R6, R2, R6 ;  /* 0x0000000602067228 */ /* 0x002fd40000000000 */
[----:B------:R-:W1:Y:S02]  /*1110*/  F2F.F32.F64 R7, R6 ;  /* 0x0000000600077310 */ /* 0x000e640000301000 */
[----:B-1----:R-:W-:Y:S04]  /*1120*/  STG.E desc[UR4][R12.64], R7 ;  /* 0x000000070c007986 */ /* 0x002fe8000c101904 */
[----:B------:R-:W2:Y:S01]  /*1130*/  LDG.E R0, desc[UR4][R14.64] ;  /* 0x000000040e007981 */ /* 0x000ea2000c1e1900 */
[----:B---3--:R-:W-:Y:S01]  /*1140*/  IMAD.WIDE R16, R4, 0x4, R16 ;  /* 0x0000000404107825 */ /* 0x008fe200078e0210 */
[----:B--2---:R-:W1:Y:S02]  /*1150*/  F2F.F64.F32 R10, R0 ;  /* 0x00000000000a7310 */ /* 0x004e640000201800 */
[----:B-1----:R-:W-:-:S10]  /*1160*/  DMUL R10, R2, R10 ;  /* 0x0000000a020a7228 */ /* 0x002fd40000000000 */
[----:B------:R-:W1:Y:S02]  /*1170*/  F2F.F32.F64 R11, R10 ;  /* 0x0000000a000b7310 */ /* 0x000e640000301000 */
[----:B-1----:R-:W-:Y:S04]  /*1180*/  STG.E desc[UR4][R14.64], R11 ;  /* 0x0000000b0e007986 */ /* 0x002fe8000c101904 */
[----:B0-----:R-:W2:Y:S02]  /*1190*/  LDG.E R8, desc[UR4][R16.64] ;  /* 0x0000000410087981 */ /* 0x001ea4000c1e1900 */
[----:B--2---:R-:W0:Y:S02]  /*11a0*/  F2F.F64.F32 R4, R8 ;  /* 0x0000000800047310 */ /* 0x004e240000201800 */
[----:B0-----:R-:W-:-:S10]  /*11b0*/  DMUL R4, R2, R4 ;  /* 0x0000000402047228 */ /* 0x001fd40000000000 */
[----:B------:R-:W0:Y:S02]  /*11c0*/  F2F.F32.F64 R5, R4 ;  /* 0x0000000400057310 */ /* 0x000e240000301000 */
[----:B0-----:R-:W-:Y:S01]  /*11d0*/  STG.E desc[UR4][R16.64], R5 ;  /* 0x0000000510007986 */ /* 0x001fe2000c101904 */
[----:B------:R-:W-:Y:S05]  /*11e0*/  EXIT ;  /* 0x000000000000794d */ /* 0x000fea0003800000 */
.L_x_13:
[----:B------:R-:W0:Y:S02]  /*11f0*/  LDC R0, c[0x0][0x3a4] ;  /* 0x0000e900ff007b82 */ /* 0x000e240000000800 */
[----:B0-----:R-:W-:-:S05]  /*1200*/  VIADD R0, R0, UR10 ;  /* 0x0000000a00007c36 */ /* 0x001fca0008000000 */
[----:B------:R-:W-:-:S13]  /*1210*/  ISETP.GE.AND P0, PT, R5, R0, PT ;  /* 0x000000000500720c */ /* 0x000fda0003f06270 */
[----:B------:R-:W-:Y:S05]  /*1220*/  @!P0 EXIT ;  /* 0x000000000000894d */ /* 0x000fea0003800000 */
[----:B-1----:R-:W0:Y:S01]  /*1230*/  I2F.F64 R6, UR10 ;  /* 0x0000000a00067d12 */ /* 0x002e220008201c00 */
[----:B------:R-:W-:Y:S01]  /*1240*/  IMAD.MOV.U32 R2, RZ, RZ, 0x1 ;  /* 0x00000001ff027424 */ /* 0x000fe200078e00ff */
[----:B------:R-:W-:Y:S01]  /*1250*/  BSSY.RECONVERGENT B0, `(.L_x_19) ;  /* 0x0000016000007945 */ /* 0x000fe20003800200 */
[----:B------:R-:W-:-:S06]  /*1260*/  IMAD.IADD R10, R5, 0x1, -R0 ;  /* 0x00000001050a7824 */ /* 0x000fcc00078e0a00 */
        /* <DEDUP_REMOVED lines=20> */
.L_x_20:
[----:B------:R-:W-:Y:S05]  /*13b0*/  BSYNC.RECONVERGENT B0 ;  /* 0x0000000000007941 */ /* 0x000fea0003800200 */
.L_x_19:
[----:B------:R-:W-:Y:S01]  /*13c0*/  DADD R26, -RZ, |R2| ;  /* 0x00000000ff1a7229 */ /* 0x000fe20000000502 */
[----:B------:R-:W-:Y:S01]  /*13d0*/  BSSY.RECONVERGENT B0, `(.L_x_21) ;  /* 0x0000003000007945 */ /* 0x000fe20003800200 */
[----:B------:R-:W-:-:S09]  /*13e0*/  MOV R0, 0x1400 ;  /* 0x0000140000007802 */ /* 0x000fd20000000f00 */
[----:B------:R-:W-:Y:S05]  /*13f0*/  CALL.REL.NOINC `($_Z11absorb_bndrPfS_S_S_iiiif$__internal_accurate_pow) ;  /* 0x0000000800387944 */ /* 0x000fea0003c00000 */
[----:B------:R-:W-:Y:S05]  /*1400*/  BSYNC.RECONVERGENT B0 ;  /* 0x0000000000007941 */ /* 0x000fea0003800200 */
.L_x_21:
        /* <DEDUP_REMOVED lines=16> */
.L_x_23:
[----:B------:R-:W-:Y:S05]  /*1510*/  BSYNC.RECONVERGENT B0 ;  /* 0x0000000000007941 */ /* 0x000fea0003800200 */
.L_x_22:
        /* <DEDUP_REMOVED lines=32> */
        .weak           $__internal_0_$__cuda_sm20_div_rn_f64_full
        .type           $__internal_0_$__cuda_sm20_div_rn_f64_full,@function
        .size           $__internal_0_$__cuda_sm20_div_rn_f64_full,($_Z11absorb_bndrPfS_S_S_iiiif$__internal_accurate_pow - $__internal_0_$__cuda_sm20_div_rn_f64_full)
$__internal_0_$__cuda_sm20_div_rn_f64_full:
[C---:B------:R-:W-:Y:S01]  /*1720*/  FSETP.GEU.AND P0, PT, |R9|.reuse, 1.469367938527859385e-39, PT ;  /* 0x001000000900780b */ /* 0x040fe20003f0e200 */
[----:B------:R-:W-:Y:S01]  /*1730*/  IMAD.MOV.U32 R16, RZ, RZ, 0x1 ;  /* 0x00000001ff107424 */ /* 0x000fe200078e00ff */
[----:B------:R-:W-:Y:S01]  /*1740*/  LOP3.LUT R6, R9, 0x800fffff, RZ, 0xc0, !PT ;  /* 0x800fffff09067812 */ /* 0x000fe200078ec0ff */
[----:B------:R-:W-:Y:S01]  /*1750*/  BSSY.RECONVERGENT B2, `(.L_x_24) ;  /* 0x0000055000027945 */ /* 0x000fe20003800200 */
[C---:B------:R-:W-:Y:S02]  /*1760*/  FSETP.GEU.AND P2, PT, |R11|.reuse, 1.469367938527859385e-39, PT ;  /* 0x001000000b00780b */ /* 0x040fe40003f4e200 */
[----:B------:R-:W-:Y:S01]  /*1770*/  LOP3.LUT R7, R6, 0x3ff00000, RZ, 0xfc, !PT ;  /* 0x3ff0000006077812 */ /* 0x000fe200078efcff */
[----:B------:R-:W-:Y:S01]  /*1780*/  IMAD.MOV.U32 R6, RZ, RZ, R8 ;  /* 0x000000ffff067224 */ /* 0x000fe200078e0008 */
[----:B------:R-:W-:Y:S02]  /*1790*/  LOP3.LUT R12, R11, 0x7ff00000, RZ, 0xc0, !PT ;  /* 0x7ff000000b0c7812 */ /* 0x000fe400078ec0ff */
[----:B------:R-:W-:-:S03]  /*17a0*/  LOP3.LUT R15, R9, 0x7ff00000, RZ, 0xc0, !PT ;  /* 0x7ff00000090f7812 */ /* 0x000fc600078ec0ff */
[----:B------:R-:W-:Y:S01]  /*17b0*/  @!P0 DMUL R6, R8, 8.98846567431157953865e+307 ;  /* 0x7fe0000008068828 */ /* 0x000fe20000000000 */
[----:B------:R-:W-:-:S03]  /*17c0*/  ISETP.GE.U32.AND P1, PT, R12, R15, PT ;  /* 0x0000000f0c00720c */ /* 0x000fc60003f26070 */
[----:B------:R-:W-:Y:S01]  /*17d0*/  @!P2 LOP3.LUT R13, R9, 0x7ff00000, RZ, 0xc0, !PT ;  /* 0x7ff00000090da812 */ /* 0x000fe200078ec0ff */
[----:B------:R-:W-:Y:S01]  /*17e0*/  @!P2 IMAD.MOV.U32 R18, RZ, RZ, RZ ;  /* 0x000000ffff12a224 */ /* 0x000fe200078e00ff */
[----:B------:R-:W0:Y:S02]  /*17f0*/  MUFU.RCP64H R17, R7 ;  /* 0x0000000700117308 */ /* 0x000e240000001800 */
[----:B------:R-:W-:Y:S01]  /*1800*/  @!P2 ISETP.GE.U32.AND P3, PT, R12, R13, PT ;  /* 0x0000000d0c00a20c */ /* 0x000fe20003f66070 */
[----:B------:R-:W-:-:S05]  /*1810*/  IMAD.MOV.U32 R13, RZ, RZ, 0x1ca00000 ;  /* 0x1ca00000ff0d7424 */ /* 0x000fca00078e00ff */
[----:B------:R-:W-:-:S04]  /*1820*/  @!P2 SEL R19, R13, 0x63400000, !P3 ;  /* 0x634000000d13a807 */ /* 0x000fc80005800000 */
[----:B------:R-:W-:-:S04]  /*1830*/  @!P2 LOP3.LUT R19, R19, 0x80000000, R11, 0xf8, !PT ;  /* 0x800000001313a812 */ /* 0x000fc800078ef80b */
[----:B------:R-:W-:Y:S01]  /*1840*/  @!P2 LOP3.LUT R19, R19, 0x100000, RZ, 0xfc, !PT ;  /* 0x001000001313a812 */ /* 0x000fe200078efcff */
[----:B0-----:R-:W-:-:S08]  /*1850*/  DFMA R2, R16, -R6, 1 ;  /* 0x3ff000001002742b */ /* 0x001fd00000000806 */
[----:B------:R-:W-:-:S08]  /*1860*/  DFMA R2, R2, R2, R2 ;  /* 0x000000020202722b */ /* 0x000fd00000000002 */
[----:B------:R-:W-:Y:S01]  /*1870*/  DFMA R16, R16, R2, R16 ;  /* 0x000000021010722b */ /* 0x000fe20000000010 */
[----:B------:R-:W-:Y:S01]  /*1880*/  SEL R3, R13, 0x63400000, !P1 ;  /* 0x634000000d037807 */ /* 0x000fe20004800000 */
[----:B------:R-:W-:-:S03]  /*1890*/  IMAD.MOV.U32 R2, RZ, RZ, R10 ;  /* 0x000000ffff027224 */ /* 0x000fc600078e000a */
[----:B------:R-:W-:-:S03]  /*18a0*/  LOP3.LUT R3, R3, 0x800fffff, R11, 0xf8, !PT ;  /* 0x800fffff03037812 */ /* 0x000fc600078ef80b */
[----:B------:R-:W-:-:S03]  /*18b0*/  DFMA R20, R16, -R6, 1 ;  /* 0x3ff000001014742b */ /* 0x000fc60000000806 */
[----:B------:R-:W-:-:S05]  /*18c0*/  @!P2 DFMA R2, R2, 2, -R18 ;  /* 0x400000000202a82b */ /* 0x000fca0000000812 */
[----:B------:R-:W-:Y:S01]  /*18d0*/  DFMA R16, R16, R20, R16 ;  /* 0x000000141010722b */ /* 0x000fe20000000010 */
[----:B------:R-:W-:Y:S02]  /*18e0*/  IMAD.MOV.U32 R21, RZ, RZ, R12 ;  /* 0x000000ffff157224 */ /* 0x000fe400078e000c */
[----:B------:R-:W-:Y:S01]  /*18f0*/  IMAD.MOV.U32 R20, RZ, RZ, R15 ;  /* 0x000000ffff147224 */ /* 0x000fe200078e000f */
[----:B------:R-:W-:Y:S02]  /*1900*/  @!P0 LOP3.LUT R20, R7, 0x7ff00000, RZ, 0xc0, !PT ;  /* 0x7ff0000007148812 */ /* 0x000fe400078ec0ff */
[----:B------:R-:W-:Y:S02]  /*1910*/  @!P2 LOP3.LUT R21, R3, 0x7ff00000, RZ, 0xc0, !PT ;  /* 0x7ff000000315a812 */ /* 0x000fe400078ec0ff */
[----:B------:R-:W-:Y:S01]  /*1920*/  DMUL R18, R16, R2 ;  /* 0x0000000210127228 */ /* 0x000fe20000000000 */
[----:B------:R-:W-:Y:S02]  /*1930*/  IADD3 R23, PT, PT, R20, -0x1, RZ ;  /* 0xffffffff14177810 */ /* 0x000fe40007ffe0ff */
[----:B------:R-:W-:-:S05]  /*1940*/  VIADD R22, R21, 0xffffffff ;  /* 0xffffffff15167836 */ /* 0x000fca0000000000 */
[----:B------:R-:W-:Y:S01]  /*1950*/  DFMA R14, R18, -R6, R2 ;  /* 0x80000006120e722b */ /* 0x000fe20000000002 */
[----:B------:R-:W-:-:S04]  /*1960*/  ISETP.GT.U32.AND P0, PT, R22, 0x7feffffe, PT ;  /* 0x7feffffe1600780c */ /* 0x000fc80003f04070 */
[----:B------:R-:W-:-:S03]  /*1970*/  ISETP.GT.U32.OR P0, PT, R23, 0x7feffffe, P0 ;  /* 0x7feffffe1700780c */ /* 0x000fc60000704470 */
[----:B------:R-:W-:-:S10]  /*1980*/  DFMA R14, R16, R14, R18 ;  /* 0x0000000e100e722b */ /* 0x000fd40000000012 */
[----:B------:R-:W-:Y:S05]  /*1990*/  @P0 BRA `(.L_x_25) ;  /* 0x00000000006c0947 */ /* 0x000fea0003800000 */
[----:B------:R-:W-:-:S04]  /*19a0*/  LOP3.LUT R11, R9, 0x7ff00000, RZ, 0xc0, !PT ;  /* 0x7ff00000090b7812 */ /* 0x000fc800078ec0ff */
[CC--:B------:R-:W-:Y:S02]  /*19b0*/  VIADDMNMX R10, R12.reuse, -R11.reuse, 0xb9600000, !PT ;  /* 0xb96000000c0a7446 */ /* 0x0c0fe4000780090b */
[----:B------:R-:W-:Y:S02]  /*19c0*/  ISETP.GE.U32.AND P0, PT, R12, R11, PT ;  /* 0x0000000b0c00720c */ /* 0x000fe40003f06070 */
[----:B------:R-:W-:Y:S02]  /*19d0*/  VIMNMX R10, PT, PT, R10, 0x46a00000, PT ;  /* 0x46a000000a0a7848 */ /* 0x000fe40003fe0100 */
[----:B------:R-:W-:-:S05]  /*19e0*/  SEL R13, R13, 0x63400000, !P0 ;  /* 0x634000000d0d7807 */ /* 0x000fca0004000000 */
[----:B------:R-:W-:Y:S02]  /*19f0*/  IMAD.IADD R16, R10, 0x1, -R13 ;  /* 0x000000010a107824 */ /* 0x000fe400078e0a0d */
[----:B------:R-:W-:Y:S02]  /*1a00*/  IMAD.MOV.U32 R10, RZ, RZ, RZ ;  /* 0x000000ffff0a7224 */ /* 0x000fe400078e00ff */
[----:B------:R-:W-:-:S06]  /*1a10*/  VIADD R11, R16, 0x7fe00000 ;  /* 0x7fe00000100b7836 */ /* 0x000fcc0000000000 */
[----:B------:R-:W-:-:S10]  /*1a20*/  DMUL R12, R14, R10 ;  /* 0x0000000a0e0c7228 */ /* 0x000fd40000000000 */
[----:B------:R-:W-:-:S13]  /*1a30*/  FSETP.GTU.AND P0, PT, |R13|, 1.469367938527859385e-39, PT ;  /* 0x001000000d00780b */ /* 0x000fda0003f0c200 */
[----:B------:R-:W-:Y:S05]  /*1a40*/  @P0 BRA `(.L_x_26) ;  /* 0x0000000000940947 */ /* 0x000fea0003800000 */
[----:B------:R-:W-:Y:S01]  /*1a50*/  DFMA R2, R14, -R6, R2 ;  /* 0x800000060e02722b */ /* 0x000fe20000000002 */
[----:B------:R-:W-:-:S09]  /*1a60*/  IMAD.MOV.U32 R10, RZ, RZ, RZ ;  /* 0x000000ffff0a7224 */ /* 0x000fd200078e00ff */
[C---:B------:R-:W-:Y:S02]  /*1a70*/  FSETP.NEU.AND P0, PT, R3.reuse, RZ, PT ;  /* 0x000000ff0300720b */ /* 0x040fe40003f0d000 */
[----:B------:R-:W-:-:S04]  /*1a80*/  LOP3.LUT R9, R3, 0x80000000, R9, 0x48, !PT ;  /* 0x8000000003097812 */ /* 0x000fc800078e4809 */
[----:B------:R-:W-:-:S07]  /*1a90*/  LOP3.LUT R11, R9, R11, RZ, 0xfc, !PT ;  /* 0x0000000b090b7212 */ /* 0x000fce00078efcff */
[----:B------:R-:W-:Y:S05]  /*1aa0*/  @!P0 BRA `(.L_x_26) ;  /* 0x00000000007c8947 */ /* 0x000fea0003800000 */
[----:B------:R-:W-:Y:S01]  /*1ab0*/  IMAD.MOV R3, RZ, RZ, -R16 ;  /* 0x000000ffff037224 */ /* 0x000fe200078e0a10 */
[----:B------:R-:W-:Y:S01]  /*1ac0*/  DMUL.RP R10, R14, R10 ;  /* 0x0000000a0e0a7228 */ /* 0x000fe20000008000 */
[----:B------:R-:W-:-:S06]  /*1ad0*/  IMAD.MOV.U32 R2, RZ, RZ, RZ ;  /* 0x000000ffff027224 */ /* 0x000fcc00078e00ff */
[----:B------:R-:W-:-:S03]  /*1ae0*/  DFMA R2, R12, -R2, R14 ;  /* 0x800000020c02722b */ /* 0x000fc6000000000e */
[----:B------:R-:W-:-:S03]  /*1af0*/  LOP3.LUT R9, R11, R9, RZ, 0x3c, !PT ;  /* 0x000000090b097212 */ /* 0x000fc600078e3cff */
[----:B------:R-:W-:-:S04]  /*1b00*/  IADD3 R2, PT, PT, -R16, -0x43300000, RZ ;  /* 0xbcd0000010027810 */ /* 0x000fc80007ffe1ff */
[----:B------:R-:W-:-:S04]  /*1b10*/  FSETP.NEU.AND P0, PT, |R3|, R2, PT ;  /* 0x000000020300720b */ /* 0x000fc80003f0d200 */
[----:B------:R-:W-:Y:S02]  /*1b20*/  FSEL R12, R10, R12, !P0 ;  /* 0x0000000c0a0c7208 */ /* 0x000fe40004000000 */
[----:B------:R-:W-:Y:S01]  /*1b30*/  FSEL R13, R9, R13, !P0 ;  /* 0x0000000d090d7208 */ /* 0x000fe20004000000 */
[----:B------:R-:W-:Y:S06]  /*1b40*/  BRA `(.L_x_26) ;  /* 0x0000000000547947 */ /* 0x000fec0003800000 */
.L_x_25:
[----:B------:R-:W-:-:S14]  /*1b50*/  DSETP.NAN.AND P0, PT, R10, R10, PT ;  /* 0x0000000a0a00722a */ /* 0x000fdc0003f08000 */
[----:B------:R-:W-:Y:S05]  /*1b60*/  @P0 BRA `(.L_x_27) ;  /* 0x0000000000440947 */ /* 0x000fea0003800000 */
[----:B------:R-:W-:-:S14]  /*1b70*/  DSETP.NAN.AND P0, PT, R8, R8, PT ;  /* 0x000000080800722a */ /* 0x000fdc0003f08000 */
[----:B------:R-:W-:Y:S05]  /*1b80*/  @P0 BRA `(.L_x_28) ;  /* 0x0000000000300947 */ /* 0x000fea0003800000 */
[----:B------:R-:W-:Y:S01]  /*1b90*/  ISETP.NE.AND P0, PT, R21, R20, PT ;  /* 0x000000141500720c */ /* 0x000fe20003f05270 */
[----:B------:R-:W-:Y:S02]  /*1ba0*/  IMAD.MOV.U32 R12, RZ, RZ, 0x0 ;  /* 0x00000000ff0c7424 */ /* 0x000fe400078e00ff */
[----:B------:R-:W-:-:S10]  /*1bb0*/  IMAD.MOV.U32 R13, RZ, RZ, -0x80000 ;  /* 0xfff80000ff0d7424 */ /* 0x000fd400078e00ff */
[----:B------:R-:W-:Y:S05]  /*1bc0*/  @!P0 BRA `(.L_x_26) ;  /* 0x0000000000348947 */ /* 0x000fea0003800000 */
[----:B------:R-:W-:Y:S02]  /*1bd0*/  ISETP.NE.AND P0, PT, R21, 0x7ff00000, PT ;  /* 0x7ff000001500780c */ /* 0x000fe40003f05270 */
[----:B------:R-:W-:Y:S02]  /*1be0*/  LOP3.LUT R13, R11, 0x80000000, R9, 0x48, !PT ;  /* 0x800000000b0d7812 */ /* 0x000fe400078e4809 */
[----:B------:R-:W-:-:S13]  /*1bf0*/  ISETP.EQ.OR P0, PT, R20, RZ, !P0 ;  /* 0x000000ff1400720c */ /* 0x000fda0004702670 */
[----:B------:R-:W-:Y:S02]  /*1c00*/  @P0 LOP3.LUT R2, R13, 0x7ff00000, RZ, 0xfc, !PT ;  /* 0x7ff000000d020812 */ /* 0x000fe400078efcff */
[----:B------:R-:W-:Y:S01]  /*1c10*/  @!P0 MOV R12, RZ ;  /* 0x000000ff000c8202 */ /* 0x000fe20000000f00 */
[----:B------:R-:W-:Y:S02]  /*1c20*/  @P0 IMAD.MOV.U32 R12, RZ, RZ, RZ ;  /* 0x000000ffff0c0224 */ /* 0x000fe400078e00ff */
[----:B------:R-:W-:Y:S01]  /*1c30*/  @P0 IMAD.MOV.U32 R13, RZ, RZ, R2 ;  /* 0x000000ffff0d0224 */ /* 0x000fe200078e0002 */
[----:B------:R-:W-:Y:S06]  /*1c40*/  BRA `(.L_x_26) ;  /* 0x0000000000147947 */ /* 0x000fec0003800000 */
.L_x_28:
[----:B------:R-:W-:Y:S01]  /*1c50*/  LOP3.LUT R13, R9, 0x80000, RZ, 0xfc, !PT ;  /* 0x00080000090d7812 */ /* 0x000fe200078efcff */
[----:B------:R-:W-:Y:S01]  /*1c60*/  IMAD.MOV.U32 R12, RZ, RZ, R8 ;  /* 0x000000ffff0c7224 */ /* 0x000fe200078e0008 */
[----:B------:R-:W-:Y:S06]  /*1c70*/  BRA `(.L_x_26) ;  /* 0x0000000000087947 */ /* 0x000fec0003800000 */
.L_x_27:
[----:B------:R-:W-:Y:S01]  /*1c80*/  LOP3.LUT R13, R11, 0x80000, RZ, 0xfc, !PT ;  /* 0x000800000b0d7812 */ /* 0x000fe200078efcff */
[----:B------:R-:W-:-:S07]  /*1c90*/  IMAD.MOV.U32 R12, RZ, RZ, R10 ;  /* 0x000000ffff0c7224 */ /* 0x000fce00078e000a */
.L_x_26:
[----:B------:R-:W-:Y:S05]  /*1ca0*/  BSYNC.RECONVERGENT B2 ;  /* 0x0000000000027941 */ /* 0x000fea0003800200 */
.L_x_24:
[----:B------:R-:W-:Y:S02]  /*1cb0*/  IMAD.MOV.U32 R2, RZ, RZ, R0 ;  /* 0x000000ffff027224 */ /* 0x000fe400078e0000 */
[----:B------:R-:W-:-:S04]  /*1cc0*/  IMAD.MOV.U32 R3, RZ, RZ, 0x0 ;  /* 0x00000000ff037424 */ /* 0x000fc800078e00ff */
[----:B------:R-:W-:Y:S05]  /*1cd0*/  RET.REL.NODEC R2 `(_Z11absorb_bndrPfS_S_S_iiiif) ;  /* 0xffffffe002c87950 */ /* 0x000fea0003c3ffff */
        .type           $_Z11absorb_bndrPfS_S_S_iiiif$__internal_accurate_pow,@function
        .size           $_Z11absorb_bndrPfS_S_S_iiiif$__internal_accurate_pow,(.L_x_135 - $_Z11absorb_bndrPfS_S_S_iiiif$__internal_accurate_pow)
$_Z11absorb_bndrPfS_S_S_iiiif$__internal_accurate_pow:
[----:B------:R-:W-:Y:S01]  /*1ce0*/  ISETP.GT.U32.AND P0, PT, R27, 0xfffff, PT ;  /* 0x000fffff1b00780c */ /* 0x000fe20003f04070 */
[----:B------:R-:W-:Y:S01]  /*1cf0*/  IMAD.MOV.U32 R8, RZ, RZ, R27 ;  /* 0x000000ffff087224 */ /* 0x000fe200078e001b */
[----:B------:R-:W-:Y:S01]  /*1d00*/  MOV R16, R26 ;  /* 0x0000001a00107202 */ /* 0x000fe20000000f00 */
[----:B------:R-:W-:Y:S01]  /*1d10*/  IMAD.MOV.U32 R20, RZ, RZ, RZ ;  /* 0x000000ffff147224 */ /* 0x000fe200078e00ff */
[----:B------:R-:W-:Y:S01]  /*1d20*/  UMOV UR6, 0x7d2cafe2 ;  /* 0x7d2cafe200067882 */ /* 0x000fe20000000000 */
[----:B------:R-:W-:Y:S01]  /*1d30*/  IMAD.MOV.U32 R12, RZ, RZ, 0x41ad3b5a ;  /* 0x41ad3b5aff0c7424 */ /* 0x000fe200078e00ff */
[----:B------:R-:W-:Y:S01]  /*1d40*/  UMOV UR7, 0x3eb0f5ff ;  /* 0x3eb0f5ff00077882 */ /* 0x000fe20000000000 */
[----:B------:R-:W-:Y:S01]  /*1d50*/  IMAD.MOV.U32 R13, RZ, RZ, 0x3ed0f5d2 ;  /* 0x3ed0f5d2ff0d7424 */ /* 0x000fe200078e00ff */
[----:B------:R-:W-:Y:S01]  /*1d60*/  UMOV UR8, 0x3b39803f ;  /* 0x3b39803f00087882 */ /* 0x000fe20000000000 */
[----:B------:R-:W-:-:S04]  /*1d70*/  UMOV UR9, 0x3c7abc9e ;  /* 0x3c7abc9e00097882 */ /* 0x000fc80000000000 */
[----:B------:R-:W-:Y:S01]  /*1d80*/  @!P0 DMUL R6, R26, 1.80143985094819840000e+16 ;  /* 0x435000001a068828 */ /* 0x000fe20000000000 */
[----:B------:R-:W-:-:S09]  /*1d90*/  SHF.R.U32.HI R27, RZ, 0x14, R27 ;  /* 0x00000014ff1b7819 */ /* 0x000fd2000001161b */
[----:B------:R-:W-:Y:S01]  /*1da0*/  @!P0 IMAD.MOV.U32 R8, RZ, RZ, R7 ;  /* 0x000000ffff088224 */ /* 0x000fe200078e0007 */
[----:B------:R-:W-:Y:S01]  /*1db0*/  @!P0 LEA.HI R27, R7, 0xffffffca, RZ, 0xc ;  /* 0xffffffca071b8811 */ /* 0x000fe200078f60ff */
[----:B------:R-:W-:-:S03]  /*1dc0*/  @!P0 IMAD.MOV.U32 R16, RZ, RZ, R6 ;  /* 0x000000ffff108224 */ /* 0x000fc600078e0006 */
[----:B------:R-:W-:Y:S01]  /*1dd0*/  LOP3.LUT R8, R8, 0x800fffff, RZ, 0xc0, !PT ;  /* 0x800fffff08087812 */ /* 0x000fe200078ec0ff */
[----:B------:R-:W-:-:S03]  /*1de0*/  VIADD R6, R27, 0xfffffc01 ;  /* 0xfffffc011b067836 */ /* 0x000fc60000000000 */
[----:B------:R-:W-:-:S04]  /*1df0*/  LOP3.LUT R17, R8, 0x3ff00000, RZ, 0xfc, !PT ;  /* 0x3ff0000008117812 */ /* 0x000fc800078efcff */
[----:B------:R-:W-:-:S13]  /*1e00*/  ISETP.GE.U32.AND P1, PT, R17, 0x3ff6a09f, PT ;  /* 0x3ff6a09f1100780c */ /* 0x000fda0003f26070 */
[----:B------:R-:W-:Y:S02]  /*1e10*/  @P1 VIADD R9, R17, 0xfff00000 ;  /* 0xfff0000011091836 */ /* 0x000fe40000000000 */
[----:B------:R-:W-:Y:S02]  /*1e20*/  @P1 VIADD R6, R27, 0xfffffc02 ;  /* 0xfffffc021b061836 */ /* 0x000fe40000000000 */
[----:B------:R-:W-:-:S06]  /*1e30*/  @P1 IMAD.MOV.U32 R17, RZ, RZ, R9 ;  /* 0x000000ffff111224 */ /* 0x000fcc00078e0009 */
[C---:B------:R-:W-:Y:S02]  /*1e40*/  DADD R10, R16.reuse, 1 ;  /* 0x3ff00000100a7429 */ /* 0x040fe40000000000 */
[----:B------:R-:W-:-:S04]  /*1e50*/  DADD R16, R16, -1 ;  /* 0xbff0000010107429 */ /* 0x000fc80000000000 */
[----:B------:R-:W0:Y:S02]  /*1e60*/  MUFU.RCP64H R21, R11 ;  /* 0x0000000b00157308 */ /* 0x000e240000001800 */
[----:B0-----:R-:W-:-:S08]  /*1e70*/  DFMA R8, -R10, R20, 1 ;  /* 0x3ff000000a08742b */ /* 0x001fd00000000114 */
[----:B------:R-:W-:-:S08]  /*1e80*/  DFMA R8, R8, R8, R8 ;  /* 0x000000080808722b */ /* 0x000fd00000000008 */
[----:B------:R-:W-:-:S08]  /*1e90*/  DFMA R20, R20, R8, R20 ;  /* 0x000000081414722b */ /* 0x000fd00000000014 */
[----:B------:R-:W-:-:S08]  /*1ea0*/  DMUL R8, R16, R20 ;  /* 0x0000001410087228 */ /* 0x000fd00000000000 */
[----:B------:R-:W-:-:S08]  /*1eb0*/  DFMA R8, R16, R20, R8 ;  /* 0x000000141008722b */ /* 0x000fd00000000008 */
[CC--:B------:R-:W-:Y:S02]  /*1ec0*/  DMUL R18, R8.reuse, R8.reuse ;  /* 0x0000000808127228 */ /* 0x0c0fe40000000000 */
[----:B------:R-:W-:-:S06]  /*1ed0*/  DMUL R24, R8, R8 ;  /* 0x0000000808187228 */ /* 0x000fcc0000000000 */
[----:B------:R-:W-:Y:S01]  /*1ee0*/  DFMA R10, R18, UR6, R12 ;  /* 0x00000006120a7c2b */ /* 0x000fe2000800000c */
[----:B------:R-:W-:Y:S01]  /*1ef0*/  UMOV UR6, 0x75488a3f ;  /* 0x75488a3f00067882 */ /* 0x000fe20000000000 */
[----:B------:R-:W-:Y:S01]  /*1f00*/  UMOV UR7, 0x3ef3b20a ;  /* 0x3ef3b20a00077882 */ /* 0x000fe20000000000 */
[----:B------:R-:W-:-:S05]  /*1f10*/  DADD R12, R16, -R8 ;  /* 0x00000000100c7229 */ /* 0x000fca0000000808 */
[----:B------:R-:W-:Y:S01]  /*1f20*/  DFMA R10, R18, R10, UR6 ;  /* 0x00000006120a7e2b */ /* 0x000fe2000800000a */
[----:B------:R-:W-:Y:S01]  /*1f30*/  UMOV UR6, 0xe4faecd5 ;  /* 0xe4faecd500067882 */ /* 0x000fe20000000000 */
[----:B------:R-:W-:Y:S01]  /*1f40*/  UMOV UR7, 0x3f1745cd ;  /* 0x3f1745cd00077882 */ /* 0x000fe20000000000 */
[----:B------:R-:W-:-:S05]  /*1f50*/  DADD R12, R12, R12 ;  /* 0x000000000c0c7229 */ /* 0x000fca000000000c */
[----:B------:R-:W-:Y:S01]  /*1f60*/  DFMA R10, R18, R10, UR6 ;  /* 0x00000006120a7e2b */ /* 0x000fe2000800000a */
[----:B------:R-:W-:Y:S01]  /*1f70*/  UMOV UR6, 0x258a578b ;  /* 0x258a578b00067882 */ /* 0x000fe20000000000 */
[----:B------:R-:W-:Y:S01]  /*1f80*/  UMOV UR7, 0x3f3c71c7 ;  /* 0x3f3c71c700077882 */ /* 0x000fe20000000000 */
[----:B------:R-:W-:-:S05]  /*1f90*/  DFMA R12, R16, -R8, R12 ;  /* 0x80000008100c722b */ /* 0x000fca000000000c */
[----:B------:R-:W-:Y:S01]  /*1fa0*/  DFMA R10, R18, R10, UR6 ;  /* 0x00000006120a7e2b */ /* 0x000fe2000800000a */
[----:B------:R-:W-:Y:S01]  /*1fb0*/  UMOV UR6, 0x9242b910 ;  /* 0x9242b91000067882 */ /* 0x000fe20000000000 */
[----:B------:R-:W-:Y:S01]  /*1fc0*/  UMOV UR7, 0x3f624924 ;  /* 0x3f62492400077882 */ /* 0x000fe20000000000 */
[----:B------:R-:W-:Y:S02]  /*1fd0*/  DMUL R12, R20, R12 ;  /* 0x0000000c140c7228 */ /* 0x000fe40000000000 */
[----:B------:R-:W-:-:S03]  /*1fe0*/  DFMA R20, R8, R8, -R24 ;  /* 0x000000080814722b */ /* 0x000fc60000000818 */
[----:B------:R-:W-:Y:S01]  /*1ff0*/  DFMA R14, R18, R10, UR6 ;  /* 0x00000006120e7e2b */ /* 0x000fe2000800000a */
[----:B------:R-:W-:Y:S01]  /*2000*/  UMOV UR6, 0x99999dfb ;  /* 0x99999dfb00067882 */ /* 0x000fe20000000000 */
[----:B------:R-:W-:-:S06]  /*2010*/  UMOV UR7, 0x3f899999 ;  /* 0x3f89999900077882 */ /* 0x000fcc0000000000 */
[----:B------:R-:W-:Y:S01]  /*2020*/  DFMA R14, R18, R14, UR6 ;  /* 0x00000006120e7e2b */ /* 0x000fe2000800000e */
[----:B------:R-:W-:Y:S01]  /*2030*/  UMOV UR6, 0x55555555 ;  /* 0x5555555500067882 */ /* 0x000fe20000000000 */
[----:B------:R-:W-:-:S06]  /*2040*/  UMOV UR7, 0x3fb55555 ;  /* 0x3fb5555500077882 */ /* 0x000fcc0000000000 */
[----:B------:R-:W-:-:S08]  /*2050*/  DFMA R10, R18, R14, UR6 ;  /* 0x00000006120a7e2b */ /* 0x000fd0000800000e */
[----:B------:R-:W-:Y:S01]  /*2060*/  DADD R16, -R10, UR6 ;  /* 0x000000060a107e29 */ /* 0x000fe20008000100 */
[----:B------:R-:W-:Y:S01]  /*2070*/  UMOV UR6, 0xb9e7b0 ;  /* 0x00b9e7b000067882 */ /* 0x000fe20000000000 */
[----:B------:R-:W-:-:S06]  /*2080*/  UMOV UR7, 0x3c46a4cb ;  /* 0x3c46a4cb00077882 */ /* 0x000fcc0000000000 */
[----:B------:R-:W-:Y:S02]  /*2090*/  DFMA R16, R18, R14, R16 ;  /* 0x0000000e1210722b */ /* 0x000fe40000000010 */
[----:B------:R-:W-:Y:S01]  /*20a0*/  DMUL R14, R8, R24 ;  /* 0x00000018080e7228 */ /* 0x000fe20000000000 */
[----:B------:R-:W-:Y:S01]  /*20b0*/  VIADD R19, R13, 0x100000 ;  /* 0x001000000d137836 */ /* 0x000fe20000000000 */
[----:B------:R-:W-:-:S04]  /*20c0*/  MOV R18, R12 ;  /* 0x0000000c00127202 */ /* 0x000fc80000000f00 */
[----:B------:R-:W-:Y:S01]  /*20d0*/  DADD R16, R16, -UR6 ;  /* 0x8000000610107e29 */ /* 0x000fe20008000000 */
[----:B------:R-:W-:Y:S01]  /*20e0*/  UMOV UR6, 0x80000000 ;  /* 0x8000000000067882 */ /* 0x000fe20000000000 */
[C---:B------:R-:W-:Y:S01]  /*20f0*/  DFMA R22, R8.reuse, R24, -R14 ;  /* 0x000000180816722b */ /* 0x040fe2000000080e */
[----:B------:R-:W-:Y:S01]  /*2100*/  UMOV UR7, 0x43300000 ;  /* 0x4330000000077882 */ /* 0x000fe20000000000 */
[----:B------:R-:W-:-:S04]  /*2110*/  DFMA R18, R8, R18, R20 ;  /* 0x000000120812722b */ /* 0x000fc80000000014 */
[----:B------:R-:W-:Y:S02]  /*2120*/  DADD R20, R10, R16 ;  /* 0x000000000a147229 */ /* 0x000fe40000000010 */
[----:B------:R-:W-:-:S06]  /*2130*/  DFMA R22, R12, R24, R22 ;  /* 0x000000180c16722b */ /* 0x000fcc0000000016 */
[----:B------:R-:W-:Y:S02]  /*2140*/  DMUL R24, R20, R14 ;  /* 0x0000000e14187228 */ /* 0x000fe40000000000 */
[----:B------:R-:W-:Y:S02]  /*2150*/  DFMA R18, R8, R18, R22 ;  /* 0x000000120812722b */ /* 0x000fe40000000016 */
[----:B------:R-:W-:-:S04]  /*2160*/  DADD R22, R10, -R20 ;  /* 0x000000000a167229 */ /* 0x000fc80000000814 */
[----:B------:R-:W-:-:S04]  /*2170*/  DFMA R10, R20, R14, -R24 ;  /* 0x0000000e140a722b */ /* 0x000fc80000000818 */
[----:B------:R-:W-:-:S04]  /*2180*/  DADD R22, R16, R22 ;  /* 0x0000000010167229 */ /* 0x000fc80000000016 */
[----:B------:R-:W-:-:S08]  /*2190*/  DFMA R10, R20, R18, R10 ;  /* 0x00000012140a722b */ /* 0x000fd0000000000a */
[----:B------:R-:W-:-:S08]  /*21a0*/  DFMA R22, R22, R14, R10 ;  /* 0x0000000e1616722b */ /* 0x000fd0000000000a */
[----:B------:R-:W-:-:S08]  /*21b0*/  DADD R10, R24, R22 ;  /* 0x00000000180a7229 */ /* 0x000fd00000000016 */
[--C-:B------:R-:W-:Y:S02]  /*21c0*/  DADD R14, R8, R10.reuse ;  /* 0x00000000080e7229 */ /* 0x100fe4000000000a */
[----:B------:R-:W-:-:S06]  /*21d0*/  DADD R24, R24, -R10 ;  /* 0x0000000018187229 */ /* 0x000fcc000000080a */
[----:B------:R-:W-:Y:S02]  /*21e0*/  DADD R8, R8, -R14 ;  /* 0x0000000008087229 */ /* 0x000fe4000000080e */
[----:B------:R-:W-:-:S06]  /*21f0*/  DADD R24, R22, R24 ;  /* 0x0000000016187229 */ /* 0x000fcc0000000018 */
[----:B------:R-:W-:-:S08]  /*2200*/  DADD R8, R10, R8 ;  /* 0x000000000a087229 */ /* 0x000fd00000000008 */
[----:B------:R-:W-:-:S08]  /*2210*/  DADD R8, R24, R8 ;  /* 0x0000000018087229 */ /* 0x000fd00000000008 */
[----:B------:R-:W-:Y:S01]  /*2220*/  DADD R12, R12, R8 ;  /* 0x000000000c0c7229 */ /* 0x000fe20000000008 */
[----:B------:R-:W-:Y:S01]  /*2230*/  LOP3.LUT R8, R6, 0x80000000, RZ, 0x3c, !PT ;  /* 0x8000000006087812 */ /* 0x000fe200078e3cff */
[----:B------:R-:W-:-:S06]  /*2240*/  IMAD.MOV.U32 R9, RZ, RZ, 0x43300000 ;  /* 0x43300000ff097424 */ /* 0x000fcc00078e00ff */
[----:B------:R-:W-:Y:S02]  /*2250*/  DADD R10, R14, R12 ;  /* 0x000000000e0a7229 */ /* 0x000fe4000000000c */
[----:B------:R-:W-:Y:S01]  /*2260*/  DADD R8, R8, -UR6 ;  /* 0x8000000608087e29 */ /* 0x000fe20008000000 */
[----:B------:R-:W-:Y:S01]  /*2270*/  UMOV UR6, 0xfefa39ef ;  /* 0xfefa39ef00067882 */ /* 0x000fe20000000000 */
[----:B------:R-:W-:-:S04]  /*2280*/  UMOV UR7, 0x3fe62e42 ;  /* 0x3fe62e4200077882 */ /* 0x000fc80000000000 */
[--C-:B------:R-:W-:Y:S02]  /*2290*/  DADD R14, R14, -R10.reuse ;  /* 0x000000000e0e7229 */ /* 0x100fe4000000080a */
[----:B------:R-:W-:-:S06]  /*22a0*/  DFMA R6, R8, UR6, R10 ;  /* 0x0000000608067c2b */ /* 0x000fcc000800000a */
[----:B------:R-:W-:Y:S02]  /*22b0*/  DADD R14, R12, R14 ;  /* 0x000000000c0e7229 */ /* 0x000fe4000000000e */
[----:B------:R-:W-:-:S08]  /*22c0*/  DFMA R16, R8, -UR6, R6 ;  /* 0x8000000608107c2b */ /* 0x000fd00008000006 */
[----:B------:R-:W-:-:S08]  /*22d0*/  DADD R16, -R10, R16 ;  /* 0x000000000a107229 */ /* 0x000fd00000000110 */
[----:B------:R-:W-:-:S08]  /*22e0*/  DADD R14, R14, -R16 ;  /* 0x000000000e0e7229 */ /* 0x000fd00000000810 */
[----:B------:R-:W-:-:S08]  /*22f0*/  DFMA R14, R8, UR8, R14 ;  /* 0x00000008080e7c2b */ /* 0x000fd0000800000e */
[----:B------:R-:W-:-:S08]  /*2300*/  DADD R8, R6, R14 ;  /* 0x0000000006087229 */ /* 0x000fd0000000000e */
[----:B------:R-:W-:Y:S02]  /*2310*/  DADD R6, R6, -R8 ;  /* 0x0000000006067229 */ /* 0x000fe40000000808 */
[----:B------:R-:W-:-:S06]  /*2320*/  DMUL R10, R8, 2 ;  /* 0x40000000080a7828 */ /* 0x000fcc0000000000 */
[----:B------:R-:W-:Y:S02]  /*2330*/  DADD R14, R14, R6 ;  /* 0x000000000e0e7229 */ /* 0x000fe40000000006 */
[----:B------:R-:W-:Y:S01]  /*2340*/  DFMA R8, R8, 2, -R10 ;  /* 0x400000000808782b */ /* 0x000fe2000000080a */
[----:B------:R-:W-:Y:S02]  /*2350*/  IMAD.MOV.U32 R6, RZ, RZ, 0x652b82fe ;  /* 0x652b82feff067424 */ /* 0x000fe400078e00ff */
[----:B------:R-:W-:-:S05]  /*2360*/  IMAD.MOV.U32 R7, RZ, RZ, 0x3ff71547 ;  /* 0x3ff71547ff077424 */ /* 0x000fca00078e00ff */
[----:B------:R-:W-:-:S08]  /*2370*/  DFMA R14, R14, 2, R8 ;  /* 0x400000000e0e782b */ /* 0x000fd00000000008 */
[----:B------:R-:W-:-:S08]  /*2380*/  DADD R8, R10, R14 ;  /* 0x000000000a087229 */ /* 0x000fd0000000000e */
[----:B------:R-:W-:Y:S02]  /*2390*/  DFMA R6, R8, R6, 6.75539944105574400000e+15 ;  /* 0x433800000806742b */ /* 0x000fe40000000006 */
[----:B------:R-:W-:Y:S01]  /*23a0*/  FSETP.GEU.AND P0, PT, |R9|, 4.1917929649353027344, PT ;  /* 0x4086232b0900780b */ /* 0x000fe20003f0e200 */
[----:B------:R-:W-:-:S05]  /*23b0*/  DADD R10, R10, -R8 ;  /* 0x000000000a0a7229 */ /* 0x000fca0000000808 */
[----:B------:R-:W-:-:S03]  /*23c0*/  DADD R12, R6, -6.75539944105574400000e+15 ;  /* 0xc3380000060c7429 */ /* 0x000fc60000000000 */
[----:B------:R-:W-:-:S05]  /*23d0*/  DADD R14, R14, R10 ;  /* 0x000000000e0e7229 */ /* 0x000fca000000000a */
[----:B------:R-:W-:Y:S01]  /*23e0*/  DFMA R16, R12, -UR6, R8 ;  /* 0x800000060c107c2b */ /* 0x000fe20008000008 */
[----:B------:R-:W-:Y:S01]  /*23f0*/  UMOV UR6, 0x3b39803f ;  /* 0x3b39803f00067882 */ /* 0x000fe20000000000 */
[----:B------:R-:W-:-:S06]  /*2400*/  UMOV UR7, 0x3c7abc9e ;  /* 0x3c7abc9e00077882 */ /* 0x000fcc0000000000 */
[----:B------:R-:W-:Y:S01]  /*2410*/  DFMA R12, R12, -UR6, R16 ;  /* 0x800000060c0c7c2b */ /* 0x000fe20008000010 */
[----:B------:R-:W-:Y:S01]  /*2420*/  UMOV UR6, 0x69ce2bdf ;  /* 0x69ce2bdf00067882 */ /* 0x000fe20000000000 */
[----:B------:R-:W-:Y:S01]  /*2430*/  IMAD.MOV.U32 R16, RZ, RZ, -0x35dec16 ;  /* 0xfca213eaff107424 */ /* 0x000fe200078e00ff */
[----:B------:R-:W-:Y:S01]  /*2440*/  UMOV UR7, 0x3e5ade15 ;  /* 0x3e5ade1500077882 */ /* 0x000fe20000000000 */
[----:B------:R-:W-:-:S06]  /*2450*/  IMAD.MOV.U32 R17, RZ, RZ, 0x3e928af3 ;  /* 0x3e928af3ff117424 */ /* 0x000fcc00078e00ff */
[----:B------:R-:W-:Y:S01]  /*2460*/  DFMA R16, R12, UR6, R16 ;  /* 0x000000060c107c2b */ /* 0x000fe20008000010 */
[----:B------:R-:W-:Y:S01]  /*2470*/  UMOV UR6, 0x62401315 ;  /* 0x6240131500067882 */ /* 0x000fe20000000000 */
[----:B------:R-:W-:-:S06]  /*2480*/  UMOV UR7, 0x3ec71dee ;  /* 0x3ec71dee00077882 */ /* 0x000fcc0000000000 */
[----:B------:R-:W-:Y:S01]  /*2490*/  DFMA R16, R12, R16, UR6 ;  /* 0x000000060c107e2b */ /* 0x000fe20008000010 */
        /* <DEDUP_REMOVED lines=20> */
[----:B------:R-:W-:-:S08]  /*25e0*/  DFMA R16, R12, R16, UR6 ;  /* 0x000000060c107e2b */ /* 0x000fd00008000010 */
[----:B------:R-:W-:-:S08]  /*25f0*/  DFMA R16, R12, R16, 1 ;  /* 0x3ff000000c10742b */ /* 0x000fd00000000010 */
[----:B------:R-:W-:-:S10]  /*2600*/  DFMA R12, R12, R16, 1 ;  /* 0x3ff000000c0c742b */ /* 0x000fd40000000010 */
[----:B------:R-:W-:Y:S01]  /*2610*/  LEA R11, R6, R13, 0x14 ;  /* 0x0000000d060b7211 */ /* 0x000fe200078ea0ff */
[----:B------:R-:W-:Y:S01]  /*2620*/  IMAD.MOV.U32 R10, RZ, RZ, R12 ;  /* 0x000000ffff0a7224 */ /* 0x000fe200078e000c */
[----:B------:R-:W-:Y:S06]  /*2630*/  @!P0 BRA `(.L_x_29) ;  /* 0x0000000000308947 */ /* 0x000fec0003800000 */
[----:B------:R-:W-:Y:S01]  /*2640*/  FSETP.GEU.AND P1, PT, |R9|, 4.2275390625, PT ;  /* 0x408748000900780b */ /* 0x000fe20003f2e200 */
[C---:B------:R-:W-:Y:S02]  /*2650*/  DADD R10, R8.reuse, +INF ;  /* 0x7ff00000080a7429 */ /* 0x040fe40000000000 */
[----:B------:R-:W-:-:S08]  /*2660*/  DSETP.GEU.AND P0, PT, R8, RZ, PT ;  /* 0x000000ff0800722a */ /* 0x000fd00003f0e000 */
[----:B------:R-:W-:Y:S02]  /*2670*/  FSEL R10, R10, RZ, P0 ;  /* 0x000000ff0a0a7208 */ /* 0x000fe40000000000 */
[----:B------:R-:W-:Y:S02]  /*2680*/  @!P1 LEA.HI R7, R6, R6, RZ, 0x1 ;  /* 0x0000000606079211 */ /* 0x000fe400078f08ff */
[----:B------:R-:W-:Y:S02]  /*2690*/  FSEL R11, R11, RZ, P0 ;  /* 0x000000ff0b0b7208 */ /* 0x000fe40000000000 */
[----:B------:R-:W-:-:S05]  /*26a0*/  @!P1 SHF.R.S32.HI R7, RZ, 0x1, R7 ;  /* 0x00000001ff079819 */ /* 0x000fca0000011407 */
[----:B------:R-:W-:Y:S02]  /*26b0*/  @!P1 IMAD.IADD R6, R6, 0x1, -R7 ;  /* 0x0000000106069824 */ /* 0x000fe400078e0a07 */
[----:B------:R-:W-:-:S03]  /*26c0*/  @!P1 IMAD R13, R7, 0x100000, R13 ;  /* 0x00100000070d9824 */ /* 0x000fc600078e020d */
[----:B------:R-:W-:Y:S01]  /*26d0*/  @!P1 LEA R7, R6, 0x3ff00000, 0x14 ;  /* 0x3ff0000006079811 */ /* 0x000fe200078ea0ff */
[----:B------:R-:W-:-:S06]  /*26e0*/  @!P1 IMAD.MOV.U32 R6, RZ, RZ, RZ ;  /* 0x000000ffff069224 */ /* 0x000fcc00078e00ff */
[----:B------:R-:W-:-:S11]  /*26f0*/  @!P1 DMUL R10, R12, R6 ;  /* 0x000000060c0a9228 */ /* 0x000fd60000000000 */
.L_x_29:
[----:B------:R-:W-:Y:S01]  /*2700*/  DFMA R14, R14, R10, R10 ;  /* 0x0000000a0e0e722b */ /* 0x000fe2000000000a */
[----:B------:R-:W-:Y:S01]  /*2710*/  IMAD.MOV.U32 R8, RZ, RZ, R0 ;  /* 0x000000ffff087224 */ /* 0x000fe200078e0000 */
[----:B------:R-:W-:Y:S01]  /*2720*/  DSETP.NEU.AND P0, PT, |R10|, +INF , PT ;  /* 0x7ff000000a00742a */ /* 0x000fe20003f0d200 */
[----:B------:R-:W-:-:S07]  /*2730*/  IMAD.MOV.U32 R9, RZ, RZ, 0x0 ;  /* 0x00000000ff097424 */ /* 0x000fce00078e00ff */
[----:B------:R-:W-:Y:S02]  /*2740*/  FSEL R6, R10, R14, !P0 ;  /* 0x0000000e0a067208 */ /* 0x000fe40004000000 */
[----:B------:R-:W-:Y:S01]  /*2750*/  FSEL R7, R11, R15, !P0 ;  /* 0x0000000f0b077208 */ /* 0x000fe20004000000 */
[----:B------:R-:W-:Y:S06]  /*2760*/  RET.REL.NODEC R8 `(_Z11absorb_bndrPfS_S_S_iiiif) ;  /* 0xffffffd808247950 */ /* 0x000fec0003c3ffff */
.L_x_30:
[----:B------:R-:W-:-:S00]  /*2770*/  BRA `(.L_x_30) ;  /* 0xfffffffc00fc7947 */ /* 0x000fc0000383ffff */
[----:B------:R-:W-:-:S00]  /*2780*/  NOP ;  /* 0x0000000000007918 */ /* 0x000fc00000000000 */
[----:B------:R-:W-:-:S00]  /*2790*/  NOP ;  /* 0x0000000000007918 */ /* 0x000fc00000000000 */
[----:B------:R-:W-:-:S00]  /*27a0*/  NOP ;  /* 0x0000000000007918 */ /* 0x000fc00000000000 */
[----:B------:R-:W-:-:S00]  /*27b0*/  NOP ;  /* 0x0000000000007918 */ /* 0x000fc00000000000 */
[----:B------:R-:W-:-:S00]  /*27c0*/  NOP ;  /* 0x0000000000007918 */ /* 0x000fc00000000000 */
[----:B------:R-:W-:-:S00]  /*27d0*/  NOP ;  /* 0x0000000000007918 */ /* 0x000fc00000000000 */
[----:B------:R-:W-:-:S00]  /*27e0*/  NOP ;  /* 0x0000000000007918 */ /* 0x000fc00000000000 */
[----:B------:R-:W-:-:S00]  /*27f0*/  NOP ;  /* 0x0000000000007918 */ /* 0x000fc00000000000 */
.L_x_135:


//--------------------- .text._Z15mute_directwaveiiffffiiiiPfS_S_i --------------------------
	.section	.text._Z15mute_directwaveiiffffiiiiPfS_S_i,"ax",@progbits
	.align	128
        .global         _Z15mute_directwaveiiffffiiiiPfS_S_i
        .type           _Z15mute_directwaveiiffffiiiiPfS_S_i,@function
        .size           _Z15mute_directwaveiiffffiiiiPfS_S_i,(.L_x_139 - _Z15mute_directwaveiiffffiiiiPfS_S_i)
        .other          _Z15mute_directwaveiiffffiiiiPfS_S_i,@"STO_CUDA_ENTRY STV_DEFAULT"
_Z15mute_directwaveiiffffiiiiPfS_S_i:
.text._Z15mute_directwaveiiffffiiiiPfS_S_i:
[----:B------:R-:W-:Y:S01]  /*0000*/  LDC R1, c[0x0][0x37c] ;  /* 0x0000df00ff017b82 */ /* 0x000fe20000000800 */
[----:B------:R-:W0:Y:S07]  /*0010*/  S2R R2, SR_TID.X ;  /* 0x0000000000027919 */ /* 0x000e2e0000002100 */
[----:B------:R-:W1:Y:S01]  /*0020*/  LDC.64 R4, c[0x0][0x380] ;  /* 0x0000e000ff047b82 */ /* 0x000e620000000a00 */
[----:B------:R-:W0:Y:S01]  /*0030*/  LDCU UR4, c[0x0][0x360] ;  /* 0x00006c00ff0477ac */ /* 0x000e220008000800 */
[----:B------:R-:W0:Y:S02]  /*0040*/  S2R R3, SR_CTAID.X ;  /* 0x0000000000037919 */ /* 0x000e240000002500 */
[----:B0-----:R-:W-:-:S02]  /*0050*/  IMAD R2, R3, UR4, R2 ;  /* 0x0000000403027c24 */ /* 0x001fc4000f8e0202 */
[----:B-1----:R-:W-:-:S05]  /*0060*/  IMAD R3, R5, R4, RZ ;  /* 0x0000000405037224 */ /* 0x002fca00078e02ff */
[----:B------:R-:W-:-:S13]  /*0070*/  ISETP.GE.AND P0, PT, R2, R3, PT ;  /* 0x000000030200720c */ /* 0x000fda0003f06270 */
[----:B------:R-:W-:Y:S05]  /*0080*/  @P0 EXIT ;  /* 0x000000000000094d */ /* 0x000fea0003800000 */
[----:B------:R-:W-:Y:S01]  /*0090*/  IABS R3, R5 ;  /* 0x0000000500037213 */ /* 0x000fe20000000000 */
[----:B------:R-:W0:Y:S01]  /*00a0*/  LDCU UR4, c[0x0][0x3a4] ;  /* 0x00007480ff0477ac */ /* 0x000e220008000800 */
[----:B------:R-:W-:Y:S02]  /*00b0*/  BSSY.RECONVERGENT B0, `(.L_x_31) ;  /* 0x0000025000007945 */ /* 0x000fe40003800200 */
[----:B------:R-:W1:Y:S01]  /*00c0*/  I2F.RP R0, R3 ;  /* 0x0000000300007306 */ /* 0x000e620000209400 */
[----:B------:R-:W2:Y:S01]  /*00d0*/  LDCU.64 UR6, c[0x0][0x398] ;  /* 0x00007300ff0677ac */ /* 0x000ea20008000a00 */
[----:B------:R-:W3:Y:S06]  /*00e0*/  LDCU UR5, c[0x0][0x390] ;  /* 0x00007200ff0577ac */ /* 0x000eec0008000800 */
[----:B-1----:R-:W1:Y:S01]  /*00f0*/  MUFU.RCP R0, R0 ;  /* 0x0000000000007308 */ /* 0x002e620000001000 */
[----:B0-----:R-:W-:-:S04]  /*0100*/  UIADD3 UR4, UPT, UPT, -UR4, 0x1, URZ ;  /* 0x0000000104047890 */ /* 0x001fc8000fffe1ff */
[----:B--2---:R-:W-:Y:S01]  /*0110*/  UIMAD UR4, UR4, UR7, -UR6 ;  /* 0x00000007040472a4 */ /* 0x004fe2000f8e0a06 */
[----:B-1----:R-:W-:-:S04]  /*0120*/  VIADD R6, R0, 0xffffffe ;  /* 0x0ffffffe00067836 */ /* 0x002fc80000000000 */
[----:B------:R0:W1:Y:S02]  /*0130*/  F2I.FTZ.U32.TRUNC.NTZ R7, R6 ;  /* 0x0000000600077305 */ /* 0x000064000021f000 */
[----:B0-----:R-:W-:Y:S02]  /*0140*/  IMAD.MOV.U32 R6, RZ, RZ, RZ ;  /* 0x000000ffff067224 */ /* 0x001fe400078e00ff */
[----:B-1----:R-:W-:-:S04]  /*0150*/  IMAD.MOV R4, RZ, RZ, -R7 ;  /* 0x000000ffff047224 */ /* 0x002fc800078e0a07 */
[----:B------:R-:W-:Y:S01]  /*0160*/  IMAD R9, R4, R3, RZ ;  /* 0x0000000304097224 */ /* 0x000fe200078e02ff */
[----:B------:R-:W-:-:S03]  /*0170*/  IABS R4, R2 ;  /* 0x0000000200047213 */ /* 0x000fc60000000000 */
[----:B------:R-:W-:-:S06]  /*0180*/  IMAD.HI.U32 R7, R7, R9, R6 ;  /* 0x0000000907077227 */ /* 0x000fcc00078e0006 */
[----:B------:R-:W-:-:S04]  /*0190*/  IMAD.HI.U32 R7, R7, R4, RZ ;  /* 0x0000000407077227 */ /* 0x000fc800078e00ff */
[----:B------:R-:W-:-:S04]  /*01a0*/  IMAD.MOV R0, RZ, RZ, -R7 ;  /* 0x000000ffff007224 */ /* 0x000fc800078e0a07 */
[----:B------:R-:W-:-:S05]  /*01b0*/  IMAD R0, R3, R0, R4 ;  /* 0x0000000003007224 */ /* 0x000fca00078e0204 */
[----:B------:R-:W-:-:S13]  /*01c0*/  ISETP.GT.U32.AND P2, PT, R3, R0, PT ;  /* 0x000000000300720c */ /* 0x000fda0003f44070 */
[----:B------:R-:W-:Y:S02]  /*01d0*/  @!P2 IMAD.IADD R0, R0, 0x1, -R3 ;  /* 0x000000010000a824 */ /* 0x000fe400078e0a03 */
[----:B------:R-:W-:Y:S01]  /*01e0*/  @!P2 VIADD R7, R7, 0x1 ;  /* 0x000000010707a836 */ /* 0x000fe20000000000 */
[----:B------:R-:W-:Y:S02]  /*01f0*/  ISETP.NE.AND P2, PT, R5, RZ, PT ;  /* 0x000000ff0500720c */ /* 0x000fe40003f45270 */
[----:B------:R-:W-:Y:S02]  /*0200*/  ISETP.GE.U32.AND P0, PT, R0, R3, PT ;  /* 0x000000030000720c */ /* 0x000fe40003f06070 */
[----:B------:R-:W-:-:S04]  /*0210*/  LOP3.LUT R0, R2, R5, RZ, 0x3c, !PT ;  /* 0x0000000502007212 */ /* 0x000fc800078e3cff */
[----:B------:R-:W-:Y:S02]  /*0220*/  ISETP.GE.AND P1, PT, R0, RZ, PT ;  /* 0x000000ff0000720c */ /* 0x000fe40003f26270 */
[----:B------:R-:W-:-:S05]  /*0230*/  MOV R0, 0x300 ;  /* 0x0000030000007802 */ /* 0x000fca0000000f00 */
[----:B------:R-:W-:-:S06]  /*0240*/  @P0 VIADD R7, R7, 0x1 ;  /* 0x0000000107070836 */ /* 0x000fcc0000000000 */
[----:B------:R-:W-:Y:S02]  /*0250*/  @!P1 IADD3 R7, PT, PT, -R7, RZ, RZ ;  /* 0x000000ff07079210 */ /* 0x000fe40007ffe1ff */
[----:B------:R-:W-:-:S05]  /*0260*/  @!P2 LOP3.LUT R7, RZ, R5, RZ, 0x33, !PT ;  /* 0x00000005ff07a212 */ /* 0x000fca00078e33ff */
[----:B------:R-:W-:-:S05]  /*0270*/  VIADD R7, R7, UR4 ;  /* 0x0000000407077c36 */ /* 0x000fca0008000000 */
[----:B------:R-:W-:-:S04]  /*0280*/  IABS R26, R7 ;  /* 0x00000007001a7213 */ /* 0x000fc80000000000 */
[----:B------:R-:W-:-:S05]  /*0290*/  I2FP.F32.S32 R26, R26 ;  /* 0x0000001a001a7245 */ /* 0x000fca0000201400 */
[----:B---3--:R-:W-:-:S04]  /*02a0*/  FMUL R26, R26, UR5 ;  /* 0x000000051a1a7c20 */ /* 0x008fc80008400000 */
[----:B------:R-:W0:Y:S02]  /*02b0*/  F2F.F64.F32 R24, R26 ;  /* 0x0000001a00187310 */ /* 0x000e240000201800 */
[----:B0-----:R-:W-:-:S10]  /*02c0*/  DADD R4, -RZ, |R24| ;  /* 0x00000000ff047229 */ /* 0x001fd40000000518 */
[----:B------:R-:W-:Y:S02]  /*02d0*/  IMAD.MOV.U32 R10, RZ, RZ, R4 ;  /* 0x000000ffff0a7224 */ /* 0x000fe400078e0004 */
[----:B------:R-:W-:-:S07]  /*02e0*/  IMAD.MOV.U32 R27, RZ, RZ, R5 ;  /* 0x000000ffff1b7224 */ /* 0x000fce00078e0005 */
[----:B------:R-:W-:Y:S05]  /*02f0*/  CALL.REL.NOINC `($_Z15mute_directwaveiiffffiiiiPfS_S_i$__internal_accurate_pow) ;  /* 0x0000001400d47944 */ /* 0x000fea0003c00000 */
[----:B------:R-:W-:Y:S05]  /*0300*/  BSYNC.RECONVERGENT B0 ;  /* 0x0000000000007941 */ /* 0x000fea0003800200 */
.L_x_31:
[----:B------:R-:W0:Y:S01]  /*0310*/  LDCU UR4, c[0x0][0x3a0] ;  /* 0x00007400ff0477ac */ /* 0x000e220008000800 */
[----:B------:R-:W-:Y:S01]  /*0320*/  DADD R6, R24, 2 ;  /* 0x4000000018067429 */ /* 0x000fe20000000000 */
[C---:B------:R-:W-:Y:S01]  /*0330*/  FSETP.NEU.AND P1, PT, R26.reuse, RZ, PT ;  /* 0x000000ff1a00720b */ /* 0x040fe20003f2d000 */
[----:B------:R-:W-:Y:S01]  /*0340*/  BSSY.RECONVERGENT B0, `(.L_x_32) ;  /* 0x0000013000007945 */ /* 0x000fe20003800200 */
[----:B------:R-:W1:Y:S01]  /*0350*/  LDCU UR5, c[0x0][0x394] ;  /* 0x00007280ff0577ac */ /* 0x000e620008000800 */
[----:B------:R-:W-:-:S06]  /*0360*/  FSETP.NEU.AND P0, PT, R26, 1, PT ;  /* 0x3f8000001a00780b */ /* 0x000fcc0003f0d000 */
[----:B------:R-:W-:Y:S01]  /*0370*/  LOP3.LUT R6, R7, 0x7ff00000, RZ, 0xc0, !PT ;  /* 0x7ff0000007067812 */ /* 0x000fe200078ec0ff */
[----:B------:R-:W-:-:S03]  /*0380*/  IMAD.MOV.U32 R7, RZ, RZ, R11 ;  /* 0x000000ffff077224 */ /* 0x000fc600078e000b */
[----:B------:R-:W-:Y:S01]  /*0390*/  ISETP.NE.AND P2, PT, R6, 0x7ff00000, PT ;  /* 0x7ff000000600780c */ /* 0x000fe20003f45270 */
[----:B------:R-:W-:Y:S01]  /*03a0*/  IMAD.MOV.U32 R6, RZ, RZ, R10 ;  /* 0x000000ffff067224 */ /* 0x000fe200078e000a */
[----:B------:R-:W-:Y:S02]  /*03b0*/  @!P1 CS2R R6, SRZ ;  /* 0x0000000000069805 */ /* 0x000fe4000001ff00 */
[----:B0-----:R-:W-:-:S05]  /*03c0*/  I2FP.F32.S32 R3, UR4 ;  /* 0x0000000400037c45 */ /* 0x001fca0008201400 */
[----:B-1----:R-:W-:-:S04]  /*03d0*/  FMUL R3, R3, UR5 ;  /* 0x0000000503037c20 */ /* 0x002fc80008400000 */
[----:B------:R-:W0:Y:S02]  /*03e0*/  F2F.F64.F32 R4, R3 ;  /* 0x0000000300047310 */ /* 0x000e240000201800 */
[----:B0-----:R-:W-:Y:S01]  /*03f0*/  DADD R8, -RZ, |R4| ;  /* 0x00000000ff087229 */ /* 0x001fe20000000504 */
[----:B------:R-:W-:Y:S10]  /*0400*/  @P2 BRA `(.L_x_33) ;  /* 0x0000000000182947 */ /* 0x000ff40003800000 */
[----:B------:R-:W-:-:S13]  /*0410*/  FSETP.NAN.AND P1, PT, R26, R26, PT ;  /* 0x0000001a1a00720b */ /* 0x000fda0003f28000 */
[----:B------:R-:W-:Y:S01]  /*0420*/  @P1 DADD R6, R24, 2 ;  /* 0x4000000018061429 */ /* 0x000fe20000000000 */
[----:B------:R-:W-:Y:S10]  /*0430*/  @P1 BRA `(.L_x_33) ;  /* 0x00000000000c1947 */ /* 0x000ff40003800000 */
[----:B------:R-:W-:-:S14]  /*0440*/  DSETP.NEU.AND P1, PT, |R24|, +INF , PT ;  /* 0x7ff000001800742a */ /* 0x000fdc0003f2d200 */
[----:B------:R-:W-:Y:S02]  /*0450*/  @!P1 IMAD.MOV.U32 R6, RZ, RZ, 0x0 ;  /* 0x00000000ff069424 */ /* 0x000fe400078e00ff */
[----:B------:R-:W-:-:S07]  /*0460*/  @!P1 IMAD.MOV.U32 R7, RZ, RZ, 0x7ff00000 ;  /* 0x7ff00000ff079424 */ /* 0x000fce00078e00ff */
.L_x_33:
[----:B------:R-:W-:Y:S05]  /*0470*/  BSYNC.RECONVERGENT B0 ;  /* 0x0000000000007941 */ /* 0x000fea0003800200 */
.L_x_32:
[----:B------:R-:W-:Y:S01]  /*0480*/  BSSY.RECONVERGENT B0, `(.L_x_34) ;  /* 0x0000007000007945 */ /* 0x000fe20003800200 */
[----:B------:R-:W-:Y:S01]  /*0490*/  MOV R10, R8 ;  /* 0x00000008000a7202 */ /* 0x000fe20000000f00 */
[----:B------:R-:W-:Y:S01]  /*04a0*/  IMAD.MOV.U32 R27, RZ, RZ, R9 ;  /* 0x000000ffff1b7224 */ /* 0x000fe200078e0009 */
[----:B------:R-:W-:Y:S02]  /*04b0*/  FSEL R24, R6, RZ, P0 ;  /* 0x000000ff06187208 */ /* 0x000fe40000000000 */
[----:B------:R-:W-:Y:S02]  /*04c0*/  FSEL R25, R7, 1.875, P0 ;  /* 0x3ff0000007197808 */ /* 0x000fe40000000000 */
[----:B------:R-:W-:-:S07]  /*04d0*/  MOV R0, 0x4f0 ;  /* 0x000004f000007802 */ /* 0x000fce0000000f00 */
[----:B------:R-:W-:Y:S05]  /*04e0*/  CALL.REL.NOINC `($_Z15mute_directwaveiiffffiiiiPfS_S_i$__internal_accurate_pow) ;  /* 0x0000001400587944 */ /* 0x000fea0003c00000 */
[----:B------:R-:W-:Y:S05]  /*04f0*/  BSYNC.RECONVERGENT B0 ;  /* 0x0000000000007941 */ /* 0x000fea0003800200 */
.L_x_34:
[----:B------:R-:W-:Y:S01]  /*0500*/  DADD R6, R4, 2 ;  /* 0x4000000004067429 */ /* 0x000fe20000000000 */
[C---:B------:R-:W-:Y:S02]  /*0510*/  FSETP.NEU.AND P1, PT, R3.reuse, RZ, PT ;  /* 0x000000ff0300720b */ /* 0x040fe40003f2d000 */
[----:B------:R-:W-:-:S07]  /*0520*/  FSETP.NEU.AND P0, PT, R3, 1, PT ;  /* 0x3f8000000300780b */ /* 0x000fce0003f0d000 */
[----:B------:R-:W-:Y:S01]  /*0530*/  LOP3.LUT R6, R7, 0x7ff00000, RZ, 0xc0, !PT ;  /* 0x7ff0000007067812 */ /* 0x000fe200078ec0ff */
[----:B------:R-:W-:-:S03]  /*0540*/  IMAD.MOV.U32 R7, RZ, RZ, R11 ;  /* 0x000000ffff077224 */ /* 0x000fc600078e000b */
[----:B------:R-:W-:Y:S01]  /*0550*/  ISETP.NE.AND P2, PT, R6, 0x7ff00000, PT ;  /* 0x7ff000000600780c */ /* 0x000fe20003f45270 */
[----:B------:R-:W-:Y:S01]  /*0560*/  IMAD.MOV.U32 R6, RZ, RZ, R10 ;  /* 0x000000ffff067224 */ /* 0x000fe200078e000a */
[----:B------:R-:W-:-:S11]  /*0570*/  @!P1 CS2R R6, SRZ ;  /* 0x0000000000069805 */ /* 0x000fd6000001ff00 */
[----:B------:R-:W-:Y:S05]  /*0580*/  @P2 BRA `(.L_x_35) ;  /* 0x0000000000182947 */ /* 0x000fea0003800000 */
[----:B------:R-:W-:-:S13]  /*0590*/  FSETP.NAN.AND P1, PT, R3, R3, PT ;  /* 0x000000030300720b */ /* 0x000fda0003f28000 */
[----:B------:R-:W-:Y:S01]  /*05a0*/  @P1 DADD R6, R4, 2 ;  /* 0x4000000004061429 */ /* 0x000fe20000000000 */
[----:B------:R-:W-:Y:S10]  /*05b0*/  @P1 BRA `(.L_x_35) ;  /* 0x00000000000c1947 */ /* 0x000ff40003800000 */
[----:B------:R-:W-:-:S14]  /*05c0*/  DSETP.NEU.AND P1, PT, |R4|, +INF , PT ;  /* 0x7ff000000400742a */ /* 0x000fdc0003f2d200 */
[----:B------:R-:W-:Y:S02]  /*05d0*/  @!P1 IMAD.MOV.U32 R6, RZ, RZ, 0x0 ;  /* 0x00000000ff069424 */ /* 0x000fe400078e00ff */
[----:B------:R-:W-:-:S07]  /*05e0*/  @!P1 IMAD.MOV.U32 R7, RZ, RZ, 0x7ff00000 ;  /* 0x7ff00000ff079424 */ /* 0x000fce00078e00ff */
.L_x_35:
[----:B------:R-:W-:Y:S01]  /*05f0*/  FSEL R4, R6, RZ, P0 ;  /* 0x000000ff06047208 */ /* 0x000fe20000000000 */
[----:B------:R-:W0:Y:S01]  /*0600*/  LDCU.64 UR4, c[0x0][0x358] ;  /* 0x00006b00ff0477ac */ /* 0x000e220008000a00 */
[----:B------:R-:W-:Y:S01]  /*0610*/  FSEL R5, R7, 1.875, P0 ;  /* 0x3ff0000007057808 */ /* 0x000fe20000000000 */
[----:B------:R-:W-:Y:S05]  /*0620*/  BSSY.RECONVERGENT B0, `(.L_x_36) ;  /* 0x0000010000007945 */ /* 0x000fea0003800200 */
[----:B------:R-:W-:-:S10]  /*0630*/  DADD R24, R24, R4 ;  /* 0x0000000018187229 */ /* 0x000fd40000000004 */
[----:B------:R-:W1:Y:S02]  /*0640*/  F2F.F32.F64 R24, R24 ;  /* 0x0000001800187310 */ /* 0x000e640000301000 */
[----:B-1----:R-:W-:-:S06]  /*0650*/  VIADD R0, R24, 0xf3000000 ;  /* 0xf300000018007836 */ /* 0x002fcc0000000000 */
[----:B------:R1:W2:Y:S01]  /*0660*/  MUFU.RSQ R3, R24 ;  /* 0x0000001800037308 */ /* 0x0002a20000001400 */
[----:B------:R-:W-:-:S13]  /*0670*/  ISETP.GT.U32.AND P0, PT, R0, 0x727fffff, PT ;  /* 0x727fffff0000780c */ /* 0x000fda0003f04070 */
[----:B01----:R-:W-:Y:S05]  /*0680*/  @!P0 BRA `(.L_x_37) ;  /* 0x0000000000148947 */ /* 0x003fea0003800000 */
[----:B------:R-:W-:Y:S01]  /*0690*/  IMAD.MOV.U32 R0, RZ, RZ, R24 ;  /* 0x000000ffff007224 */ /* 0x000fe200078e0018 */
[----:B------:R-:W-:-:S07]  /*06a0*/  MOV R10, 0x6c0 ;  /* 0x000006c0000a7802 */ /* 0x000fce0000000f00 */
[----:B--2---:R-:W-:Y:S05]  /*06b0*/  CALL.REL.NOINC `($__internal_2_$__cuda_sm20_sqrt_rn_f32_slowpath) ;  /* 0x0000000800f47944 */ /* 0x004fea0003c00000 */
[----:B------:R-:W-:Y:S01]  /*06c0*/  MOV R5, R4 ;  /* 0x0000000400057202 */ /* 0x000fe20000000f00 */
[----:B------:R-:W-:Y:S06]  /*06d0*/  BRA `(.L_x_38) ;  /* 0x0000000000107947 */ /* 0x000fec0003800000 */
.L_x_37:
[----:B--2---:R-:W-:Y:S01]  /*06e0*/  FMUL.FTZ R5, R24, R3 ;  /* 0x0000000318057220 */ /* 0x004fe20000410000 */
[----:B------:R-:W-:-:S03]  /*06f0*/  FMUL.FTZ R3, R3, 0.5 ;  /* 0x3f00000003037820 */ /* 0x000fc60000410000 */
[----:B------:R-:W-:-:S04]  /*0700*/  FFMA R0, -R5, R5, R24 ;  /* 0x0000000505007223 */ /* 0x000fc80000000118 */
[----:B------:R-:W-:-:S07]  /*0710*/  FFMA R5, R0, R3, R5 ;  /* 0x0000000300057223 */ /* 0x000fce0000000005 */
.L_x_38:
[----:B------:R-:W-:Y:S05]  /*0720*/  BSYNC.RECONVERGENT B0 ;  /* 0x0000000000007941 */ /* 0x000fea0003800200 */
.L_x_36:
[----:B------:R-:W0:Y:S08]  /*0730*/  LDC.64 R8, c[0x0][0x3b0] ;  /* 0x0000ec00ff087b82 */ /* 0x000e300000000a00 */
[----:B------:R-:W1:Y:S01]  /*0740*/  LDC.64 R6, c[0x0][0x3a8] ;  /* 0x0000ea00ff067b82 */ /* 0x000e620000000a00 */
[----:B0-----:R-:W2:Y:S04]  /*0750*/  LDG.E R8, desc[UR4][R8.64+0x4] ;  /* 0x0000040408087981 */ /* 0x001ea8000c1e1900 */
[----:B-1----:R0:W5:Y:S01]  /*0760*/  LDG.E R3, desc[UR4][R6.64+0x4] ;  /* 0x0000040406037981 */ /* 0x002162000c1e1900 */
[----:B------:R-:W-:-:S04]  /*0770*/  IMAD.MOV.U32 R11, RZ, RZ, 0x40000000 ;  /* 0x40000000ff0b7424 */ /* 0x000fc800078e00ff */
[----:B--2---:R-:W-:-:S04]  /*0780*/  FFMA R0, R8, R11, 1 ;  /* 0x3f80000008007423 */ /* 0x004fc8000000000b */
[----:B------:R-:W-:Y:S01]  /*0790*/  VIADD R4, R0, 0xf3000000 ;  /* 0xf300000000047836 */ /* 0x000fe20000000000 */
[----:B------:R0:W1:Y:S04]  /*07a0*/  MUFU.RSQ R11, R0 ;  /* 0x00000000000b7308 */ /* 0x0000680000001400 */
[----:B------:R-:W-:-:S13]  /*07b0*/  ISETP.GT.U32.AND P0, PT, R4, 0x727fffff, PT ;  /* 0x727fffff0400780c */ /* 0x000fda0003f04070 */
[----:B01----:R-:W-:Y:S05]  /*07c0*/  @!P0 BRA `(.L_x_39) ;  /* 0x0000000000188947 */ /* 0x003fea0003800000 */
[----:B------:R-:W-:Y:S01]  /*07d0*/  BSSY.RECONVERGENT B0, `(.L_x_40) ;  /* 0x0000003000007945 */ /* 0x000fe20003800200 */
[----:B------:R-:W-:-:S07]  /*07e0*/  MOV R10, 0x800 ;  /* 0x00000800000a7802 */ /* 0x000fce0000000f00 */
[----:B-----5:R-:W-:Y:S05]  /*07f0*/  CALL.REL.NOINC `($__internal_2_$__cuda_sm20_sqrt_rn_f32_slowpath) ;  /* 0x0000000800a47944 */ /* 0x020fea0003c00000 */
[----:B------:R-:W-:Y:S05]  /*0800*/  BSYNC.RECONVERGENT B0 ;  /* 0x0000000000007941 */ /* 0x000fea0003800200 */
.L_x_40:
[----:B------:R-:W-:Y:S01]  /*0810*/  IMAD.MOV.U32 R0, RZ, RZ, R4 ;  /* 0x000000ffff007224 */ /* 0x000fe200078e0004 */
[----:B------:R-:W-:Y:S06]  /*0820*/  BRA `(.L_x_41) ;  /* 0x0000000000107947 */ /* 0x000fec0003800000 */
.L_x_39:
[----:B------:R-:W-:Y:S01]  /*0830*/  FMUL.FTZ R7, R0, R11 ;  /* 0x0000000b00077220 */ /* 0x000fe20000410000 */
[----:B------:R-:W-:-:S03]  /*0840*/  FMUL.FTZ R11, R11, 0.5 ;  /* 0x3f0000000b0b7820 */ /* 0x000fc60000410000 */
[----:B------:R-:W-:-:S04]  /*0850*/  FFMA R0, -R7, R7, R0 ;  /* 0x0000000707007223 */ /* 0x000fc80000000100 */
[----:B------:R-:W-:-:S07]  /*0860*/  FFMA R0, R0, R11, R7 ;  /* 0x0000000b00007223 */ /* 0x000fce0000000007 */
.L_x_41:
[----:B-----5:R-:W-:Y:S01]  /*0870*/  FMUL R6, R3, R0 ;  /* 0x0000000003067220 */ /* 0x020fe20000400000 */
[----:B------:R-:W-:Y:S03]  /*0880*/  BSSY.RECONVERGENT B0, `(.L_x_42) ;  /* 0x000000e000007945 */ /* 0x000fe60003800200 */
[----:B------:R-:W0:Y:S08]  /*0890*/  MUFU.RCP R0, R6 ;  /* 0x0000000600007308 */ /* 0x000e300000001000 */
[----:B------:R-:W1:Y:S01]  /*08a0*/  FCHK P0, R5, R6 ;  /* 0x0000000605007302 */ /* 0x000e620000000000 */
[----:B0-----:R-:W-:-:S04]  /*08b0*/  FFMA R3, -R6, R0, 1 ;  /* 0x3f80000006037423 */ /* 0x001fc80000000100 */
[----:B------:R-:W-:-:S04]  /*08c0*/  FFMA R0, R0, R3, R0 ;  /* 0x0000000300007223 */ /* 0x000fc80000000000 */
[----:B------:R-:W-:-:S04]  /*08d0*/  FFMA R3, R0, R5, RZ ;  /* 0x0000000500037223 */ /* 0x000fc800000000ff */
[----:B------:R-:W-:-:S04]  /*08e0*/  FFMA R4, -R6, R3, R5 ;  /* 0x0000000306047223 */ /* 0x000fc80000000105 */
[----:B------:R-:W-:Y:S01]  /*08f0*/  FFMA R3, R0, R4, R3 ;  /* 0x0000000400037223 */ /* 0x000fe20000000003 */
[----:B-1----:R-:W-:Y:S06]  /*0900*/  @!P0 BRA `(.L_x_43) ;  /* 0x0000000000148947 */ /* 0x002fec0003800000 */
[----:B------:R-:W-:Y:S01]  /*0910*/  IMAD.MOV.U32 R3, RZ, RZ, R6 ;  /* 0x000000ffff037224 */ /* 0x000fe200078e0006 */
[----:B------:R-:W-:Y:S01]  /*0920*/  MOV R6, 0x950 ;  /* 0x0000095000067802 */ /* 0x000fe20000000f00 */
[----:B------:R-:W-:-:S07]  /*0930*/  IMAD.MOV.U32 R0, RZ, RZ, R5 ;  /* 0x000000ffff007224 */ /* 0x000fce00078e0005 */
[----:B------:R-:W-:Y:S05]  /*0940*/  CALL.REL.NOINC `($__internal_3_$__cuda_sm3x_div_rn_noftz_f32_slowpath) ;  /* 0x0000000800a87944 */ /* 0x000fea0003c00000 */
[----:B------:R-:W-:-:S07]  /*0950*/  IMAD.MOV.U32 R3, RZ, RZ, R0 ;  /* 0x000000ffff037224 */ /* 0x000fce00078e0000 */
.L_x_43:
[----:B------:R-:W-:Y:S05]  /*0960*/  BSYNC.RECONVERGENT B0 ;  /* 0x0000000000007941 */ /* 0x000fea0003800200 */
.L_x_42:
[----:B------:R-:W0:Y:S01]  /*0970*/  LDC.64 R6, c[0x0][0x388] ;  /* 0x0000e200ff067b82 */ /* 0x000e220000000a00 */
[----:B------:R-:W-:Y:S02]  /*0980*/  IMAD.MOV.U32 R4, RZ, RZ, 0x1 ;  /* 0x00000001ff047424 */ /* 0x000fe400078e00ff */
[----:B0-----:R-:W-:-:S06]  /*0990*/  FMUL R6, R6, R7 ;  /* 0x0000000706067220 */ /* 0x001fcc0000400000 */
[----:B------:R-:W0:Y:S08]  /*09a0*/  F2F.F64.F32 R6, R6 ;  /* 0x0000000600067310 */ /* 0x000e300000201800 */
[----:B0-----:R-:W0:Y:S02]  /*09b0*/  MUFU.RCP64H R5, R7 ;  /* 0x0000000700057308 */ /* 0x001e240000001800 */
[----:B0-----:R-:W-:-:S08]  /*09c0*/  DFMA R8, -R6, R4, 1 ;  /* 0x3ff000000608742b */ /* 0x001fd00000000104 */
[----:B------:R-:W-:-:S08]  /*09d0*/  DFMA R8, R8, R8, R8 ;  /* 0x000000080808722b */ /* 0x000fd00000000008 */
[----:B------:R-:W-:-:S08]  /*09e0*/  DFMA R8, R4, R8, R4 ;  /* 0x000000080408722b */ /* 0x000fd00000000004 */
[----:B------:R-:W-:-:S08]  /*09f0*/  DFMA R4, -R6, R8, 1 ;  /* 0x3ff000000604742b */ /* 0x000fd00000000108 */
[----:B------:R-:W-:-:S08]  /*0a00*/  DFMA R4, R8, R4, R8 ;  /* 0x000000040804722b */ /* 0x000fd00000000008 */
[----:B------:R-:W-:-:S08]  /*0a10*/  DMUL R8, R4, 2 ;  /* 0x4000000004087828 */ /* 0x000fd00000000000 */
[----:B------:R-:W-:-:S08]  /*0a20*/  DFMA R10, -R6, R8, 2 ;  /* 0x40000000060a742b */ /* 0x000fd00000000108 */
[----:B------:R-:W-:-:S10]  /*0a30*/  DFMA R4, R4, R10, R8 ;  /* 0x0000000a0404722b */ /* 0x000fd40000000008 */
[----:B------:R-:W-:-:S05]  /*0a40*/  FFMA R0, RZ, R7, R5 ;  /* 0x00000007ff007223 */ /* 0x000fca0000000005 */
[----:B------:R-:W-:-:S13]  /*0a50*/  FSETP.GT.AND P0, PT, |R0|, 1.469367938527859385e-39, PT ;  /* 0x001000000000780b */ /* 0x000fda0003f04200 */
[----:B------:R-:W-:Y:S05]  /*0a60*/  @P0 BRA `(.L_x_44) ;  /* 0x0000000000100947 */ /* 0x000fea0003800000 */
[----:B------:R-:W-:-:S07]  /*0a70*/  MOV R0, 0xa90 ;  /* 0x00000a9000007802 */ /* 0x000fce0000000f00 */
[----:B------:R-:W-:Y:S05]  /*0a80*/  CALL.REL.NOINC `($__internal_1_$__cuda_sm20_div_rn_f64_full) ;  /* 0x0000000000cc7944 */ /* 0x000fea0003c00000 */
[----:B------:R-:W-:Y:S01]  /*0a90*/  MOV R4, R12 ;  /* 0x0000000c00047202 */ /* 0x000fe20000000f00 */
[----:B------:R-:W-:-:S07]  /*0aa0*/  IMAD.MOV.U32 R5, RZ, RZ, R13 ;  /* 0x000000ffff057224 */ /* 0x000fce00078e000d */
.L_x_44:
[----:B------:R-:W0:Y:S01]  /*0ab0*/  LDC R8, c[0x0][0x388] ;  /* 0x0000e200ff087b82 */ /* 0x000e220000000800 */
[----:B------:R1:W2:Y:S01]  /*0ac0*/  F2I.F64.TRUNC R4, R4 ;  /* 0x0000000400047311 */ /* 0x0002a2000030d100 */
[----:B------:R-:W-:Y:S07]  /*0ad0*/  BSSY.RECONVERGENT B0, `(.L_x_45) ;  /* 0x000000e000007945 */ /* 0x000fee0003800200 */
[----:B0-----:R-:W0:Y:S08]  /*0ae0*/  MUFU.RCP R0, R8 ;  /* 0x0000000800007308 */ /* 0x001e300000001000 */
[----:B------:R-:W3:Y:S01]  /*0af0*/  FCHK P0, R3, R8 ;  /* 0x0000000803007302 */ /* 0x000ee20000000000 */
[----:B0-----:R-:W-:-:S04]  /*0b00*/  FFMA R7, R0, -R8, 1 ;  /* 0x3f80000000077423 */ /* 0x001fc80000000808 */
[----:B------:R-:W-:-:S04]  /*0b10*/  FFMA R0, R0, R7, R0 ;  /* 0x0000000700007223 */ /* 0x000fc80000000000 */
[----:B------:R-:W-:-:S04]  /*0b20*/  FFMA R6, R0, R3, RZ ;  /* 0x0000000300067223 */ /* 0x000fc800000000ff */
[----:B------:R-:W-:-:S04]  /*0b30*/  FFMA R7, R6, -R8, R3 ;  /* 0x8000000806077223 */ /* 0x000fc80000000003 */
[----:B------:R-:W-:Y:S01]  /*0b40*/  FFMA R0, R0, R7, R6 ;  /* 0x0000000700007223 */ /* 0x000fe20000000006 */
[----:B-123--:R-:W-:Y:S06]  /*0b50*/  @!P0 BRA `(.L_x_46) ;  /* 0x0000000000148947 */ /* 0x00efec0003800000 */
[----:B------:R-:W0:Y:S01]  /*0b60*/  LDCU UR6, c[0x0][0x388] ;  /* 0x00007100ff0677ac */ /* 0x000e220008000800 */
[----:B------:R-:W-:Y:S01]  /*0b70*/  IMAD.MOV.U32 R0, RZ, RZ, R3 ;  /* 0x000000ffff007224 */ /* 0x000fe200078e0003 */
[----:B------:R-:W-:Y:S01]  /*0b80*/  MOV R6, 0xbb0 ;  /* 0x00000bb000067802 */ /* 0x000fe20000000f00 */
[----:B0-----:R-:W-:-:S07]  /*0b90*/  IMAD.U32 R3, RZ, RZ, UR6 ;  /* 0x00000006ff037e24 */ /* 0x001fce000f8e00ff */
[----:B------:R-:W-:Y:S05]  /*0ba0*/  CALL.REL.NOINC `($__internal_3_$__cuda_sm3x_div_rn_noftz_f32_slowpath) ;  /* 0x0000000800107944 */ /* 0x000fea0003c00000 */
.L_x_46:
[----:B------:R-:W-:Y:S05]  /*0bb0*/  BSYNC.RECONVERGENT B0 ;  /* 0x0000000000007941 */ /* 0x000fea0003800200 */
.L_x_45:
[----:B------:R-:W0:Y:S01]  /*0bc0*/  LDC R10, c[0x0][0x384] ;  /* 0x0000e100ff0a7b82 */ /* 0x000e220000000800 */
[----:B------:R-:W1:Y:S01]  /*0bd0*/  LDCU UR6, c[0x0][0x3c0] ;  /* 0x00007800ff0677ac */ /* 0x000e620008000800 */
[----:B------:R-:W-:Y:S02]  /*0be0*/  ISETP.GE.AND P1, PT, R2, RZ, PT ;  /* 0x000000ff0200720c */ /* 0x000fe40003f26270 */
[----:B0-----:R-:W-:Y:S02]  /*0bf0*/  IABS R5, R10 ;  /* 0x0000000a00057213 */ /* 0x001fe40000000000 */
[----:B------:R-:W-:Y:S02]  /*0c00*/  ISETP.NE.AND P2, PT, R10, RZ, PT ;  /* 0x000000ff0a00720c */ /* 0x000fe40003f45270 */
[----:B------:R-:W0:Y:S08]  /*0c10*/  I2F.RP R3, R5 ;  /* 0x0000000500037306 */ /* 0x000e300000209400 */
[----:B0-----:R-:W0:Y:S02]  /*0c20*/  MUFU.RCP R3, R3 ;  /* 0x0000000300037308 */ /* 0x001e240000001000 */
[----:B0-----:R-:W-:-:S06]  /*0c30*/  VIADD R6, R3, 0xffffffe ;  /* 0x0ffffffe03067836 */ /* 0x001fcc0000000000 */
[----:B------:R-:W1:Y:S08]  /*0c40*/  F2I.TRUNC.NTZ R3, R0 ;  /* 0x0000000000037305 */ /* 0x000e70000020f100 */
[----:B------:R0:W2:Y:S01]  /*0c50*/  F2I.FTZ.U32.TRUNC.NTZ R7, R6 ;  /* 0x0000000600077305 */ /* 0x0000a2000021f000 */
[----:B-1----:R-:W-:Y:S01]  /*0c60*/  IADD3 R4, PT, PT, R3, UR6, R4 ;  /* 0x0000000603047c10 */ /* 0x002fe2000fffe004 */
[----:B0-----:R-:W-:-:S02]  /*0c70*/  IMAD.MOV.U32 R6, RZ, RZ, RZ ;  /* 0x000000ffff067224 */ /* 0x001fc400078e00ff */
[----:B--2---:R-:W-:-:S04]  /*0c80*/  IMAD.MOV R8, RZ, RZ, -R7 ;  /* 0x000000ffff087224 */ /* 0x004fc800078e0a07 */
[----:B------:R-:W-:Y:S01]  /*0c90*/  IMAD R9, R8, R5, RZ ;  /* 0x0000000508097224 */ /* 0x000fe200078e02ff */
[----:B------:R-:W-:-:S03]  /*0ca0*/  IABS R8, R2 ;  /* 0x0000000200087213 */ /* 0x000fc60000000000 */
[----:B------:R-:W-:-:S06]  /*0cb0*/  IMAD.HI.U32 R9, R7, R9, R6 ;  /* 0x0000000907097227 */ /* 0x000fcc00078e0006 */
[----:B------:R-:W-:-:S05]  /*0cc0*/  IMAD.HI.U32 R9, R9, R8, RZ ;  /* 0x0000000809097227 */ /* 0x000fca00078e00ff */
[----:B------:R-:W-:-:S05]  /*0cd0*/  IADD3 R9, PT, PT, -R9, RZ, RZ ;  /* 0x000000ff09097210 */ /* 0x000fca0007ffe1ff */
[----:B------:R-:W-:-:S05]  /*0ce0*/  IMAD R8, R5, R9, R8 ;  /* 0x0000000905087224 */ /* 0x000fca00078e0208 */
[----:B------:R-:W-:-:S13]  /*0cf0*/  ISETP.GT.U32.AND P0, PT, R5, R8, PT ;  /* 0x000000080500720c */ /* 0x000fda0003f04070 */
[----:B------:R-:W-:-:S05]  /*0d00*/  @!P0 IMAD.IADD R8, R8, 0x1, -R5 ;  /* 0x0000000108088824 */ /* 0x000fca00078e0a05 */
[----:B------:R-:W-:-:S13]  /*0d10*/  ISETP.GT.U32.AND P0, PT, R5, R8, PT ;  /* 0x000000080500720c */ /* 0x000fda0003f04070 */
[----:B------:R-:W-:-:S04]  /*0d20*/  @!P0 IMAD.IADD R8, R8, 0x1, -R5 ;  /* 0x0000000108088824 */ /* 0x000fc800078e0a05 */
[----:B------:R-:W-:-:S04]  /*0d30*/  IMAD.MOV.U32 R5, RZ, RZ, R8 ;  /* 0x000000ffff057224 */ /* 0x000fc800078e0008 */
[----:B------:R-:W-:Y:S01]  /*0d40*/  @!P1 IMAD.MOV R5, RZ, RZ, -R5 ;  /* 0x000000ffff059224 */ /* 0x000fe200078e0a05 */
[----:B------:R-:W-:-:S04]  /*0d50*/  @!P2 LOP3.LUT R5, RZ, R10, RZ, 0x33, !PT ;  /* 0x0000000aff05a212 */ /* 0x000fc800078e33ff */
[----:B------:R-:W-:-:S13]  /*0d60*/  ISETP.GE.AND P0, PT, R5, R4, PT ;  /* 0x000000040500720c */ /* 0x000fda0003f06270 */
[----:B------:R-:W-:Y:S05]  /*0d70*/  @P0 EXIT ;  /* 0x000000000000094d */ /* 0x000fea0003800000 */
[----:B------:R-:W0:Y:S02]  /*0d80*/  LDC.64 R4, c[0x0][0x3b8] ;  /* 0x0000ee00ff047b82 */ /* 0x000e240000000a00 */
[----:B0-----:R-:W-:-:S05]  /*0d90*/  IMAD.WIDE R2, R2, 0x4, R4 ;  /* 0x0000000402027825 */ /* 0x001fca00078e0204 */
[----:B------:R-:W-:Y:S01]  /*0da0*/  STG.E desc[UR4][R2.64], RZ ;  /* 0x000000ff02007986 */ /* 0x000fe2000c101904 */
[----:B------:R-:W-:Y:S05]  /*0db0*/  EXIT ;  /* 0x000000000000794d */ /* 0x000fea0003800000 */
        .weak           $__internal_1_$__cuda_sm20_div_rn_f64_full
        .type           $__internal_1_$__cuda_sm20_div_rn_f64_full,@function
        .size           $__internal_1_$__cuda_sm20_div_rn_f64_full,($__internal_2_$__cuda_sm20_sqrt_rn_f32_slowpath - $__internal_1_$__cuda_sm20_div_rn_f64_full)
$__internal_1_$__cuda_sm20_div_rn_f64_full:
[C---:B------:R-:W-:Y:S01]  /*0dc0*/  FSETP.GEU.AND P0, PT, |R7|.reuse, 1.469367938527859385e-39, PT ;  /* 0x001000000700780b */ /* 0x040fe20003f0e200 */
[----:B------:R-:W-:Y:S01]  /*0dd0*/  IMAD.MOV.U32 R8, RZ, RZ, 0x1 ;  /* 0x00000001ff087424 */ /* 0x000fe200078e00ff */
[C---:B------:R-:W-:Y:S01]  /*0de0*/  LOP3.LUT R4, R7.reuse, 0x800fffff, RZ, 0xc0, !PT ;  /* 0x800fffff07047812 */ /* 0x040fe200078ec0ff */
[----:B------:R-:W-:Y:S01]  /*0df0*/  IMAD.MOV.U32 R19, RZ, RZ, 0x40000000 ;  /* 0x40000000ff137424 */ /* 0x000fe200078e00ff */
[----:B------:R-:W-:Y:S02]  /*0e00*/  LOP3.LUT R13, R7, 0x7ff00000, RZ, 0xc0, !PT ;  /* 0x7ff00000070d7812 */ /* 0x000fe400078ec0ff */
[----:B------:R-:W-:Y:S01]  /*0e10*/  LOP3.LUT R5, R4, 0x3ff00000, RZ, 0xfc, !PT ;  /* 0x3ff0000004057812 */ /* 0x000fe200078efcff */
[----:B------:R-:W-:Y:S01]  /*0e20*/  IMAD.MOV.U32 R4, RZ, RZ, R6 ;  /* 0x000000ffff047224 */ /* 0x000fe200078e0006 */
[----:B------:R-:W-:Y:S01]  /*0e30*/  MOV R12, 0x1ca00000 ;  /* 0x1ca00000000c7802 */ /* 0x000fe20000000f00 */
[----:B------:R-:W-:Y:S01]  /*0e40*/  IMAD.MOV.U32 R18, RZ, RZ, R13 ;  /* 0x000000ffff127224 */ /* 0x000fe200078e000d */
[----:B------:R-:W-:Y:S01]  /*0e50*/  ISETP.LE.U32.AND P1, PT, R13, 0x40000000, PT ;  /* 0x400000000d00780c */ /* 0x000fe20003f23070 */
[----:B------:R-:W-:-:S02]  /*0e60*/  VIADD R13, R19, 0xffffffff ;  /* 0xffffffff130d7836 */ /* 0x000fc40000000000 */
[----:B------:R-:W-:-:S06]  /*0e70*/  @!P0 DMUL R4, R6, 8.98846567431157953865e+307 ;  /* 0x7fe0000006048828 */ /* 0x000fcc0000000000 */
[----:B------:R-:W0:Y:S04]  /*0e80*/  MUFU.RCP64H R9, R5 ;  /* 0x0000000500097308 */ /* 0x000e280000001800 */
[----:B------:R-:W-:Y:S02]  /*0e90*/  @!P0 LOP3.LUT R18, R5, 0x7ff00000, RZ, 0xc0, !PT ;  /* 0x7ff0000005128812 */ /* 0x000fe400078ec0ff */
[----:B------:R-:W-:-:S03]  /*0ea0*/  ISETP.GT.U32.AND P0, PT, R13, 0x7feffffe, PT ;  /* 0x7feffffe0d00780c */ /* 0x000fc60003f04070 */
[----:B------:R-:W-:-:S05]  /*0eb0*/  VIADD R13, R18, 0xffffffff ;  /* 0xffffffff120d7836 */ /* 0x000fca0000000000 */
[----:B------:R-:W-:Y:S01]  /*0ec0*/  ISETP.GT.U32.OR P0, PT, R13, 0x7feffffe, P0 ;  /* 0x7feffffe0d00780c */ /* 0x000fe20000704470 */
[----:B0-----:R-:W-:-:S08]  /*0ed0*/  DFMA R10, R8, -R4, 1 ;  /* 0x3ff00000080a742b */ /* 0x001fd00000000804 */
[----:B------:R-:W-:-:S08]  /*0ee0*/  DFMA R10, R10, R10, R10 ;  /* 0x0000000a0a0a722b */ /* 0x000fd0000000000a */
[----:B------:R-:W-:-:S08]  /*0ef0*/  DFMA R10, R8, R10, R8 ;  /* 0x0000000a080a722b */ /* 0x000fd00000000008 */
[----:B------:R-:W-:-:S08]  /*0f00*/  DFMA R8, R10, -R4, 1 ;  /* 0x3ff000000a08742b */ /* 0x000fd00000000804 */
[----:B------:R-:W-:Y:S01]  /*0f10*/  DFMA R10, R10, R8, R10 ;  /* 0x000000080a0a722b */ /* 0x000fe2000000000a */
[----:B------:R-:W-:Y:S01]  /*0f20*/  SEL R9, R12, 0x63400000, !P1 ;  /* 0x634000000c097807 */ /* 0x000fe20004800000 */
[----:B------:R-:W-:-:S06]  /*0f30*/  IMAD.MOV.U32 R8, RZ, RZ, RZ ;  /* 0x000000ffff087224 */ /* 0x000fcc00078e00ff */
[----:B------:R-:W-:-:S08]  /*0f40*/  DMUL R14, R10, R8 ;  /* 0x000000080a0e7228 */ /* 0x000fd00000000000 */
[----:B------:R-:W-:-:S08]  /*0f50*/  DFMA R16, R14, -R4, R8 ;  /* 0x800000040e10722b */ /* 0x000fd00000000008 */
[----:B------:R-:W-:Y:S01]  /*0f60*/  DFMA R10, R10, R16, R14 ;  /* 0x000000100a0a722b */ /* 0x000fe2000000000e */
[----:B------:R-:W-:Y:S10]  /*0f70*/  @P0 BRA `(.L_x_47) ;  /* 0x0000000000740947 */ /* 0x000ff40003800000 */
[----:B------:R-:W-:Y:S01]  /*0f80*/  LOP3.LUT R15, R7, 0x7ff00000, RZ, 0xc0, !PT ;  /* 0x7ff00000070f7812 */ /* 0x000fe200078ec0ff */
[----:B------:R-:W-:-:S03]  /*0f90*/  IMAD.MOV.U32 R13, RZ, RZ, 0x40000000 ;  /* 0x40000000ff0d7424 */ /* 0x000fc600078e00ff */
[C---:B------:R-:W-:Y:S02]  /*0fa0*/  IADD3 R14, PT, PT, -R15.reuse, RZ, RZ ;  /* 0x000000ff0f0e7210 */ /* 0x040fe40007ffe1ff */
[----:B------:R-:W-:Y:S02]  /*0fb0*/  ISETP.LE.U32.AND P0, PT, R15, 0x40000000, PT ;  /* 0x400000000f00780c */ /* 0x000fe40003f03070 */
[----:B------:R-:W-:Y:S01]  /*0fc0*/  VIADDMNMX R13, R14, R13, 0xb9600000, !PT ;  /* 0xb96000000e0d7446 */ /* 0x000fe2000780010d */
[----:B------:R-:W-:Y:S01]  /*0fd0*/  IMAD.MOV.U32 R14, RZ, RZ, RZ ;  /* 0x000000ffff0e7224 */ /* 0x000fe200078e00ff */
[----:B------:R-:W-:Y:S02]  /*0fe0*/  SEL R12, R12, 0x63400000, !P0 ;  /* 0x634000000c0c7807 */ /* 0x000fe40004000000 */
[----:B------:R-:W-:-:S05]  /*0ff0*/  VIMNMX R13, PT, PT, R13, 0x46a00000, PT ;  /* 0x46a000000d0d7848 */ /* 0x000fca0003fe0100 */
[----:B------:R-:W-:-:S04]  /*1000*/  IMAD.IADD R16, R13, 0x1, -R12 ;  /* 0x000000010d107824 */ /* 0x000fc800078e0a0c */
        /* <DEDUP_REMOVED lines=10> */
[----:B------:R-:W-:Y:S02]  /*10b0*/  IMAD.MOV R5, RZ, RZ, -R16 ;  /* 0x000000ffff057224 */ /* 0x000fe400078e0a10 */
[----:B------:R-:W-:-:S06]  /*10c0*/  IMAD.MOV.U32 R4, RZ, RZ, RZ ;  /* 0x000000ffff047224 */ /* 0x000fcc00078e00ff */
[----:B------:R-:W-:Y:S02]  /*10d0*/  DFMA R4, R12, -R4, R10 ;  /* 0x800000040c04722b */ /* 0x000fe4000000000a */
[----:B------:R-:W-:-:S04]  /*10e0*/  DMUL.RP R10, R10, R14 ;  /* 0x0000000e0a0a7228 */ /* 0x000fc80000008000 */
[----:B------:R-:W-:-:S04]  /*10f0*/  IADD3 R4, PT, PT, -R16, -0x43300000, RZ ;  /* 0xbcd0000010047810 */ /* 0x000fc80007ffe1ff */
[----:B------:R-:W-:Y:S02]  /*1100*/  FSETP.NEU.AND P0, PT, |R5|, R4, PT ;  /* 0x000000040500720b */ /* 0x000fe40003f0d200 */
[----:B------:R-:W-:Y:S02]  /*1110*/  LOP3.LUT R7, R11, R7, RZ, 0x3c, !PT ;  /* 0x000000070b077212 */ /* 0x000fe400078e3cff */
[----:B------:R-:W-:Y:S02]  /*1120*/  FSEL R12, R10, R12, !P0 ;  /* 0x0000000c0a0c7208 */ /* 0x000fe40004000000 */
[----:B------:R-:W-:Y:S01]  /*1130*/  FSEL R13, R7, R13, !P0 ;  /* 0x0000000d070d7208 */ /* 0x000fe20004000000 */
[----:B------:R-:W-:Y:S06]  /*1140*/  BRA `(.L_x_48) ;  /* 0x0000000000447947 */ /* 0x000fec0003800000 */
.L_x_47:
[----:B------:R-:W-:-:S14]  /*1150*/  DSETP.NAN.AND P0, PT, R6, R6, PT ;  /* 0x000000060600722a */ /* 0x000fdc0003f08000 */
[----:B------:R-:W-:Y:S05]  /*1160*/  @P0 BRA `(.L_x_49) ;  /* 0x0000000000340947 */ /* 0x000fea0003800000 */
[----:B------:R-:W-:Y:S01]  /*1170*/  ISETP.NE.AND P0, PT, R19, R18, PT ;  /* 0x000000121300720c */ /* 0x000fe20003f05270 */
[----:B------:R-:W-:Y:S01]  /*1180*/  IMAD.MOV.U32 R13, RZ, RZ, -0x80000 ;  /* 0xfff80000ff0d7424 */ /* 0x000fe200078e00ff */
[----:B------:R-:W-:-:S11]  /*1190*/  MOV R12, 0x0 ;  /* 0x00000000000c7802 */ /* 0x000fd60000000f00 */
[----:B------:R-:W-:Y:S05]  /*11a0*/  @!P0 BRA `(.L_x_48) ;  /* 0x00000000002c8947 */ /* 0x000fea0003800000 */
[----:B------:R-:W-:Y:S02]  /*11b0*/  ISETP.NE.AND P0, PT, R19, 0x7ff00000, PT ;  /* 0x7ff000001300780c */ /* 0x000fe40003f05270 */
[----:B------:R-:W-:Y:S02]  /*11c0*/  LOP3.LUT R6, R7, 0x40000000, RZ, 0x3c, !PT ;  /* 0x4000000007067812 */ /* 0x000fe400078e3cff */
[----:B------:R-:W-:Y:S02]  /*11d0*/  ISETP.EQ.OR P0, PT, R18, RZ, !P0 ;  /* 0x000000ff1200720c */ /* 0x000fe40004702670 */
[----:B------:R-:W-:-:S11]  /*11e0*/  LOP3.LUT R13, R6, 0x80000000, RZ, 0xc0, !PT ;  /* 0x80000000060d7812 */ /* 0x000fd600078ec0ff */
[----:B------:R-:W-:Y:S01]  /*11f0*/  @P0 LOP3.LUT R4, R13, 0x7ff00000, RZ, 0xfc, !PT ;  /* 0x7ff000000d040812 */ /* 0x000fe200078efcff */
[----:B------:R-:W-:Y:S02]  /*1200*/  @!P0 IMAD.MOV.U32 R12, RZ, RZ, RZ ;  /* 0x000000ffff0c8224 */ /* 0x000fe400078e00ff */
[----:B------:R-:W-:Y:S02]  /*1210*/  @P0 IMAD.MOV.U32 R12, RZ, RZ, RZ ;  /* 0x000000ffff0c0224 */ /* 0x000fe400078e00ff */
[----:B------:R-:W-:Y:S01]  /*1220*/  @P0 IMAD.MOV.U32 R13, RZ, RZ, R4 ;  /* 0x000000ffff0d0224 */ /* 0x000fe200078e0004 */
[----:B------:R-:W-:Y:S06]  /*1230*/  BRA `(.L_x_48) ;  /* 0x0000000000087947 */ /* 0x000fec0003800000 */
.L_x_49:
[----:B------:R-:W-:Y:S01]  /*1240*/  LOP3.LUT R13, R7, 0x80000, RZ, 0xfc, !PT ;  /* 0x00080000070d7812 */ /* 0x000fe200078efcff */
[----:B------:R-:W-:-:S07]  /*1250*/  IMAD.MOV.U32 R12, RZ, RZ, R6 ;  /* 0x000000ffff0c7224 */ /* 0x000fce00078e0006 */
.L_x_48:
[----:B------:R-:W-:Y:S01]  /*1260*/  IMAD.MOV.U32 R4, RZ, RZ, R0 ;  /* 0x000000ffff047224 */ /* 0x000fe200078e0000 */
[----:B------:R-:W-:-:S04]  /*1270*/  MOV R5, 0x0 ;  /* 0x0000000000057802 */ /* 0x000fc80000000f00 */
[----:B------:R-:W-:Y:S05]  /*1280*/  RET.REL.NODEC R4 `(_Z15mute_directwaveiiffffiiiiPfS_S_i) ;  /* 0xffffffec045c7950 */ /* 0x000fea0003c3ffff */
        .weak           $__internal_2_$__cuda_sm20_sqrt_rn_f32_slowpath
        .type           $__internal_2_$__cuda_sm20_sqrt_rn_f32_slowpath,@function
        .size           $__internal_2_$__cuda_sm20_sqrt_rn_f32_slowpath,($__internal_3_$__cuda_sm3x_div_rn_noftz_f32_slowpath - $__internal_2_$__cuda_sm20_sqrt_rn_f32_slowpath)
$__internal_2_$__cuda_sm20_sqrt_rn_f32_slowpath:
[----:B------:R-:W-:-:S13]  /*1290*/  LOP3.LUT P0, RZ, R0, 0x7fffffff, RZ, 0xc0, !PT ;  /* 0x7fffffff00ff7812 */ /* 0x000fda000780c0ff */
[----:B------:R-:W-:Y:S01]  /*12a0*/  @!P0 IMAD.MOV.U32 R4, RZ, RZ, R0 ;  /* 0x000000ffff048224 */ /* 0x000fe200078e0000 */
[----:B------:R-:W-:Y:S06]  /*12b0*/  @!P0 BRA `(.L_x_50) ;  /* 0x0000000000408947 */ /* 0x000fec0003800000 */
[----:B------:R-:W-:-:S13]  /*12c0*/  FSETP.GEU.FTZ.AND P0, PT, R0, RZ, PT ;  /* 0x000000ff0000720b */ /* 0x000fda0003f1e000 */
[----:B------:R-:W-:Y:S01]  /*12d0*/  @!P0 IMAD.MOV.U32 R4, RZ, RZ, 0x7fffffff ;  /* 0x7fffffffff048424 */ /* 0x000fe200078e00ff */
[----:B------:R-:W-:Y:S06]  /*12e0*/  @!P0 BRA `(.L_x_50) ;  /* 0x0000000000348947 */ /* 0x000fec0003800000 */
[----:B------:R-:W-:-:S13]  /*12f0*/  FSETP.GTU.FTZ.AND P0, PT, |R0|, +INF , PT ;  /* 0x7f8000000000780b */ /* 0x000fda0003f1c200 */
[----:B------:R-:W-:Y:S01]  /*1300*/  @P0 FADD.FTZ R4, R0, 1 ;  /* 0x3f80000000040421 */ /* 0x000fe20000010000 */
[----:B------:R-:W-:Y:S06]  /*1310*/  @P0 BRA `(.L_x_50) ;  /* 0x0000000000280947 */ /* 0x000fec0003800000 */
[----:B------:R-:W-:-:S13]  /*1320*/  FSETP.NEU.FTZ.AND P0, PT, |R0|, +INF , PT ;  /* 0x7f8000000000780b */ /* 0x000fda0003f1d200 */
[----:B------:R-:W-:-:S04]  /*1330*/  @P0 FFMA R6, R0, 1.84467440737095516160e+19, RZ ;  /* 0x5f80000000060823 */ /* 0x000fc800000000ff */
[----:B------:R-:W0:Y:S02]  /*1340*/  @P0 MUFU.RSQ R7, R6 ;  /* 0x0000000600070308 */ /* 0x000e240000001400 */
[----:B0-----:R-:W-:Y:S01]  /*1350*/  @P0 FMUL.FTZ R9, R6, R7 ;  /* 0x0000000706090220 */ /* 0x001fe20000410000 */
[----:B------:R-:W-:-:S03]  /*1360*/  @P0 FMUL.FTZ R7, R7, 0.5 ;  /* 0x3f00000007070820 */ /* 0x000fc60000410000 */
[----:B------:R-:W-:-:S04]  /*1370*/  @P0 FADD.FTZ R4, -R9, -RZ ;  /* 0x800000ff09040221 */ /* 0x000fc80000010100 */
[----:B------:R-:W-:Y:S01]  /*1380*/  @P0 FFMA R8, R9, R4, R6 ;  /* 0x0000000409080223 */ /* 0x000fe20000000006 */
[----:B------:R-:W-:-:S03]  /*1390*/  @!P0 IMAD.MOV.U32 R4, RZ, RZ, R0 ;  /* 0x000000ffff048224 */ /* 0x000fc600078e0000 */
[----:B------:R-:W-:-:S04]  /*13a0*/  @P0 FFMA R7, R8, R7, R9 ;  /* 0x0000000708070223 */ /* 0x000fc80000000009 */
[----:B------:R-:W-:-:S07]  /*13b0*/  @P0 FMUL.FTZ R4, R7, 2.3283064365386962891e-10 ;  /* 0x2f80000007040820 */ /* 0x000fce0000410000 */
.L_x_50:
[----:B------:R-:W-:Y:S02]  /*13c0*/  IMAD.MOV.U32 R6, RZ, RZ, R10 ;  /* 0x000000ffff067224 */ /* 0x000fe400078e000a */
[----:B------:R-:W-:-:S04]  /*13d0*/  IMAD.MOV.U32 R7, RZ, RZ, 0x0 ;  /* 0x00000000ff077424 */ /* 0x000fc800078e00ff */
[----:B------:R-:W-:Y:S05]  /*13e0*/  RET.REL.NODEC R6 `(_Z15mute_directwaveiiffffiiiiPfS_S_i) ;  /* 0xffffffec06047950 */ /* 0x000fea0003c3ffff */
        .weak           $__internal_3_$__cuda_sm3x_div_rn_noftz_f32_slowpath
        .type           $__internal_3_$__cuda_sm3x_div_rn_noftz_f32_slowpath,@function
        .size           $__internal_3_$__cuda_sm3x_div_rn_noftz_f32_slowpath,($_Z15mute_directwaveiiffffiiiiPfS_S_i$__internal_accurate_pow - $__internal_3_$__cuda_sm3x_div_rn_noftz_f32_slowpath)
$__internal_3_$__cuda_sm3x_div_rn_noftz_f32_slowpath:
[----:B------:R-:W-:Y:S01]  /*13f0*/  SHF.R.U32.HI R7, RZ, 0x17, R3 ;  /* 0x00000017ff077819 */ /* 0x000fe20000011603 */
[----:B------:R-:W-:Y:S01]  /*1400*/  BSSY.RECONVERGENT B1, `(.L_x_51) ;  /* 0x0000062000017945 */ /* 0x000fe20003800200 */
[----:B------:R-:W-:Y:S02]  /*1410*/  SHF.R.U32.HI R5, RZ, 0x17, R0 ;  /* 0x00000017ff057819 */ /* 0x000fe40000011600 */
[----:B------:R-:W-:Y:S02]  /*1420*/  LOP3.LUT R12, R7, 0xff, RZ, 0xc0, !PT ;  /* 0x000000ff070c7812 */ /* 0x000fe400078ec0ff */
[----:B------:R-:W-:-:S03]  /*1430*/  LOP3.LUT R10, R5, 0xff, RZ, 0xc0, !PT ;  /* 0x000000ff050a7812 */ /* 0x000fc600078ec0ff */
[----:B------:R-:W-:Y:S01]  /*1440*/  VIADD R8, R12, 0xffffffff ;  /* 0xffffffff0c087836 */ /* 0x000fe20000000000 */
[----:B------:R-:W-:-:S04]  /*1450*/  IADD3 R7, PT, PT, R10, -0x1, RZ ;  /* 0xffffffff0a077810 */ /* 0x000fc80007ffe0ff */
[----:B------:R-:W-:-:S04]  /*1460*/  ISETP.GT.U32.AND P0, PT, R8, 0xfd, PT ;  /* 0x000000fd0800780c */ /* 0x000fc80003f04070 */
[----:B------:R-:W-:-:S13]  /*1470*/  ISETP.GT.U32.OR P0, PT, R7, 0xfd, P0 ;  /* 0x000000fd0700780c */ /* 0x000fda0000704470 */
[----:B------:R-:W-:Y:S01]  /*1480*/  @!P0 IMAD.MOV.U32 R5, RZ, RZ, RZ ;  /* 0x000000ffff058224 */ /* 0x000fe200078e00ff */
[----:B------:R-:W-:Y:S06]  /*1490*/  @!P0 BRA `(.L_x_52) ;  /* 0x00000000005c8947 */ /* 0x000fec0003800000 */
[----:B------:R-:W-:Y:S02]  /*14a0*/  FSETP.GTU.FTZ.AND P0, PT, |R0|, +INF , PT ;  /* 0x7f8000000000780b */ /* 0x000fe40003f1c200 */
[----:B------:R-:W-:-:S04]  /*14b0*/  FSETP.GTU.FTZ.AND P1, PT, |R3|, +INF , PT ;  /* 0x7f8000000300780b */ /* 0x000fc80003f3c200 */
[----:B------:R-:W-:-:S13]  /*14c0*/  PLOP3.LUT P0, PT, P0, P1, PT, 0xf8, 0x8f ;  /* 0x00000000008f781c */ /* 0x000fda0000703f70 */
[----:B------:R-:W-:Y:S05]  /*14d0*/  @P0 BRA `(.L_x_53) ;  /* 0x00000004004c0947 */ /* 0x000fea0003800000 */
[----:B------:R-:W-:-:S13]  /*14e0*/  LOP3.LUT P0, RZ, R3, 0x7fffffff, R0, 0xc8, !PT ;  /* 0x7fffffff03ff7812 */ /* 0x000fda000780c800 */
[----:B------:R-:W-:Y:S05]  /*14f0*/  @!P0 BRA `(.L_x_54) ;  /* 0x00000004003c8947 */ /* 0x000fea0003800000 */
[C---:B------:R-:W-:Y:S02]  /*1500*/  FSETP.NEU.FTZ.AND P2, PT, |R0|.reuse, +INF , PT ;  /* 0x7f8000000000780b */ /* 0x040fe40003f5d200 */
[----:B------:R-:W-:Y:S02]  /*1510*/  FSETP.NEU.FTZ.AND P1, PT, |R3|, +INF , PT ;  /* 0x7f8000000300780b */ /* 0x000fe40003f3d200 */
[----:B------:R-:W-:-:S11]  /*1520*/  FSETP.NEU.FTZ.AND P0, PT, |R0|, +INF , PT ;  /* 0x7f8000000000780b */ /* 0x000fd60003f1d200 */
[----:B------:R-:W-:Y:S05]  /*1530*/  @!P1 BRA !P2, `(.L_x_54) ;  /* 0x00000004002c9947 */ /* 0x000fea0005000000 */
[----:B------:R-:W-:-:S04]  /*1540*/  LOP3.LUT P2, RZ, R0, 0x7fffffff, RZ, 0xc0, !PT ;  /* 0x7fffffff00ff7812 */ /* 0x000fc8000784c0ff */
[----:B------:R-:W-:-:S13]  /*1550*/  PLOP3.LUT P1, PT, P1, P2, PT, 0x2f, 0xf2 ;  /* 0x0000000000f2781c */ /* 0x000fda0000f24577 */
[----:B------:R-:W-:Y:S05]  /*1560*/  @P1 BRA `(.L_x_55) ;  /* 0x0000000400181947 */ /* 0x000fea0003800000 */
[----:B------:R-:W-:-:S04]  /*1570*/  LOP3.LUT P1, RZ, R3, 0x7fffffff, RZ, 0xc0, !PT ;  /* 0x7fffffff03ff7812 */ /* 0x000fc8000782c0ff */
[----:B------:R-:W-:-:S13]  /*1580*/  PLOP3.LUT P0, PT, P0, P1, PT, 0x2f, 0xf2 ;  /* 0x0000000000f2781c */ /* 0x000fda0000702577 */
[----:B------:R-:W-:Y:S05]  /*1590*/  @P0 BRA `(.L_x_56) ;  /* 0x0000000400000947 */ /* 0x000fea0003800000 */
[----:B------:R-:W-:Y:S02]  /*15a0*/  ISETP.GE.AND P0, PT, R7, RZ, PT ;  /* 0x000000ff0700720c */ /* 0x000fe40003f06270 */
[----:B------:R-:W-:-:S11]  /*15b0*/  ISETP.GE.AND P1, PT, R8, RZ, PT ;  /* 0x000000ff0800720c */ /* 0x000fd60003f26270 */
[----:B------:R-:W-:Y:S02]  /*15c0*/  @P0 IMAD.MOV.U32 R5, RZ, RZ, RZ ;  /* 0x000000ffff050224 */ /* 0x000fe400078e00ff */
[----:B------:R-:W-:Y:S01]  /*15d0*/  @!P0 FFMA R0, R0, 1.84467440737095516160e+19, RZ ;  /* 0x5f80000000008823 */ /* 0x000fe200000000ff */
[----:B------:R-:W-:Y:S02]  /*15e0*/  @!P0 IMAD.MOV.U32 R5, RZ, RZ, -0x40 ;  /* 0xffffffc0ff058424 */ /* 0x000fe400078e00ff */
[----:B------:R-:W-:Y:S02]  /*15f0*/  @!P1 FFMA R3, R3, 1.84467440737095516160e+19, RZ ;  /* 0x5f80000003039823 */ /* 0x000fe400000000ff */
[----:B------:R-:W-:-:S07]  /*1600*/  @!P1 VIADD R5, R5, 0x40 ;  /* 0x0000004005059836 */ /* 0x000fce0000000000 */
.L_x_52:
[----:B------:R-:W-:Y:S01]  /*1610*/  LEA R8, R12, 0xc0800000, 0x17 ;  /* 0xc08000000c087811 */ /* 0x000fe200078eb8ff */
[----:B------:R-:W-:Y:S04]  /*1620*/  BSSY.RECONVERGENT B2, `(.L_x_57) ;  /* 0x0000036000027945 */ /* 0x000fe80003800200 */
[----:B------:R-:W-:Y:S02]  /*1630*/  IMAD.IADD R8, R3, 0x1, -R8 ;  /* 0x0000000103087824 */ /* 0x000fe400078e0a08 */
[----:B------:R-:W-:Y:S02]  /*1640*/  VIADD R3, R10, 0xffffff81 ;  /* 0xffffff810a037836 */ /* 0x000fe40000000000 */
[----:B------:R0:W1:Y:S01]  /*1650*/  MUFU.RCP R7, R8 ;  /* 0x0000000800077308 */ /* 0x0000620000001000 */
[----:B------:R-:W-:Y:S01]  /*1660*/  FADD.FTZ R9, -R8, -RZ ;  /* 0x800000ff08097221 */ /* 0x000fe20000010100 */
[C---:B------:R-:W-:Y:S01]  /*1670*/  IMAD R0, R3.reuse, -0x800000, R0 ;  /* 0xff80000003007824 */ /* 0x040fe200078e0200 */
[----:B0-----:R-:W-:-:S04]  /*1680*/  IADD3 R8, PT, PT, R3, 0x7f, -R12 ;  /* 0x0000007f03087810 */ /* 0x001fc80007ffe80c */
[----:B------:R-:W-:Y:S01]  /*1690*/  IADD3 R8, PT, PT, R8, R5, RZ ;  /* 0x0000000508087210 */ /* 0x000fe20007ffe0ff */
[----:B-1----:R-:W-:-:S04]  /*16a0*/  FFMA R10, R7, R9, 1 ;  /* 0x3f800000070a7423 */ /* 0x002fc80000000009 */
[----:B------:R-:W-:-:S04]  /*16b0*/  FFMA R14, R7, R10, R7 ;  /* 0x0000000a070e7223 */ /* 0x000fc80000000007 */
[----:B------:R-:W-:-:S04]  /*16c0*/  FFMA R7, R0, R14, RZ ;  /* 0x0000000e00077223 */ /* 0x000fc800000000ff */
[----:B------:R-:W-:-:S04]  /*16d0*/  FFMA R10, R9, R7, R0 ;  /* 0x00000007090a7223 */ /* 0x000fc80000000000 */
[----:B------:R-:W-:-:S04]  /*16e0*/  FFMA R7, R14, R10, R7 ;  /* 0x0000000a0e077223 */ /* 0x000fc80000000007 */
[----:B------:R-:W-:-:S04]  /*16f0*/  FFMA R10, R9, R7, R0 ;  /* 0x00000007090a7223 */ /* 0x000fc80000000000 */
[----:B------:R-:W-:-:S05]  /*1700*/  FFMA R0, R14, R10, R7 ;  /* 0x0000000a0e007223 */ /* 0x000fca0000000007 */
[----:B------:R-:W-:-:S04]  /*1710*/  SHF.R.U32.HI R3, RZ, 0x17, R0 ;  /* 0x00000017ff037819 */ /* 0x000fc80000011600 */
[----:B------:R-:W-:-:S05]  /*1720*/  LOP3.LUT R3, R3, 0xff, RZ, 0xc0, !PT ;  /* 0x000000ff03037812 */ /* 0x000fca00078ec0ff */
[----:B------:R-:W-:-:S04]  /*1730*/  IMAD.IADD R9, R3, 0x1, R8 ;  /* 0x0000000103097824 */ /* 0x000fc800078e0208 */
[----:B------:R-:W-:-:S05]  /*1740*/  VIADD R3, R9, 0xffffffff ;  /* 0xffffffff09037836 */ /* 0x000fca0000000000 */
[----:B------:R-:W-:-:S13]  /*1750*/  ISETP.GE.U32.AND P0, PT, R3, 0xfe, PT ;  /* 0x000000fe0300780c */ /* 0x000fda0003f06070 */
[----:B------:R-:W-:Y:S05]  /*1760*/  @!P0 BRA `(.L_x_58) ;  /* 0x0000000000808947 */ /* 0x000fea0003800000 */
[----:B------:R-:W-:-:S13]  /*1770*/  ISETP.GT.AND P0, PT, R9, 0xfe, PT ;  /* 0x000000fe0900780c */ /* 0x000fda0003f04270 */
[----:B------:R-:W-:Y:S05]  /*1780*/  @P0 BRA `(.L_x_59) ;  /* 0x00000000006c0947 */ /* 0x000fea0003800000 */
[----:B------:R-:W-:-:S13]  /*1790*/  ISETP.GE.AND P0, PT, R9, 0x1, PT ;  /* 0x000000010900780c */ /* 0x000fda0003f06270 */
[----:B------:R-:W-:Y:S05]  /*17a0*/  @P0 BRA `(.L_x_60) ;  /* 0x0000000000740947 */ /* 0x000fea0003800000 */
[----:B------:R-:W-:Y:S02]  /*17b0*/  ISETP.GE.AND P0, PT, R9, -0x18, PT ;  /* 0xffffffe80900780c */ /* 0x000fe40003f06270 */
[----:B------:R-:W-:-:S11]  /*17c0*/  LOP3.LUT R0, R0, 0x80000000, RZ, 0xc0, !PT ;  /* 0x8000000000007812 */ /* 0x000fd600078ec0ff */
[----:B------:R-:W-:Y:S05]  /*17d0*/  @!P0 BRA `(.L_x_60) ;  /* 0x0000000000688947 */ /* 0x000fea0003800000 */
[CCC-:B------:R-:W-:Y:S01]  /*17e0*/  FFMA.RZ R3, R14.reuse, R10.reuse, R7.reuse ;  /* 0x0000000a0e037223 */ /* 0x1c0fe2000000c007 */
[CCC-:B------:R-:W-:Y:S01]  /*17f0*/  FFMA.RM R8, R14.reuse, R10.reuse, R7.reuse ;  /* 0x0000000a0e087223 */ /* 0x1c0fe20000004007 */
[C---:B------:R-:W-:Y:S02]  /*1800*/  ISETP.NE.AND P2, PT, R9.reuse, RZ, PT ;  /* 0x000000ff0900720c */ /* 0x040fe40003f45270 */
[----:B------:R-:W-:Y:S02]  /*1810*/  ISETP.NE.AND P1, PT, R9, RZ, PT ;  /* 0x000000ff0900720c */ /* 0x000fe40003f25270 */
[----:B------:R-:W-:Y:S01]  /*1820*/  LOP3.LUT R5, R3, 0x7fffff, RZ, 0xc0, !PT ;  /* 0x007fffff03057812 */ /* 0x000fe200078ec0ff */
[----:B------:R-:W-:Y:S01]  /*1830*/  FFMA.RP R3, R14, R10, R7 ;  /* 0x0000000a0e037223 */ /* 0x000fe20000008007 */
[----:B------:R-:W-:Y:S02]  /*1840*/  VIADD R10, R9, 0x20 ;  /* 0x00000020090a7836 */ /* 0x000fe40000000000 */
[----:B------:R-:W-:Y:S01]  /*1850*/  LOP3.LUT R5, R5, 0x800000, RZ, 0xfc, !PT ;  /* 0x0080000005057812 */ /* 0x000fe200078efcff */
[----:B------:R-:W-:Y:S01]  /*1860*/  IMAD.MOV R7, RZ, RZ, -R9 ;  /* 0x000000ffff077224 */ /* 0x000fe200078e0a09 */
[----:B------:R-:W-:-:S02]  /*1870*/  FSETP.NEU.FTZ.AND P0, PT, R3, R8, PT ;  /* 0x000000080300720b */ /* 0x000fc40003f1d000 */
[----:B------:R-:W-:Y:S02]  /*1880*/  SHF.L.U32 R10, R5, R10, RZ ;  /* 0x0000000a050a7219 */ /* 0x000fe400000006ff */
[----:B------:R-:W-:Y:S02]  /*1890*/  SEL R8, R7, RZ, P2 ;  /* 0x000000ff07087207 */ /* 0x000fe40001000000 */
[----:B------:R-:W-:Y:S02]  /*18a0*/  ISETP.NE.AND P1, PT, R10, RZ, P1 ;  /* 0x000000ff0a00720c */ /* 0x000fe40000f25270 */
[----:B------:R-:W-:Y:S02]  /*18b0*/  SHF.R.U32.HI R8, RZ, R8, R5 ;  /* 0x00000008ff087219 */ /* 0x000fe40000011605 */
[----:B------:R-:W-:Y:S02]  /*18c0*/  PLOP3.LUT P0, PT, P0, P1, PT, 0xf8, 0x8f ;  /* 0x00000000008f781c */ /* 0x000fe40000703f70 */
[----:B------:R-:W-:-:S02]  /*18d0*/  SHF.R.U32.HI R10, RZ, 0x1, R8 ;  /* 0x00000001ff0a7819 */ /* 0x000fc40000011608 */
[----:B------:R-:W-:-:S04]  /*18e0*/  SEL R3, RZ, 0x1, !P0 ;  /* 0x00000001ff037807 */ /* 0x000fc80004000000 */
[----:B------:R-:W-:-:S04]  /*18f0*/  LOP3.LUT R3, R3, 0x1, R10, 0xf8, !PT ;  /* 0x0000000103037812 */ /* 0x000fc800078ef80a */
[----:B------:R-:W-:-:S05]  /*1900*/  LOP3.LUT R3, R3, R8, RZ, 0xc0, !PT ;  /* 0x0000000803037212 */ /* 0x000fca00078ec0ff */
[----:B------:R-:W-:-:S05]  /*1910*/  IMAD.IADD R3, R10, 0x1, R3 ;  /* 0x000000010a037824 */ /* 0x000fca00078e0203 */
[----:B------:R-:W-:Y:S01]  /*1920*/  LOP3.LUT R0, R3, R0, RZ, 0xfc, !PT ;  /* 0x0000000003007212 */ /* 0x000fe200078efcff */
[----:B------:R-:W-:Y:S06]  /*1930*/  BRA `(.L_x_60) ;  /* 0x0000000000107947 */ /* 0x000fec0003800000 */
.L_x_59:
[----:B------:R-:W-:-:S04]  /*1940*/  LOP3.LUT R0, R0, 0x80000000, RZ, 0xc0, !PT ;  /* 0x8000000000007812 */ /* 0x000fc800078ec0ff */
[----:B------:R-:W-:Y:S01]  /*1950*/  LOP3.LUT R0, R0, 0x7f800000, RZ, 0xfc, !PT ;  /* 0x7f80000000007812 */ /* 0x000fe200078efcff */
[----:B------:R-:W-:Y:S06]  /*1960*/  BRA `(.L_x_60) ;  /* 0x0000000000047947 */ /* 0x000fec0003800000 */
.L_x_58:
[----:B------:R-:W-:-:S07]  /*1970*/  IMAD R0, R8, 0x800000, R0 ;  /* 0x0080000008007824 */ /* 0x000fce00078e0200 */
.L_x_60:
[----:B------:R-:W-:Y:S05]  /*1980*/  BSYNC.RECONVERGENT B2 ;  /* 0x0000000000027941 */ /* 0x000fea0003800200 */
.L_x_57:
[----:B------:R-:W-:Y:S05]  /*1990*/  BRA `(.L_x_61) ;  /* 0x0000000000207947 */ /* 0x000fea0003800000 */
.L_x_56:
[----:B------:R-:W-:-:S04]  /*19a0*/  LOP3.LUT R0, R3, 0x80000000, R0, 0x48, !PT ;  /* 0x8000000003007812 */ /* 0x000fc800078e4800 */
[----:B------:R-:W-:Y:S01]  /*19b0*/  LOP3.LUT R0, R0, 0x7f800000, RZ, 0xfc, !PT ;  /* 0x7f80000000007812 */ /* 0x000fe200078efcff */
[----:B------:R-:W-:Y:S06]  /*19c0*/  BRA `(.L_x_61) ;  /* 0x0000000000147947 */ /* 0x000fec0003800000 */
.L_x_55:
[----:B------:R-:W-:Y:S01]  /*19d0*/  LOP3.LUT R0, R3, 0x80000000, R0, 0x48, !PT ;  /* 0x8000000003007812 */ /* 0x000fe200078e4800 */
[----:B------:R-:W-:Y:S06]  /*19e0*/  BRA `(.L_x_61) ;  /* 0x00000000000c7947 */ /* 0x000fec0003800000 */
.L_x_54:
[----:B------:R-:W0:Y:S01]  /*19f0*/  MUFU.RSQ R0, -QNAN ;  /* 0xffc0000000007908 */ /* 0x000e220000001400 */
[----:B------:R-:W-:Y:S05]  /*1a00*/  BRA `(.L_x_61) ;  /* 0x0000000000047947 */ /* 0x000fea0003800000 */
.L_x_53:
[----:B------:R-:W-:-:S07]  /*1a10*/  FADD.FTZ R0, R0, R3 ;  /* 0x0000000300007221 */ /* 0x000fce0000010000 */
.L_x_61:
[----:B------:R-:W-:Y:S05]  /*1a20*/  BSYNC.RECONVERGENT B1 ;  /* 0x0000000000017941 */ /* 0x000fea0003800200 */
.L_x_51:
[----:B------:R-:W-:-:S04]  /*1a30*/  MOV R7, 0x0 ;  /* 0x0000000000077802 */ /* 0x000fc80000000f00 */
[----:B0-----:R-:W-:Y:S05]  /*1a40*/  RET.REL.NODEC R6 `(_Z15mute_directwaveiiffffiiiiPfS_S_i) ;  /* 0xffffffe4066c7950 */ /* 0x001fea0003c3ffff */
        .type           $_Z15mute_directwaveiiffffiiiiPfS_S_i$__internal_accurate_pow,@function
        .size           $_Z15mute_directwaveiiffffiiiiPfS_S_i$__internal_accurate_pow,(.L_x_139 - $_Z15mute_directwaveiiffffiiiiPfS_S_i$__internal_accurate_pow)
$_Z15mute_directwaveiiffffiiiiPfS_S_i$__internal_accurate_pow:
[----:B------:R-:W-:Y:S01]  /*1a50*/  ISETP.GT.U32.AND P0, PT, R27, 0xfffff, PT ;  /* 0x000fffff1b00780c */ /* 0x000fe20003f04070 */
[----:B------:R-:W-:Y:S01]  /*1a60*/  IMAD.MOV.U32 R6, RZ, RZ, R10 ;  /* 0x000000ffff067224 */ /* 0x000fe200078e000a */
[----:B------:R-:W-:Y:S01]  /*1a70*/  UMOV UR4, 0x7d2cafe2 ;  /* 0x7d2cafe200047882 */ /* 0x000fe20000000000 */
[--C-:B------:R-:W-:Y:S01]  /*1a80*/  IMAD.MOV.U32 R7, RZ, RZ, R27.reuse ;  /* 0x000000ffff077224 */ /* 0x100fe200078e001b */
[----:B------:R-:W-:Y:S01]  /*1a90*/  UMOV UR5, 0x3eb0f5ff ;  /* 0x3eb0f5ff00057882 */ /* 0x000fe20000000000 */
[--C-:B------:R-:W-:Y:S01]  /*1aa0*/  IMAD.MOV.U32 R8, RZ, RZ, R27.reuse ;  /* 0x000000ffff087224 */ /* 0x100fe200078e001b */
[----:B------:R-:W-:Y:S01]  /*1ab0*/  SHF.R.U32.HI R27, RZ, 0x14, R27 ;  /* 0x00000014ff1b7819 */ /* 0x000fe2000001161b */
[----:B------:R-:W-:Y:S01]  /*1ac0*/  IMAD.MOV.U32 R14, RZ, RZ, RZ ;  /* 0x000000ffff0e7224 */ /* 0x000fe200078e00ff */
[----:B------:R-:W-:Y:S01]  /*1ad0*/  UMOV UR6, 0x3b39803f ;  /* 0x3b39803f00067882 */ /* 0x000fe20000000000 */
[----:B------:R-:W-:Y:S01]  /*1ae0*/  IMAD.MOV.U32 R16, RZ, RZ, 0x41ad3b5a ;  /* 0x41ad3b5aff107424 */ /* 0x000fe200078e00ff */
[----:B------:R-:W-:Y:S01]  /*1af0*/  UMOV UR7, 0x3c7abc9e ;  /* 0x3c7abc9e00077882 */ /* 0x000fe20000000000 */
[----:B------:R-:W-:-:S02]  /*1b00*/  IMAD.MOV.U32 R17, RZ, RZ, 0x3ed0f5d2 ;  /* 0x3ed0f5d2ff117424 */ /* 0x000fc400078e00ff */
[----:B------:R-:W-:-:S10]  /*1b10*/  @!P0 DMUL R6, R6, 1.80143985094819840000e+16 ;  /* 0x4350000006068828 */ /* 0x000fd40000000000 */
[----:B------:R-:W-:Y:S01]  /*1b20*/  @!P0 IMAD.MOV.U32 R8, RZ, RZ, R7 ;  /* 0x000000ffff088224 */ /* 0x000fe200078e0007 */
[----:B------:R-:W-:Y:S01]  /*1b30*/  @!P0 LEA.HI R27, R7, 0xffffffca, RZ, 0xc ;  /* 0xffffffca071b8811 */ /* 0x000fe200078f60ff */
[----:B------:R-:W-:-:S03]  /*1b40*/  @!P0 IMAD.MOV.U32 R10, RZ, RZ, R6 ;  /* 0x000000ffff0a8224 */ /* 0x000fc600078e0006 */
[----:B------:R-:W-:Y:S01]  /*1b50*/  LOP3.LUT R8, R8, 0x800fffff, RZ, 0xc0, !PT ;  /* 0x800fffff08087812 */ /* 0x000fe200078ec0ff */
[----:B------:R-:W-:-:S03]  /*1b60*/  VIADD R6, R27, 0xfffffc01 ;  /* 0xfffffc011b067836 */ /* 0x000fc60000000000 */
[----:B------:R-:W-:-:S04]  /*1b70*/  LOP3.LUT R11, R8, 0x3ff00000, RZ, 0xfc, !PT ;  /* 0x3ff00000080b7812 */ /* 0x000fc800078efcff */
[----:B------:R-:W-:-:S13]  /*1b80*/  ISETP.GE.U32.AND P1, PT, R11, 0x3ff6a09f, PT ;  /* 0x3ff6a09f0b00780c */ /* 0x000fda0003f26070 */
[----:B------:R-:W-:Y:S01]  /*1b90*/  @P1 VIADD R9, R11, 0xfff00000 ;  /* 0xfff000000b091836 */ /* 0x000fe20000000000 */
[----:B------:R-:W-:-:S04]  /*1ba0*/  @P1 IADD3 R6, PT, PT, R27, -0x3fe, RZ ;  /* 0xfffffc021b061810 */ /* 0x000fc80007ffe0ff */
[----:B------:R-:W-:-:S06]  /*1bb0*/  @P1 MOV R11, R9 ;  /* 0x00000009000b1202 */ /* 0x000fcc0000000f00 */
        /* <DEDUP_REMOVED lines=8> */
[----:B------:R-:W-:-:S08]  /*1c40*/  DMUL R20, R8, R8 ;  /* 0x0000000808147228 */ /* 0x000fd00000000000 */
        /* <DEDUP_REMOVED lines=21> */
[----:B------:R-:W-:-:S03]  /*1da0*/  DFMA R10, R20, R18, UR4 ;  /* 0x00000004140a7e2b */ /* 0x000fc60008000012 */
[----:B------:R-:W-:Y:S02]  /*1db0*/  DMUL R12, R14, R12 ;  /* 0x0000000c0e0c7228 */ /* 0x000fe40000000000 */
[----:B------:R-:W-:-:S03]  /*1dc0*/  DMUL R14, R8, R8 ;  /* 0x00000008080e7228 */ /* 0x000fc60000000000 */
[----:B------:R-:W-:Y:S01]  /*1dd0*/  DADD R16, -R10, UR4 ;  /* 0x000000040a107e29 */ /* 0x000fe20008000100 */
[----:B------:R-:W-:Y:S01]  /*1de0*/  UMOV UR4, 0xb9e7b0 ;  /* 0x00b9e7b000047882 */ /* 0x000fe20000000000 */
[----:B------:R-:W-:-:S03]  /*1df0*/  UMOV UR5, 0x3c46a4cb ;  /* 0x3c46a4cb00057882 */ /* 0x000fc60000000000 */
[----:B------:R-:W-:-:S03]  /*1e00*/  DFMA R22, R8, R8, -R14 ;  /* 0x000000080816722b */ /* 0x000fc6000000080e */
[----:B------:R-:W-:Y:S02]  /*1e10*/  DFMA R16, R20, R18, R16 ;  /* 0x000000121410722b */ /* 0x000fe40000000010 */
[----:B------:R-:W-:Y:S01]  /*1e20*/  DMUL R18, R8, R14 ;  /* 0x0000000e08127228 */ /* 0x000fe20000000000 */
[----:B------:R-:W-:Y:S02]  /*1e30*/  VIADD R21, R13, 0x100000 ;  /* 0x001000000d157836 */ /* 0x000fe40000000000 */
[----:B------:R-:W-:-:S03]  /*1e40*/  IMAD.MOV.U32 R20, RZ, RZ, R12 ;  /* 0x000000ffff147224 */ /* 0x000fc600078e000c */
[----:B------:R-:W-:Y:S01]  /*1e50*/  DADD R16, R16, -UR4 ;  /* 0x8000000410107e29 */ /* 0x000fe20008000000 */
[----:B------:R-:W-:Y:S01]  /*1e60*/  UMOV UR4, 0x80000000 ;  /* 0x8000000000047882 */ /* 0x000fe20000000000 */
[----:B------:R-:W-:Y:S01]  /*1e70*/  UMOV UR5, 0x43300000 ;  /* 0x4330000000057882 */ /* 0x000fe20000000000 */
[C---:B------:R-:W-:Y:S02]  /*1e80*/  DFMA R20, R8.reuse, R20, R22 ;  /* 0x000000140814722b */ /* 0x040fe40000000016 */
[----:B------:R-:W-:-:S08]  /*1e90*/  DFMA R22, R8, R14, -R18 ;  /* 0x0000000e0816722b */ /* 0x000fd00000000812 */
[----:B------:R-:W-:Y:S02]  /*1ea0*/  DFMA R22, R12, R14, R22 ;  /* 0x0000000e0c16722b */ /* 0x000fe40000000016 */
[----:B------:R-:W-:-:S06]  /*1eb0*/  DADD R14, R10, R16 ;  /* 0x000000000a0e7229 */ /* 0x000fcc0000000010 */
[----:B------:R-:W-:Y:S02]  /*1ec0*/  DFMA R20, R8, R20, R22 ;  /* 0x000000140814722b */ /* 0x000fe40000000016 */
[----:B------:R-:W-:Y:S02]  /*1ed0*/  DADD R22, R10, -R14 ;  /* 0x000000000a167229 */ /* 0x000fe4000000080e */
[----:B------:R-:W-:-:S06]  /*1ee0*/  DMUL R10, R14, R18 ;  /* 0x000000120e0a7228 */ /* 0x000fcc0000000000 */
[----:B------:R-:W-:Y:S02]  /*1ef0*/  DADD R22, R16, R22 ;  /* 0x0000000010167229 */ /* 0x000fe40000000016 */
[----:B------:R-:W-:-:S08]  /*1f00*/  DFMA R16, R14, R18, -R10 ;  /* 0x000000120e10722b */ /* 0x000fd0000000080a */
        /* <DEDUP_REMOVED lines=72> */
[----:B------:R-:W-:Y:S01]  /*2390*/  IMAD R11, R6, 0x100000, R13 ;  /* 0x00100000060b7824 */ /* 0x000fe200078e020d */
[----:B------:R-:W-:Y:S01]  /*23a0*/  MOV R10, R12 ;  /* 0x0000000c000a7202 */ /* 0x000fe20000000f00 */
        /* <DEDUP_REMOVED lines=13> */
.L_x_62:
[----:B------:R-:W-:Y:S01]  /*2480*/  DFMA R14, R14, R10, R10 ;  /* 0x0000000a0e0e722b */ /* 0x000fe2000000000a */
[----:B------:R-:W-:Y:S01]  /*2490*/  IMAD.MOV.U32 R6, RZ, RZ, R0 ;  /* 0x000000ffff067224 */ /* 0x000fe200078e0000 */
[----:B------:R-:W-:Y:S01]  /*24a0*/  DSETP.NEU.AND P0, PT, |R10|, +INF , PT ;  /* 0x7ff000000a00742a */ /* 0x000fe20003f0d200 */
[----:B------:R-:W-:-:S07]  /*24b0*/  IMAD.MOV.U32 R7, RZ, RZ, 0x0 ;  /* 0x00000000ff077424 */ /* 0x000fce00078e00ff */
[----:B------:R-:W-:Y:S02]  /*24c0*/  FSEL R10, R10, R14, !P0 ;  /* 0x0000000e0a0a7208 */ /* 0x000fe40004000000 */
[----:B------:R-:W-:Y:S01]  /*24d0*/  FSEL R11, R11, R15, !P0 ;  /* 0x0000000f0b0b7208 */ /* 0x000fe20004000000 */
[----:B------:R-:W-:Y:S06]  /*24e0*/  RET.REL.NODEC R6 `(_Z15mute_directwaveiiffffiiiiPfS_S_i) ;  /* 0xffffffd806c47950 */ /* 0x000fec0003c3ffff */
.L_x_63:
        /* <DEDUP_REMOVED lines=9> */
.L_x_139:


//--------------------- .text._Z11shot_recordiiiiiiiPfS_ --------------------------
	.section	.text._Z11shot_recordiiiiiiiPfS_,"ax",@progbits
	.align	128
        .global         _Z11shot_recordiiiiiiiPfS_
        .type           _Z11shot_recordiiiiiiiPfS_,@function
        .size           _Z11shot_recordiiiiiiiPfS_,(.L_x_148 - _Z11shot_recordiiiiiiiPfS_)
        .other          _Z11shot_recordiiiiiiiPfS_,@"STO_CUDA_ENTRY STV_DEFAULT"
_Z11shot_recordiiiiiiiPfS_:
.text._Z11shot_recordiiiiiiiPfS_:
[----:B------:R-:W-:Y:S01]  /*0000*/  LDC R1, c[0x0][0x37c] ;  /* 0x0000df00ff017b82 */ /* 0x000fe20000000800 */
[----:B------:R-:W0:Y:S01]  /*0010*/  S2R R0, SR_TID.X ;  /* 0x0000000000007919 */ /* 0x000e220000002100 */
[----:B------:R-:W0:Y:S01]  /*0020*/  LDCU UR4, c[0x0][0x360] ;  /* 0x00006c00ff0477ac */ /* 0x000e220008000800 */
[----:B------:R-:W0:Y:S01]  /*0030*/  S2R R3, SR_CTAID.X ;  /* 0x0000000000037919 */ /* 0x000e220000002500 */
[----:B------:R-:W1:Y:S01]  /*0040*/  LDCU UR5, c[0x0][0x388] ;  /* 0x00007100ff0577ac */ /* 0x000e620008000800 */
[----:B0-----:R-:W-:-:S05]  /*0050*/  IMAD R0, R3, UR4, R0 ;  /* 0x0000000403007c24 */ /* 0x001fca000f8e0200 */
[----:B-1----:R-:W-:-:S13]  /*0060*/  ISETP.GE.AND P0, PT, R0, UR5, PT ;  /* 0x0000000500007c0c */ /* 0x002fda000bf06270 */
[----:B------:R-:W-:Y:S05]  /*0070*/  @P0 EXIT ;  /* 0x000000000000094d */ /* 0x000fea0003800000 */
[----:B------:R-:W0:Y:S01]  /*0080*/  LDC R5, c[0x0][0x384] ;  /* 0x0000e100ff057b82 */ /* 0x000e220000000800 */
[----:B------:R-:W1:Y:S01]  /*0090*/  LDCU.64 UR6, c[0x0][0x390] ;  /* 0x00007200ff0677ac */ /* 0x000e620008000a00 */
[----:B------:R-:W2:Y:S06]  /*00a0*/  LDCU.64 UR4, c[0x0][0x358] ;  /* 0x00006b00ff0477ac */ /* 0x000eac0008000a00 */
[----:B------:R-:W3:Y:S08]  /*00b0*/  LDC.64 R2, c[0x0][0x3a0] ;  /* 0x0000e800ff027b82 */ /* 0x000ef00000000a00 */
[----:B------:R-:W4:Y:S01]  /*00c0*/  LDC R7, c[0x0][0x398] ;  /* 0x0000e600ff077b82 */ /* 0x000f220000000800 */
[----:B-1----:R-:W-:-:S05]  /*00d0*/  IADD3 R4, PT, PT, R0, UR6, RZ ;  /* 0x0000000600047c10 */ /* 0x002fca000fffe0ff */
[----:B0-----:R-:W-:-:S04]  /*00e0*/  IMAD R5, R4, R5, UR6 ;  /* 0x0000000604057e24 */ /* 0x001fc8000f8e0205 */
[----:B---3--:R-:W-:Y:S02]  /*00f0*/  IMAD.WIDE R2, R5, 0x4, R2 ;  /* 0x0000000405027825 */ /* 0x008fe400078e0202 */
[----:B------:R-:W0:Y:S04]  /*0100*/  LDC.64 R4, c[0x0][0x3a8] ;  /* 0x0000ea00ff047b82 */ /* 0x000e280000000a00 */
[----:B--2---:R-:W2:Y:S01]  /*0110*/  LDG.E R3, desc[UR4][R2.64] ;  /* 0x0000000402037981 */ /* 0x004ea2000c1e1900 */
[----:B----4-:R-:W-:-:S04]  /*0120*/  IMAD R7, R0, R7, UR7 ;  /* 0x0000000700077e24 */ /* 0x010fc8000f8e0207 */
[----:B0-----:R-:W-:-:S05]  /*0130*/  IMAD.WIDE R4, R7, 0x4, R4 ;  /* 0x0000000407047825 */ /* 0x001fca00078e0204 */
[----:B--2---:R-:W-:Y:S01]  /*0140*/  STG.E desc[UR4][R4.64], R3 ;  /* 0x0000000304007986 */ /* 0x004fe2000c101904 */
[----:B------:R-:W-:Y:S05]  /*0150*/  EXIT ;  /* 0x000000000000794d */ /* 0x000fea0003800000 */
.L_x_64:
        /* <DEDUP_REMOVED lines=10> */
.L_x_148:


//--------------------- .text._Z6VTI_FDiiiifffPfS_S_S_S_S_iS_S_S_iiiib --------------------------
	.section	.text._Z6VTI_FDiiiifffPfS_S_S_S_S_iS_S_S_iiiib,"ax",@progbits
	.align	128
        .global         _Z6VTI_FDiiiifffPfS_S_S_S_S_iS_S_S_iiiib
        .type           _Z6VTI_FDiiiifffPfS_S_S_S_S_iS_S_S_iiiib,@function
        .size           _Z6VTI_FDiiiifffPfS_S_S_S_S_iS_S_S_iiiib,(.L_x_143 - _Z6VTI_FDiiiifffPfS_S_S_S_S_iS_S_S_iiiib)
        .other          _Z6VTI_FDiiiifffPfS_S_S_S_S_iS_S_S_iiiib,@"STO_CUDA_ENTRY STV_DEFAULT"
_Z6VTI_FDiiiifffPfS_S_S_S_S_iS_S_S_iiiib:
.text._Z6VTI_FDiiiifffPfS_S_S_S_S_iS_S_S_iiiib:
[----:B------:R-:W0:Y:S08]  /*0000*/  LDC R1, c[0x0][0x37c] ;  /* 0x0000df00ff017b82 */ /* 0x000e300000000800 */
[----:B------:R-:W1:Y:S01]  /*0010*/  LDC R9, c[0x0][0x38c] ;  /* 0x0000e300ff097b82 */ /* 0x000e620000000800 */
[----:B------:R-:W2:Y:S01]  /*0020*/  S2R R0, SR_TID.X ;  /* 0x0000000000007919 */ /* 0x000ea20000002100 */
[----:B------:R-:W2:Y:S01]  /*0030*/  LDCU UR4, c[0x0][0x360] ;  /* 0x00006c00ff0477ac */ /* 0x000ea20008000800 */
[----:B0-----:R-:W-:Y:S01]  /*0040*/  VIADD R1, R1, 0xffffffb8 ;  /* 0xffffffb801017836 */ /* 0x001fe20000000000 */
[----:B------:R-:W2:Y:S01]  /*0050*/  S2R R5, SR_CTAID.X ;  /* 0x0000000000057919 */ /* 0x000ea20000002500 */
[----:B------:R-:W0:Y:S01]  /*0060*/  LDCU UR5, c[0x0][0x388] ;  /* 0x00007100ff0577ac */ /* 0x000e220008000800 */
[----:B-1----:R-:W-:-:S04]  /*0070*/  IABS R7, R9 ;  /* 0x0000000900077213 */ /* 0x002fc80000000000 */
[----:B------:R-:W1:Y:S01]  /*0080*/  I2F.RP R4, R7 ;  /* 0x0000000700047306 */ /* 0x000e620000209400 */
[----:B--2---:R-:W-:-:S07]  /*0090*/  IMAD R0, R5, UR4, R0 ;  /* 0x0000000405007c24 */ /* 0x004fce000f8e0200 */
[----:B-1----:R-:W1:Y:S02]  /*00a0*/  MUFU.RCP R4, R4 ;  /* 0x0000000400047308 */ /* 0x002e640000001000 */
[----:B-1----:R-:W-:Y:S01]  /*00b0*/  VIADD R2, R4, 0xffffffe ;  /* 0x0ffffffe04027836 */ /* 0x002fe20000000000 */
[----:B------:R-:W-:-:S05]  /*00c0*/  IABS R4, R0 ;  /* 0x0000000000047213 */ /* 0x000fca0000000000 */
[----:B------:R1:W2:Y:S02]  /*00d0*/  F2I.FTZ.U32.TRUNC.NTZ R3, R2 ;  /* 0x0000000200037305 */ /* 0x0002a4000021f000 */
[----:B-1----:R-:W-:Y:S02]  /*00e0*/  IMAD.MOV.U32 R2, RZ, RZ, RZ ;  /* 0x000000ffff027224 */ /* 0x002fe400078e00ff */
[----:B--2---:R-:W-:-:S04]  /*00f0*/  IMAD.MOV R6, RZ, RZ, -R3 ;  /* 0x000000ffff067224 */ /* 0x004fc800078e0a03 */
[----:B------:R-:W-:-:S04]  /*0100*/  IMAD R5, R6, R7, RZ ;  /* 0x0000000706057224 */ /* 0x000fc800078e02ff */
[----:B------:R-:W-:-:S06]  /*0110*/  IMAD.HI.U32 R3, R3, R5, R2 ;  /* 0x0000000503037227 */ /* 0x000fcc00078e0002 */
[----:B------:R-:W-:-:S04]  /*0120*/  IMAD.HI.U32 R5, R3, R4, RZ ;  /* 0x0000000403057227 */ /* 0x000fc800078e00ff */
[----:B0-----:R-:W-:Y:S02]  /*0130*/  IMAD R3, R9, UR5, RZ ;  /* 0x0000000509037c24 */ /* 0x001fe4000f8e02ff */
[----:B------:R-:W-:-:S03]  /*0140*/  IMAD.MOV R2, RZ, RZ, -R5 ;  /* 0x000000ffff027224 */ /* 0x000fc600078e0a05 */
[----:B------:R-:W-:Y:S01]  /*0150*/  ISETP.GE.AND P0, PT, R0, R3, PT ;  /* 0x000000030000720c */ /* 0x000fe20003f06270 */
[----:B------:R-:W-:-:S03]  /*0160*/  IMAD R2, R7, R2, R4 ;  /* 0x0000000207027224 */ /* 0x000fc600078e0204 */
[----:B------:R-:W-:Y:S02]  /*0170*/  ISETP.LT.OR P0, PT, R0, RZ, P0 ;  /* 0x000000ff0000720c */ /* 0x000fe40000701670 */
[----:B------:R-:W-:-:S11]  /*0180*/  ISETP.GT.U32.AND P1, PT, R7, R2, PT ;  /* 0x000000020700720c */ /* 0x000fd60003f24070 */
[----:B------:R-:W-:Y:S05]  /*0190*/  @P0 EXIT ;  /* 0x000000000000094d */ /* 0x000fea0003800000 */
[----:B------:R-:W0:Y:S01]  /*01a0*/  LDCU.U8 UR5, c[0x0][0x400] ;  /* 0x00008000ff0577ac */ /* 0x000e220008000000 */
[-C--:B------:R-:W-:Y:S01]  /*01b0*/  @!P1 IADD3 R2, PT, PT, R2, -R7.reuse, RZ ;  /* 0x8000000702029210 */ /* 0x080fe20007ffe0ff */
[----:B------:R-:W-:Y:S01]  /*01c0*/  @!P1 VIADD R5, R5, 0x1 ;  /* 0x0000000105059836 */ /* 0x000fe20000000000 */
[----:B------:R-:W-:Y:S01]  /*01d0*/  ISETP.NE.AND P1, PT, R9, RZ, PT ;  /* 0x000000ff0900720c */ /* 0x000fe20003f25270 */
[----:B------:R-:W1:Y:S01]  /*01e0*/  LDCU UR9, c[0x0][0x3d0] ;  /* 0x00007a00ff0977ac */ /* 0x000e620008000800 */
[----:B------:R-:W-:Y:S01]  /*01f0*/  ISETP.GE.U32.AND P0, PT, R2, R7, PT ;  /* 0x000000070200720c */ /* 0x000fe20003f06070 */
[----:B------:R-:W-:Y:S01]  /*0200*/  BSSY.RECONVERGENT B0, `(.L_x_65) ;  /* 0x000009b000007945 */ /* 0x000fe20003800200 */
[----:B------:R-:W-:Y:S01]  /*0210*/  LOP3.LUT R2, R0, R9, RZ, 0x3c, !PT ;  /* 0x0000000900027212 */ /* 0x000fe200078e3cff */
[----:B------:R-:W1:Y:S03]  /*0220*/  LDCU.64 UR6, c[0x0][0x3f0] ;  /* 0x00007e00ff0677ac */ /* 0x000e660008000a00 */
[----:B------:R-:W-:Y:S01]  /*0230*/  ISETP.GE.AND P2, PT, R2, RZ, PT ;  /* 0x000000ff0200720c */ /* 0x000fe20003f46270 */
[----:B------:R-:W2:Y:S01]  /*0240*/  LDCU UR4, c[0x0][0x3fc] ;  /* 0x00007f80ff0477ac */ /* 0x000ea20008000800 */
[----:B------:R-:W3:Y:S05]  /*0250*/  LDCU.64 UR10, c[0x0][0x358] ;  /* 0x00006b00ff0a77ac */ /* 0x000eea0008000a00 */
[----:B------:R-:W-:Y:S01]  /*0260*/  @P0 VIADD R5, R5, 0x1 ;  /* 0x0000000105050836 */ /* 0x000fe20000000000 */
[----:B0-----:R-:W-:-:S05]  /*0270*/  UPRMT UR8, UR5, 0x8880, URZ ;  /* 0x0000888005087896 */ /* 0x001fca00080000ff */
[----:B------:R-:W-:Y:S01]  /*0280*/  @!P2 IMAD.MOV R5, RZ, RZ, -R5 ;  /* 0x000000ffff05a224 */ /* 0x000fe200078e0a05 */
[----:B------:R-:W-:Y:S01]  /*0290*/  @!P1 LOP3.LUT R5, RZ, R9, RZ, 0x33, !PT ;  /* 0x00000009ff059212 */ /* 0x000fe200078e33ff */
[----:B-1----:R-:W-:Y:S02]  /*02a0*/  UIADD3 UR5, UPT, UPT, UR6, UR9, URZ ;  /* 0x0000000906057290 */ /* 0x002fe4000fffe0ff */
[----:B--2---:R-:W-:Y:S02]  /*02b0*/  UIADD3 UR4, UPT, UPT, -UR4, 0x1, URZ ;  /* 0x0000000104047890 */ /* 0x004fe4000fffe1ff */
[----:B------:R-:W-:Y:S02]  /*02c0*/  IMAD.MOV R14, RZ, RZ, -R5 ;  /* 0x000000ffff0e7224 */ /* 0x000fe400078e0a05 */
[----:B------:R-:W-:Y:S02]  /*02d0*/  UIMAD UR4, UR4, UR7, -UR5 ;  /* 0x00000007040472a4 */ /* 0x000fe4000f8e0a05 */
[----:B------:R-:W-:Y:S01]  /*02e0*/  IMAD R14, R9, R14, R0 ;  /* 0x0000000e090e7224 */ /* 0x000fe200078e0200 */
[----:B------:R-:W-:-:S02]  /*02f0*/  UMOV UR5, UR8 ;  /* 0x0000000800057c82 */ /* 0x000fc40008000000 */
[----:B------:R-:W-:-:S09]  /*0300*/  UISETP.NE.AND UP0, UPT, UR5, URZ, UPT ;  /* 0x000000ff0500728c */ /* 0x000fd2000bf05270 */
[----:B---3--:R-:W-:Y:S05]  /*0310*/  BRA.U !UP0, `(.L_x_66) ;  /* 0x00000009080c7547 */ /* 0x008fea000b800000 */
[----:B------:R-:W0:Y:S01]  /*0320*/  LDC R3, c[0x0][0x3f8] ;  /* 0x0000fe00ff037b82 */ /* 0x000e220000000800 */
[----:B------:R-:W-:-:S04]  /*0330*/  VIADD R2, R5, UR4 ;  /* 0x0000000405027c36 */ /* 0x000fc80008000000 */
[----:B------:R-:W-:Y:S01]  /*0340*/  IMAD R2, R2, R2, RZ ;  /* 0x0000000202027224 */ /* 0x000fe200078e02ff */
[----:B0-----:R-:W-:-:S05]  /*0350*/  IADD3 R3, PT, PT, R14, -UR9, -R3 ;  /* 0x800000090e037c10 */ /* 0x001fca000fffe803 */
[----:B------:R-:W-:-:S05]  /*0360*/  IMAD R4, R3, R3, R2 ;  /* 0x0000000303047224 */ /* 0x000fca00078e0202 */
[----:B------:R-:W-:-:S13]  /*0370*/  ISETP.GT.U32.AND P0, PT, R4, 0xe1, PT ;  /* 0x000000e10400780c */ /* 0x000fda0003f04070 */
[----:B------:R-:W-:Y:S05]  /*0380*/  @P0 BRA `(.L_x_67) ;  /* 0x0000000400d40947 */ /* 0x000fea0003800000 */
[----:B------:R-:W-:Y:S02]  /*0390*/  ISETP.GE.U32.AND P0, PT, R4, 0x11, PT ;  /* 0x000000110400780c */ /* 0x000fe40003f06070 */
[----:B------:R-:W-:-:S11]  /*03a0*/  CS2R R2, SRZ ;  /* 0x0000000000027805 */ /* 0x000fd6000001ff00 */
[----:B------:R-:W-:Y:S05]  /*03b0*/  @!P0 BRA `(.L_x_68) ;  /* 0x0000000400fc8947 */ /* 0x000fea0003800000 */
[----:B------:R-:W-:Y:S01]  /*03c0*/  I2FP.F32.U32 R3, R4 ;  /* 0x0000000400037245 */ /* 0x000fe20000201000 */
[----:B------:R-:W-:Y:S03]  /*03d0*/  BSSY.RECONVERGENT B1, `(.L_x_69) ;  /* 0x000000c000017945 */ /* 0x000fe60003800200 */
[----:B------:R-:W-:Y:S01]  /*03e0*/  IADD3 R4, PT, PT, R3, -0xd000000, RZ ;  /* 0xf300000003047810 */ /* 0x000fe20007ffe0ff */
[----:B------:R0:W1:Y:S03]  /*03f0*/  MUFU.RSQ R2, R3 ;  /* 0x0000000300027308 */ /* 0x0000660000001400 */
[----:B------:R-:W-:-:S13]  /*0400*/  ISETP.GT.U32.AND P0, PT, R4, 0x727fffff, PT ;  /* 0x727fffff0400780c */ /* 0x000fda0003f04070 */
[----:B0-----:R-:W-:Y:S05]  /*0410*/  @!P0 BRA `(.L_x_70) ;  /* 0x00000000000c8947 */ /* 0x001fea0003800000 */
[----:B------:R-:W-:-:S07]  /*0420*/  MOV R9, 0x440 ;  /* 0x0000044000097802 */ /* 0x000fce0000000f00 */
[----:B-1----:R-:W-:Y:S05]  /*0430*/  CALL.REL.NOINC `($__internal_5_$__cuda_sm20_sqrt_rn_f32_slowpath) ;  /* 0x0000003c00cc7944 */ /* 0x002fea0003c00000 */
[----:B------:R-:W-:Y:S05]  /*0440*/  BRA `(.L_x_71) ;  /* 0x0000000000107947 */ /* 0x000fea0003800000 */
.L_x_70:
[----:B-1----:R-:W-:Y:S01]  /*0450*/  FMUL.FTZ R4, R3, R2 ;  /* 0x0000000203047220 */ /* 0x002fe20000410000 */
[----:B------:R-:W-:-:S03]  /*0460*/  FMUL.FTZ R2, R2, 0.5 ;  /* 0x3f00000002027820 */ /* 0x000fc60000410000 */
[----:B------:R-:W-:-:S04]  /*0470*/  FFMA R3, -R4, R4, R3 ;  /* 0x0000000404037223 */ /* 0x000fc80000000103 */
[----:B------:R-:W-:-:S07]  /*0480*/  FFMA R4, R3, R2, R4 ;  /* 0x0000000203047223 */ /* 0x000fce0000000004 */
.L_x_71:
[----:B------:R-:W-:Y:S05]  /*0490*/  BSYNC.RECONVERGENT B1 ;  /* 0x0000000000017941 */ /* 0x000fea0003800200 */
.L_x_69:
[----:B------:R-:W0:Y:S01]  /*04a0*/  MUFU.RCP64H R7, 44 ;  /* 0x4046000000077908 */ /* 0x000e220000001800 */
[----:B------:R-:W-:Y:S02]  /*04b0*/  IMAD.MOV.U32 R10, RZ, RZ, 0x0 ;  /* 0x00000000ff0a7424 */ /* 0x000fe400078e00ff */
[----:B------:R-:W-:Y:S01]  /*04c0*/  FADD R4, R4, -4 ;  /* 0xc080000004047421 */ /* 0x000fe20000000000 */
[----:B------:R-:W-:Y:S01]  /*04d0*/  IMAD.MOV.U32 R11, RZ, RZ, 0x40460000 ;  /* 0x40460000ff0b7424 */ /* 0x000fe200078e00ff */
[----:B------:R-:W-:Y:S01]  /*04e0*/  BSSY.RECONVERGENT B1, `(.L_x_72) ;  /* 0x0000014000017945 */ /* 0x000fe20003800200 */
[----:B------:R-:W-:-:S06]  /*04f0*/  IMAD.MOV.U32 R6, RZ, RZ, 0x1 ;  /* 0x00000001ff067424 */ /* 0x000fcc00078e00ff */
[----:B0-----:R-:W-:-:S08]  /*0500*/  DFMA R2, R6, -R10, 1 ;  /* 0x3ff000000602742b */ /* 0x001fd0000000080a */
[----:B------:R-:W-:Y:S02]  /*0510*/  DFMA R8, R2, R2, R2 ;  /* 0x000000020208722b */ /* 0x000fe40000000002 */
[----:B------:R-:W0:Y:S06]  /*0520*/  F2F.F64.F32 R2, R4 ;  /* 0x0000000400027310 */ /* 0x000e2c0000201800 */
[----:B------:R-:W-:-:S08]  /*0530*/  DFMA R8, R6, R8, R6 ;  /* 0x000000080608722b */ /* 0x000fd00000000006 */
[----:B------:R-:W-:Y:S02]  /*0540*/  DFMA R6, R8, -R10, 1 ;  /* 0x3ff000000806742b */ /* 0x000fe4000000080a */
[----:B0-----:R-:W-:-:S06]  /*0550*/  DMUL R16, R2, 4 ;  /* 0x4010000002107828 */ /* 0x001fcc0000000000 */
[----:B------:R-:W-:-:S04]  /*0560*/  DFMA R6, R8, R6, R8 ;  /* 0x000000060806722b */ /* 0x000fc80000000008 */
[----:B------:R-:W-:-:S04]  /*0570*/  FSETP.GEU.AND P1, PT, |R17|, 6.5827683646048100446e-37, PT ;  /* 0x036000001100780b */ /* 0x000fc80003f2e200 */
[----:B------:R-:W-:-:S08]  /*0580*/  DMUL R2, R16, R6 ;  /* 0x0000000610027228 */ /* 0x000fd00000000000 */
[----:B------:R-:W-:-:S08]  /*0590*/  DFMA R8, R2, -44, R16 ;  /* 0xc04600000208782b */ /* 0x000fd00000000010 */
[----:B------:R-:W-:-:S10]  /*05a0*/  DFMA R2, R6, R8, R2 ;  /* 0x000000080602722b */ /* 0x000fd40000000002 */
[----:B------:R-:W-:-:S05]  /*05b0*/  FFMA R6, RZ, 3.09375, R3 ;  /* 0x40460000ff067823 */ /* 0x000fca0000000003 */
[----:B------:R-:W-:-:S13]  /*05c0*/  FSETP.GT.AND P0, PT, |R6|, 1.469367938527859385e-39, PT ;  /* 0x001000000600780b */ /* 0x000fda0003f04200 */
[----:B------:R-:W-:Y:S05]  /*05d0*/  @P0 BRA P1, `(.L_x_73) ;  /* 0x0000000000100947 */ /* 0x000fea0000800000 */
[----:B------:R-:W-:-:S07]  /*05e0*/  MOV R2, 0x600 ;  /* 0x0000060000027802 */ /* 0x000fce0000000f00 */
[----:B------:R-:W-:Y:S05]  /*05f0*/  CALL.REL.NOINC `($__internal_4_$__cuda_sm20_div_rn_f64_full) ;  /* 0x00000038001c7944 */ /* 0x000fea0003c00000 */
[----:B------:R-:W-:Y:S02]  /*0600*/  IMAD.MOV.U32 R2, RZ, RZ, R12 ;  /* 0x000000ffff027224 */ /* 0x000fe400078e000c */
[----:B------:R-:W-:-:S07]  /*0610*/  IMAD.MOV.U32 R3, RZ, RZ, R13 ;  /* 0x000000ffff037224 */ /* 0x000fce00078e000d */
.L_x_73:
[----:B------:R-:W-:Y:S05]  /*0620*/  BSYNC.RECONVERGENT B1 ;  /* 0x0000000000017941 */ /* 0x000fea0003800200 */
.L_x_72:
[----:B------:R-:W-:Y:S01]  /*0630*/  UMOV UR4, 0x542fe938 ;  /* 0x542fe93800047882 */ /* 0x000fe20000000000 */
[----:B------:R-:W-:Y:S01]  /*0640*/  UMOV UR5, 0x400921fb ;  /* 0x400921fb00057882 */ /* 0x000fe20000000000 */
[----:B------:R-:W-:Y:S01]  /*0650*/  BSSY.RECONVERGENT B1, `(.L_x_74) ;  /* 0x000001c000017945 */ /* 0x000fe20003800200 */
[----:B------:R-:W-:-:S08]  /*0660*/  DMUL R30, R2, UR4 ;  /* 0x00000004021e7c28 */ /* 0x000fd00008000000 */
[----:B------:R-:W-:-:S14]  /*0670*/  DSETP.NEU.AND P0, PT, |R30|, +INF , PT ;  /* 0x7ff000001e00742a */ /* 0x000fdc0003f0d200 */
[----:B------:R-:W-:Y:S01]  /*0680*/  @!P0 DMUL R6, RZ, R30 ;  /* 0x0000001eff068228 */ /* 0x000fe20000000000 */
[----:B------:R-:W-:Y:S01]  /*0690*/  @!P0 MOV R2, 0x1 ;  /* 0x0000000100028802 */ /* 0x000fe20000000f00 */
[----:B------:R-:W-:Y:S09]  /*06a0*/  @!P0 BRA `(.L_x_75) ;  /* 0x0000000000588947 */ /* 0x000ff20003800000 */
[----:B------:R-:W-:Y:S01]  /*06b0*/  UMOV UR4, 0x6dc9c883 ;  /* 0x6dc9c88300047882 */ /* 0x000fe20000000000 */
[----:B------:R-:W-:Y:S01]  /*06c0*/  UMOV UR5, 0x3fe45f30 ;  /* 0x3fe45f3000057882 */ /* 0x000fe20000000000 */
[C---:B------:R-:W-:Y:S01]  /*06d0*/  DSETP.GE.AND P0, PT, |R30|.reuse, 2.14748364800000000000e+09, PT ;  /* 0x41e000001e00742a */ /* 0x040fe20003f06200 */
[----:B------:R-:W-:Y:S01]  /*06e0*/  BSSY.RECONVERGENT B2, `(.L_x_76) ;  /* 0x0000011000027945 */ /* 0x000fe20003800200 */
[----:B------:R-:W-:Y:S01]  /*06f0*/  DMUL R2, R30, UR4 ;  /* 0x000000041e027c28 */ /* 0x000fe20008000000 */
[----:B------:R-:W-:Y:S01]  /*0700*/  UMOV UR4, 0x54442d18 ;  /* 0x54442d1800047882 */ /* 0x000fe20000000000 */
[----:B------:R-:W-:-:S08]  /*0710*/  UMOV UR5, 0x3ff921fb ;  /* 0x3ff921fb00057882 */ /* 0x000fd00000000000 */
[----:B------:R-:W0:Y:S08]  /*0720*/  F2I.F64 R2, R2 ;  /* 0x0000000200027311 */ /* 0x000e300000301100 */
[----:B0-----:R-:W0:Y:S02]  /*0730*/  I2F.F64 R6, R2 ;  /* 0x0000000200067312 */ /* 0x001e240000201c00 */
[----:B0-----:R-:W-:Y:S01]  /*0740*/  DFMA R8, R6, -UR4, R30 ;  /* 0x8000000406087c2b */ /* 0x001fe2000800001e */
[----:B------:R-:W-:Y:S01]  /*0750*/  UMOV UR4, 0x33145c00 ;  /* 0x33145c0000047882 */ /* 0x000fe20000000000 */
[----:B------:R-:W-:-:S06]  /*0760*/  UMOV UR5, 0x3c91a626 ;  /* 0x3c91a62600057882 */ /* 0x000fcc0000000000 */
[----:B------:R-:W-:Y:S01]  /*0770*/  DFMA R8, R6, -UR4, R8 ;  /* 0x8000000406087c2b */ /* 0x000fe20008000008 */
[----:B------:R-:W-:Y:S01]  /*0780*/  UMOV UR4, 0x252049c0 ;  /* 0x252049c000047882 */ /* 0x000fe20000000000 */
[----:B------:R-:W-:-:S06]  /*0790*/  UMOV UR5, 0x397b839a ;  /* 0x397b839a00057882 */ /* 0x000fcc0000000000 */
[----:B------:R-:W-:Y:S01]  /*07a0*/  DFMA R6, R6, -UR4, R8 ;  /* 0x8000000406067c2b */ /* 0x000fe20008000008 */
[----:B------:R-:W-:Y:S10]  /*07b0*/  @!P0 BRA `(.L_x_77) ;  /* 0x00000000000c8947 */ /* 0x000ff40003800000 */
[----:B------:R-:W-:-:S07]  /*07c0*/  MOV R20, 0x7e0 ;  /* 0x000007e000147802 */ /* 0x000fce0000000f00 */
[----:B------:R-:W-:Y:S05]  /*07d0*/  CALL.REL.NOINC `($_Z6VTI_FDiiiifffPfS_S_S_S_S_iS_S_S_iiiib$__internal_trig_reduction_slowpathd) ;  /* 0x0000004000cc7944 */ /* 0x000fea0003c00000 */
[----:B------:R-:W-:-:S07]  /*07e0*/  IMAD.MOV.U32 R2, RZ, RZ, R4 ;  /* 0x000000ffff027224 */ /* 0x000fce00078e0004 */
.L_x_77:
[----:B------:R-:W-:Y:S05]  /*07f0*/  BSYNC.RECONVERGENT B2 ;  /* 0x0000000000027941 */ /* 0x000fea0003800200 */
.L_x_76:
[----:B------:R-:W-:-:S07]  /*0800*/  VIADD R2, R2, 0x1 ;  /* 0x0000000102027836 */ /* 0x000fce0000000000 */
.L_x_75:
[----:B------:R-:W-:Y:S05]  /*0810*/  BSYNC.RECONVERGENT B1 ;  /* 0x0000000000017941 */ /* 0x000fea0003800200 */
.L_x_74:
[----:B------:R-:W0:Y:S01]  /*0820*/  LDCU.64 UR4, c[0x4][0x10] ;  /* 0x01000200ff0477ac */ /* 0x000e220008000a00 */
[----:B------:R-:W-:Y:S01]  /*0830*/  IMAD.SHL.U32 R3, R2, 0x40, RZ ;  /* 0x0000004002037824 */ /* 0x000fe200078e00ff */
[----:B------:R-:W1:Y:S04]  /*0840*/  LDC.64 R24, c[0x0][0x3e0] ;  /* 0x0000f800ff187b82 */ /* 0x000e680000000a00 */
[----:B------:R-:W-:-:S04]  /*0850*/  LOP3.LUT R3, R3, 0x40, RZ, 0xc0, !PT ;  /* 0x0000004003037812 */ /* 0x000fc800078ec0ff */
[----:B------:R-:W2:Y:S01]  /*0860*/  LDC.64 R26, c[0x0][0x3d8] ;  /* 0x0000f600ff1a7b82 */ /* 0x000ea20000000a00 */
[----:B0-----:R-:W-:-:S05]  /*0870*/  IADD3 R12, P0, PT, R3, UR4, RZ ;  /* 0x00000004030c7c10 */ /* 0x001fca000ff1e0ff */
[----:B------:R-:W-:-:S05]  /*0880*/  IMAD.X R13, RZ, RZ, UR5, P0 ;  /* 0x00000005ff0d7e24 */ /* 0x000fca00080e06ff */
[----:B------:R-:W3:Y:S04]  /*0890*/  LDG.E.128.CONSTANT R20, desc[UR10][R12.64] ;  /* 0x0000000a0c147981 */ /* 0x000ee8000c1e9d00 */
[----:B------:R-:W4:Y:S04]  /*08a0*/  LDG.E.128.CONSTANT R8, desc[UR10][R12.64+0x10] ;  /* 0x0000100a0c087981 */ /* 0x000f28000c1e9d00 */
[----:B------:R0:W5:Y:S01]  /*08b0*/  LDG.E.128.CONSTANT R16, desc[UR10][R12.64+0x20] ;  /* 0x0000200a0c107981 */ /* 0x000162000c1e9d00 */
[----:B-1----:R-:W-:-:S04]  /*08c0*/  IMAD.WIDE.U32 R24, R0, 0x4, R24 ;  /* 0x0000000400187825 */ /* 0x002fc800078e0018 */
[----:B--2---:R-:W-:Y:S02]  /*08d0*/  IMAD.WIDE.U32 R26, R0, 0x4, R26 ;  /* 0x00000004001a7825 */ /* 0x004fe400078e001a */
[----:B------:R-:W2:Y:S04]  /*08e0*/  LDG.E R24, desc[UR10][R24.64] ;  /* 0x0000000a18187981 */ /* 0x000ea8000c1e1900 */
[----:B------:R-:W5:Y:S01]  /*08f0*/  LDG.E R26, desc[UR10][R26.64] ;  /* 0x0000000a1a1a7981 */ /* 0x000f62000c1e1900 */
[----:B------:R-:W-:Y:S01]  /*0900*/  LOP3.LUT R3, R2, 0x1, RZ, 0xc0, !PT ;  /* 0x0000000102037812 */ /* 0x000fe200078ec0ff */
[----:B------:R-:W-:Y:S01]  /*0910*/  IMAD.MOV.U32 R28, RZ, RZ, 0x20fd8164 ;  /* 0x20fd8164ff1c7424 */ /* 0x000fe200078e00ff */
[----:B0-----:R-:W-:Y:S02]  /*0920*/  DMUL R12, R6, R6 ;  /* 0x00000006060c7228 */ /* 0x001fe40000000000 */
[----:B------:R-:W-:-:S02]  /*0930*/  ISETP.NE.U32.AND P0, PT, R3, 0x1, PT ;  /* 0x000000010300780c */ /* 0x000fc40003f05070 */
[----:B------:R-:W-:Y:S02]  /*0940*/  MOV R3, 0x3da8ff83 ;  /* 0x3da8ff8300037802 */ /* 0x000fe40000000f00 */
[----:B------:R-:W-:Y:S02]  /*0950*/  FSEL R28, R28, -8.06006814911005101289e+34, !P0 ;  /* 0xf9785eba1c1c7808 */ /* 0x000fe40004000000 */
[----:B------:R-:W-:-:S06]  /*0960*/  FSEL R29, -R3, 0.11223486810922622681, !P0 ;  /* 0x3de5db65031d7808 */ /* 0x000fcc0004000100 */
[----:B---3--:R-:W-:-:S08]  /*0970*/  DFMA R20, R12, R28, R20 ;  /* 0x0000001c0c14722b */ /* 0x008fd00000000014 */
[----:B------:R-:W-:-:S08]  /*0980*/  DFMA R20, R12, R20, R22 ;  /* 0x000000140c14722b */ /* 0x000fd00000000016 */
[----:B----4-:R-:W-:-:S08]  /*0990*/  DFMA R8, R12, R20, R8 ;  /* 0x000000140c08722b */ /* 0x010fd00000000008 */
[C---:B------:R-:W-:Y:S01]  /*09a0*/  DFMA R8, R12.reuse, R8, R10 ;  /* 0x000000080c08722b */ /* 0x040fe2000000000a */
[----:B-----5:R-:W-:Y:S07]  /*09b0*/  F2F.F64.F32 R10, R26 ;  /* 0x0000001a000a7310 */ /* 0x020fee0000201800 */
[----:B------:R-:W-:-:S08]  /*09c0*/  DFMA R8, R12, R8, R16 ;  /* 0x000000080c08722b */ /* 0x000fd00000000010 */
[----:B------:R-:W-:-:S08]  /*09d0*/  DFMA R8, R12, R8, R18 ;  /* 0x000000080c08722b */ /* 0x000fd00000000012 */
[----:B------:R-:W-:Y:S02]  /*09e0*/  DFMA R6, R8, R6, R6 ;  /* 0x000000060806722b */ /* 0x000fe40000000006 */
[----:B------:R-:W-:-:S10]  /*09f0*/  DFMA R8, R12, R8, 1 ;  /* 0x3ff000000c08742b */ /* 0x000fd40000000008 */
[----:B------:R-:W-:Y:S02]  /*0a00*/  FSEL R8, R8, R6, !P0 ;  /* 0x0000000608087208 */ /* 0x000fe40004000000 */
[----:B------:R-:W-:Y:S02]  /*0a10*/  FSEL R9, R9, R7, !P0 ;  /* 0x0000000709097208 */ /* 0x000fe40004000000 */
[----:B------:R-:W-:-:S04]  /*0a20*/  LOP3.LUT P0, RZ, R2, 0x2, RZ, 0xc0, !PT ;  /* 0x0000000202ff7812 */ /* 0x000fc8000780c0ff */
[----:B------:R-:W-:-:S10]  /*0a30*/  DADD R6, RZ, -R8 ;  /* 0x00000000ff067229 */ /* 0x000fd40000000808 */
[----:B------:R-:W-:Y:S02]  /*0a40*/  FSEL R2, R8, R6, !P0 ;  /* 0x0000000608027208 */ /* 0x000fe40004000000 */
[----:B------:R-:W-:Y:S02]  /*0a50*/  FSEL R3, R9, R7, !P0 ;  /* 0x0000000709037208 */ /* 0x000fe40004000000 */
[----:B--2---:R-:W0:Y:S04]  /*0a60*/  F2F.F64.F32 R8, R24 ;  /* 0x0000001800087310 */ /* 0x004e280000201800 */
[----:B------:R-:W-:-:S08]  /*0a70*/  DADD R2, -R2, 1 ;  /* 0x3ff0000002027429 */ /* 0x000fd00000000100 */
[----:B------:R-:W-:-:S08]  /*0a80*/  DMUL R6, R2, 0.5 ;  /* 0x3fe0000002067828 */ /* 0x000fd00000000000 */
[C---:B0-----:R-:W-:Y:S02]  /*0a90*/  DMUL R8, R6.reuse, R8 ;  /* 0x0000000806087228 */ /* 0x041fe40000000000 */
[----:B------:R-:W-:-:S04]  /*0aa0*/  DMUL R10, R6, R10 ;  /* 0x0000000a060a7228 */ /* 0x000fc80000000000 */
[----:B------:R0:W1:Y:S08]  /*0ab0*/  F2F.F32.F64 R2, R8 ;  /* 0x0000000800027310 */ /* 0x0000700000301000 */
[----:B------:R0:W2:Y:S01]  /*0ac0*/  F2F.F32.F64 R3, R10 ;  /* 0x0000000a00037310 */ /* 0x0000a20000301000 */
[----:B------:R-:W-:Y:S05]  /*0ad0*/  BRA `(.L_x_68) ;  /* 0x0000000000347947 */ /* 0x000fea0003800000 */
.L_x_67:
[----:B------:R-:W0:Y:S08]  /*0ae0*/  LDC.64 R2, c[0x0][0x3e0] ;  /* 0x0000f800ff027b82 */ /* 0x000e300000000a00 */
[----:B------:R-:W1:Y:S01]  /*0af0*/  LDC.64 R8, c[0x0][0x3d8] ;  /* 0x0000f600ff087b82 */ /* 0x000e620000000a00 */
[----:B0-----:R-:W-:-:S05]  /*0b00*/  IMAD.WIDE.U32 R6, R0, 0x4, R2 ;  /* 0x0000000400067825 */ /* 0x001fca00078e0002 */
[----:B------:R3:W5:Y:S01]  /*0b10*/  LDG.E R2, desc[UR10][R6.64] ;  /* 0x0000000a06027981 */ /* 0x000762000c1e1900 */
[----:B-1----:R-:W-:-:S05]  /*0b20*/  IMAD.WIDE.U32 R8, R0, 0x4, R8 ;  /* 0x0000000400087825 */ /* 0x002fca00078e0008 */
[----:B------:R3:W5:Y:S01]  /*0b30*/  LDG.E R3, desc[UR10][R8.64] ;  /* 0x0000000a08037981 */ /* 0x000762000c1e1900 */
[----:B------:R-:W-:Y:S05]  /*0b40*/  BRA `(.L_x_68) ;  /* 0x0000000000187947 */ /* 0x000fea0003800000 */
.L_x_66:
[----:B------:R-:W0:Y:S08]  /*0b50*/  LDC.64 R2, c[0x0][0x3e0] ;  /* 0x0000f800ff027b82 */ /* 0x000e300000000a00 */
[----:B------:R-:W1:Y:S01]  /*0b60*/  LDC.64 R8, c[0x0][0x3d8] ;  /* 0x0000f600ff087b82 */ /* 0x000e620000000a00 */
[----:B0-----:R-:W-:-:S05]  /*0b70*/  IMAD.WIDE.U32 R6, R0, 0x4, R2 ;  /* 0x0000000400067825 */ /* 0x001fca00078e0002 */
[----:B------:R4:W5:Y:S01]  /*0b80*/  LDG.E R2, desc[UR10][R6.64] ;  /* 0x0000000a06027981 */ /* 0x000962000c1e1900 */
[----:B-1----:R-:W-:-:S05]  /*0b90*/  IMAD.WIDE.U32 R8, R0, 0x4, R8 ;  /* 0x0000000400087825 */ /* 0x002fca00078e0008 */
[----:B------:R4:W5:Y:S02]  /*0ba0*/  LDG.E R3, desc[UR10][R8.64] ;  /* 0x0000000a08037981 */ /* 0x000964000c1e1900 */
.L_x_68:
[----:B------:R-:W-:Y:S05]  /*0bb0*/  BSYNC.RECONVERGENT B0 ;  /* 0x0000000000007941 */ /* 0x000fea0003800200 */
.L_x_65:
[----:B------:R-:W0:Y:S02]  /*0bc0*/  LDCU.64 UR8, c[0x0][0x388] ;  /* 0x00007100ff0877ac */ /* 0x000e240008000a00 */
[----:B0-----:R-:W-:Y:S02]  /*0bd0*/  UIADD3 UR5, UPT, UPT, UR9, -0x5, URZ ;  /* 0xfffffffb09057890 */ /* 0x001fe4000fffe0ff */
[----:B------:R-:W-:-:S04]  /*0be0*/  UIADD3 UR4, UPT, UPT, UR8, -0x5, URZ ;  /* 0xfffffffb08047890 */ /* 0x000fc8000fffe0ff */
[----:B------:R-:W-:Y:S02]  /*0bf0*/  ISETP.GE.AND P0, PT, R14, UR5, PT ;  /* 0x000000050e007c0c */ /* 0x000fe4000bf06270 */
[C---:B------:R-:W-:Y:S02]  /*0c00*/  VIMNMX R14, PT, PT, R5.reuse, R14, PT ;  /* 0x0000000e050e7248 */ /* 0x040fe40003fe0100 */
[----:B------:R-:W-:-:S04]  /*0c10*/  ISETP.GE.OR P0, PT, R5, UR4, P0 ;  /* 0x0000000405007c0c */ /* 0x000fc80008706670 */
[----:B------:R-:W-:-:S13]  /*0c20*/  ISETP.LT.OR P0, PT, R14, 0x4, P0 ;  /* 0x000000040e00780c */ /* 0x000fda0000701670 */
[----:B------:R-:W-:Y:S05]  /*0c30*/  @P0 EXIT ;  /* 0x000000000000094d */ /* 0x000fea0003800000 */
[----:B------:R-:W0:Y:S01]  /*0c40*/  LDC.64 R20, c[0x0][0x3b0] ;  /* 0x0000ec00ff147b82 */ /* 0x000e220000000a00 */
[----:B------:R-:W1:Y:S01]  /*0c50*/  LDCU.128 UR16, c[0x0][0x3b0] ;  /* 0x00007600ff1077ac */ /* 0x000e620008000c00 */
[----:B------:R-:W-:Y:S01]  /*0c60*/  IMAD.WIDE.U32 R24, R0, 0x4, RZ ;  /* 0x0000000400187825 */ /* 0x000fe200078e00ff */
[----:B------:R-:W-:-:S03]  /*0c70*/  UIMAD.WIDE UR12, UR9, 0x4, URZ ;  /* 0x00000004090c78a5 */ /* 0x000fc6000f8e02ff */
[----:B------:R-:W-:Y:S02]  /*0c80*/  VIADD R4, R0, -UR9 ;  /* 0x8000000900047c36 */ /* 0x000fe40008000000 */
[----:B------:R-:W2:Y:S01]  /*0c90*/  LDC.64 R22, c[0x0][0x3b8] ;  /* 0x0000ee00ff167b82 */ /* 0x000ea20000000a00 */
[----:B------:R-:W-:Y:S02]  /*0ca0*/  USHF.L.U32 UR6, UR9, 0x1, URZ ;  /* 0x0000000109067899 */ /* 0x000fe400080006ff */
[----:B------:R-:W-:Y:S01]  /*0cb0*/  USHF.L.U32 UR4, UR9, 0x2, URZ ;  /* 0x0000000209047899 */ /* 0x000fe200080006ff */
[----:B------:R-:W2:Y:S01]  /*0cc0*/  LDCU.128 UR20, c[0x3][0x20] ;  /* 0x00c00400ff1477ac */ /* 0x000ea20008000c00 */
[----:B------:R-:W2:Y:S01]  /*0cd0*/  LDCU UR8, c[0x3][0x1c] ;  /* 0x00c00380ff0877ac */ /* 0x000ea20008000800 */
[C---:B-1----:R-:W-:Y:S02]  /*0ce0*/  IADD3 R16, P0, PT, R24.reuse, UR16, RZ ;  /* 0x0000001018107c10 */ /* 0x042fe4000ff1e0ff */
[----:B------:R-:W-:Y:S01]  /*0cf0*/  IADD3 R28, P1, PT, R24, UR18, RZ ;  /* 0x00000012181c7c10 */ /* 0x000fe2000ff3e0ff */
[----:B------:R-:W1:Y:S01]  /*0d00*/  LDCU.64 UR14, c[0x0][0x3b0] ;  /* 0x00007600ff0e77ac */ /* 0x000e620008000a00 */
[C---:B------:R-:W-:Y:S01]  /*0d10*/  IADD3.X R17, PT, PT, R25.reuse, UR17, RZ, P0, !PT ;  /* 0x0000001119117c10 */ /* 0x040fe200087fe4ff */
[----:B0-----:R-:W-:Y:S01]  /*0d20*/  IMAD.WIDE R14, R4, 0x4, R20 ;  /* 0x00000004040e7825 */ /* 0x001fe200078e0214 */
[----:B------:R-:W-:-:S02]  /*0d30*/  IADD3.X R29, PT, PT, R25, UR19, RZ, P1, !PT ;  /* 0x00000013191d7c10 */ /* 0x000fc40008ffe4ff */
[----:B------:R-:W-:Y:S01]  /*0d40*/  IADD3 R46, P1, PT, R28, UR12, RZ ;  /* 0x0000000c1c2e7c10 */ /* 0x000fe2000ff3e0ff */
[----:B------:R-:W2:Y:S01]  /*0d50*/  LDG.E R53, desc[UR10][R16.64+0x4] ;  /* 0x0000040a10357981 */ /* 0x000ea2000c1e1900 */
[----:B------:R-:W-:Y:S02]  /*0d60*/  IADD3 R34, P0, PT, R14, UR12, RZ ;  /* 0x0000000c0e227c10 */ /* 0x000fe4000ff1e0ff */
[----:B------:R-:W-:Y:S01]  /*0d70*/  IADD3.X R47, PT, PT, R29, UR13, RZ, P1, !PT ;  /* 0x0000000d1d2f7c10 */ /* 0x000fe20008ffe4ff */
[----:B------:R-:W2:Y:S01]  /*0d80*/  LDG.E R51, desc[UR10][R16.64+0x8] ;  /* 0x0000080a10337981 */ /* 0x000ea2000c1e1900 */
[----:B------:R-:W-:Y:S02]  /*0d90*/  IADD3.X R35, PT, PT, R15, UR13, RZ, P0, !PT ;  /* 0x0000000d0f237c10 */ /* 0x000fe400087fe4ff */
[----:B---34-:R-:W-:Y:S01]  /*0da0*/  IADD3 R6, P1, PT, R46, UR12, RZ ;  /* 0x0000000c2e067c10 */ /* 0x018fe2000ff3e0ff */
[----:B------:R-:W3:Y:S04]  /*0db0*/  LDG.E R5, desc[UR10][R16.64] ;  /* 0x0000000a10057981 */ /* 0x000ee8000c1e1900 */
[----:B------:R-:W4:Y:S01]  /*0dc0*/  LDG.E R18, desc[UR10][R34.64+-0x4] ;  /* 0xfffffc0a22127981 */ /* 0x000f22000c1e1900 */
[----:B------:R-:W-:-:S02]  /*0dd0*/  IADD3.X R7, PT, PT, R47, UR13, RZ, P1, !PT ;  /* 0x0000000d2f077c10 */ /* 0x000fc40008ffe4ff */
[----:B------:R-:W-:Y:S01]  /*0de0*/  IADD3 R26, P0, PT, R6, UR12, RZ ;  /* 0x0000000c061a7c10 */ /* 0x000fe2000ff1e0ff */
[----:B------:R-:W3:Y:S04]  /*0df0*/  LDG.E R49, desc[UR10][R16.64+0xc] ;  /* 0x00000c0a10317981 */ /* 0x000ee8000c1e1900 */
[----:B------:R0:W3:Y:S01]  /*0e00*/  LDG.E R8, desc[UR10][R16.64+0x10] ;  /* 0x0000100a10087981 */ /* 0x0000e2000c1e1900 */
[----:B------:R-:W-:Y:S02]  /*0e10*/  IADD3.X R27, PT, PT, R7, UR13, RZ, P0, !PT ;  /* 0x0000000d071b7c10 */ /* 0x000fe400087fe4ff */
[----:B------:R-:W-:Y:S01]  /*0e20*/  IADD3 R32, P0, PT, R26, UR12, RZ ;  /* 0x0000000c1a207c10 */ /* 0x000fe2000ff1e0ff */
[----:B------:R-:W3:Y:S04]  /*0e30*/  LDG.E R45, desc[UR10][R28.64+0x4] ;  /* 0x0000040a1c2d7981 */ /* 0x000ee8000c1e1900 */
[----:B------:R-:W3:Y:S01]  /*0e40*/  LDG.E R10, desc[UR10][R28.64+-0x4] ;  /* 0xfffffc0a1c0a7981 */ /* 0x000ee2000c1e1900 */
[----:B0-----:R-:W-:-:S03]  /*0e50*/  VIADD R16, R0, UR9 ;  /* 0x0000000900107c36 */ /* 0x001fc60008000000 */
[----:B------:R-:W3:Y:S01]  /*0e60*/  LDG.E R12, desc[UR10][R28.64+0x8] ;  /* 0x0000080a1c0c7981 */ /* 0x000ee2000c1e1900 */
[----:B------:R-:W-:-:S03]  /*0e70*/  IMAD.WIDE R40, R16, 0x4, R20 ;  /* 0x0000000410287825 */ /* 0x000fc600078e0214 */
[----:B------:R-:W3:Y:S01]  /*0e80*/  LDG.E R39, desc[UR10][R28.64+-0x8] ;  /* 0xfffff80a1c277981 */ /* 0x000ee2000c1e1900 */
[----:B------:R-:W-:-:S03]  /*0e90*/  IADD3.X R33, PT, PT, R27, UR13, RZ, P0, !PT ;  /* 0x0000000d1b217c10 */ /* 0x000fc600087fe4ff */
[----:B------:R-:W3:Y:S04]  /*0ea0*/  LDG.E R44, desc[UR10][R28.64] ;  /* 0x0000000a1c2c7981 */ /* 0x000ee8000c1e1900 */
[----:B------:R-:W3:Y:S04]  /*0eb0*/  LDG.E R11, desc[UR10][R28.64+0xc] ;  /* 0x00000c0a1c0b7981 */ /* 0x000ee8000c1e1900 */
[----:B------:R-:W3:Y:S04]  /*0ec0*/  LDG.E R36, desc[UR10][R28.64+-0xc] ;  /* 0xfffff40a1c247981 */ /* 0x000ee8000c1e1900 */
[----:B------:R-:W3:Y:S04]  /*0ed0*/  LDG.E R38, desc[UR10][R28.64+0x10] ;  /* 0x0000100a1c267981 */ /* 0x000ee8000c1e1900 */
[----:B------:R0:W3:Y:S04]  /*0ee0*/  LDG.E R17, desc[UR10][R28.64+-0x10] ;  /* 0xfffff00a1c117981 */ /* 0x0000e8000c1e1900 */
[----:B------:R-:W3:Y:S01]  /*0ef0*/  LDG.E R50, desc[UR10][R34.64+-0x8] ;  /* 0xfffff80a22327981 */ /* 0x000ee2000c1e1900 */
[----:B--2---:R-:W-:-:S03]  /*0f00*/  IMAD.WIDE R42, R4, 0x4, R22 ;  /* 0x00000004042a7825 */ /* 0x004fc600078e0216 */
[----:B------:R2:W3:Y:S01]  /*0f10*/  LDG.E R13, desc[UR10][R6.64] ;  /* 0x0000000a060d7981 */ /* 0x0004e2000c1e1900 */
[----:B0-----:R-:W-:-:S03]  /*0f20*/  IMAD.U32 R29, RZ, RZ, UR9 ;  /* 0x00000009ff1d7e24 */ /* 0x001fc6000f8e00ff */
[----:B------:R-:W3:Y:S04]  /*0f30*/  LDG.E R48, desc[UR10][R34.64+-0xc] ;  /* 0xfffff40a22307981 */ /* 0x000ee8000c1e1900 */
[----:B------:R0:W3:Y:S01]  /*0f40*/  LDG.E R37, desc[UR10][R26.64] ;  /* 0x0000000a1a257981 */ /* 0x0000e2000c1e1900 */
[----:B--2---:R-:W-:-:S03]  /*0f50*/  IMAD R6, R29, -0x3, R0 ;  /* 0xfffffffd1d067824 */ /* 0x004fc600078e0200 */
[----:B------:R-:W2:Y:S01]  /*0f60*/  LDG.E R46, desc[UR10][R46.64] ;  /* 0x0000000a2e2e7981 */ /* 0x000ea2000c1e1900 */
[----:B------:R-:W-:-:S03]  /*0f70*/  VIADD R7, R0, -UR6 ;  /* 0x8000000600077c36 */ /* 0x000fc60008000000 */
[----:B------:R1:W2:Y:S01]  /*0f80*/  LDG.E R19, desc[UR10][R32.64] ;  /* 0x0000000a20137981 */ /* 0x0002a2000c1e1900 */
[----:B0-----:R-:W-:-:S03]  /*0f90*/  IADD3 R26, P0, PT, R40, UR12, RZ ;  /* 0x0000000c281a7c10 */ /* 0x001fc6000ff1e0ff */
[----:B------:R-:W2:Y:S01]  /*0fa0*/  LDG.E R9, desc[UR10][R14.64] ;  /* 0x0000000a0e097981 */ /* 0x000ea2000c1e1900 */
[----:B------:R-:W-:-:S03]  /*0fb0*/  IADD3.X R27, PT, PT, R41, UR13, RZ, P0, !PT ;  /* 0x0000000d291b7c10 */ /* 0x000fc600087fe4ff */
[----:B------:R-:W2:Y:S01]  /*0fc0*/  LDG.E R47, desc[UR10][R34.64+-0x10] ;  /* 0xfffff00a222f7981 */ /* 0x000ea2000c1e1900 */
[----:B-1----:R-:W-:-:S03]  /*0fd0*/  IMAD.WIDE R32, R6, 0x4, R20 ;  /* 0x0000000406207825 */ /* 0x002fc600078e0214 */
[----:B------:R0:W2:Y:S04]  /*0fe0*/  LDG.E R15, desc[UR10][R42.64] ;  /* 0x0000000a2a0f7981 */ /* 0x0000a8000c1e1900 */
[----:B------:R1:W2:Y:S01]  /*0ff0*/  LDG.E R14, desc[UR10][R40.64] ;  /* 0x0000000a280e7981 */ /* 0x0002a2000c1e1900 */
[----:B------:R-:W-:Y:S01]  /*1000*/  IADD3 R28, P0, PT, R26, UR12, RZ ;  /* 0x0000000c1a1c7c10 */ /* 0x000fe2000ff1e0ff */
[----:B------:R-:W-:Y:S02]  /*1010*/  IMAD.WIDE R30, R7, 0x4, R20 ;  /* 0x00000004071e7825 */ /* 0x000fe400078e0214 */
[----:B------:R1:W2:Y:S02]  /*1020*/  LDG.E R32, desc[UR10][R32.64] ;  /* 0x0000000a20207981 */ /* 0x0002a4000c1e1900 */
[----:B0-----:R-:W-:-:S02]  /*1030*/  IMAD.WIDE R42, R6, 0x4, R22 ;  /* 0x00000004062a7825 */ /* 0x001fc400078e0216 */
[----:B------:R0:W2:Y:S02]  /*1040*/  LDG.E R52, desc[UR10][R26.64] ;  /* 0x0000000a1a347981 */ /* 0x0000a4000c1e1900 */
[--C-:B-1----:R-:W-:Y:S01]  /*1050*/  IMAD.WIDE R40, R7, 0x4, R22.reuse ;  /* 0x0000000407287825 */ /* 0x102fe200078e0216 */
[----:B------:R-:W-:Y:S01]  /*1060*/  IADD3.X R29, PT, PT, R27, UR13, RZ, P0, !PT ;  /* 0x0000000d1b1d7c10 */ /* 0x000fe200087fe4ff */
[----:B------:R-:W2:Y:S02]  /*1070*/  LDG.E R30, desc[UR10][R30.64] ;  /* 0x0000000a1e1e7981 */ /* 0x000ea4000c1e1900 */
[----:B------:R-:W-:Y:S02]  /*1080*/  VIADD R33, R0, -UR4 ;  /* 0x8000000400217c36 */ /* 0x000fe40008000000 */
[----:B------:R-:W2:Y:S01]  /*1090*/  LDG.E R40, desc[UR10][R40.64] ;  /* 0x0000000a28287981 */ /* 0x000ea2000c1e1900 */
[----:B------:R-:W-:Y:S01]  /*10a0*/  IADD3 R34, P0, PT, R28, UR12, RZ ;  /* 0x0000000c1c227c10 */ /* 0x000fe2000ff1e0ff */
[----:B0-----:R-:W-:-:S02]  /*10b0*/  IMAD.WIDE R26, R33, 0x4, R22 ;  /* 0x00000004211a7825 */ /* 0x001fc400078e0216 */
[----:B------:R-:W2:Y:S01]  /*10c0*/  LDG.E R42, desc[UR10][R42.64] ;  /* 0x0000000a2a2a7981 */ /* 0x000ea2000c1e1900 */
[----:B------:R-:W-:-:S03]  /*10d0*/  IADD3.X R35, PT, PT, R29, UR13, RZ, P0, !PT ;  /* 0x0000000d1d237c10 */ /* 0x000fc600087fe4ff */
[----:B------:R0:W2:Y:S04]  /*10e0*/  LDG.E R31, desc[UR10][R28.64] ;  /* 0x0000000a1c1f7981 */ /* 0x0000a8000c1e1900 */
[----:B------:R1:W2:Y:S04]  /*10f0*/  LDG.E R41, desc[UR10][R26.64] ;  /* 0x0000000a1a297981 */ /* 0x0002a8000c1e1900 */
[----:B------:R-:W2:Y:S01]  /*1100*/  LDG.E R34, desc[UR10][R34.64] ;  /* 0x0000000a22227981 */ /* 0x000ea2000c1e1900 */
[----:B0-----:R-:W-:-:S05]  /*1110*/  IMAD.WIDE R28, R33, 0x4, R20 ;  /* 0x00000004211c7825 */ /* 0x001fca00078e0214 */
[----:B------:R0:W2:Y:S01]  /*1120*/  LDG.E R35, desc[UR10][R28.64] ;  /* 0x0000000a1c237981 */ /* 0x0000a2000c1e1900 */
[----:B------:R-:W-:Y:S02]  /*1130*/  UIMAD.WIDE UR4, UR4, 0x4, URZ ;  /* 0x00000004040478a5 */ /* 0x000fe4000f8e02ff */
[----:B------:R-:W-:Y:S01]  /*1140*/  UIMAD.WIDE UR6, UR6, 0x4, URZ ;  /* 0x00000004060678a5 */ /* 0x000fe2000f8e02ff */
[----:B-1----:R-:W-:Y:S01]  /*1150*/  IMAD.U32 R27, RZ, RZ, UR9 ;  /* 0x00000009ff1b7e24 */ /* 0x002fe2000f8e00ff */
[----:B0-----:R-:W-:-:S03]  /*1160*/  MOV R29, UR9 ;  /* 0x00000009001d7c02 */ /* 0x001fc60008000f00 */
[----:B------:R-:W-:-:S04]  /*1170*/  IMAD.WIDE R26, R27, 0xc, R24 ;  /* 0x0000000c1b1a7825 */ /* 0x000fc800078e0218 */
[----:B------:R-:W-:-:S04]  /*1180*/  IMAD.WIDE R28, R29, 0x8, R24 ;  /* 0x000000081d1c7825 */ /* 0x000fc800078e0218 */
[----:B----4-:R-:W-:-:S04]  /*1190*/  FADD R18, R53, R18 ;  /* 0x0000001235127221 */ /* 0x010fc80000000000 */
[----:B------:R-:W-:-:S04]  /*11a0*/  FMUL R18, R18, UR20 ;  /* 0x0000001412127c20 */ /* 0x000fc80008400000 */
[----:B---3--:R-:W-:Y:S01]  /*11b0*/  FFMA R18, R5, UR8, R18 ;  /* 0x0000000805127c23 */ /* 0x008fe20008000012 */
[----:B------:R-:W-:Y:S01]  /*11c0*/  FADD R10, R45, R10 ;  /* 0x0000000a2d0a7221 */ /* 0x000fe20000000000 */
[----:B------:R-:W-:Y:S01]  /*11d0*/  FADD R39, R12, R39 ;  /* 0x000000270c277221 */ /* 0x000fe20000000000 */
[----:B------:R-:W-:-:S04]  /*11e0*/  FADD R51, R51, R50 ;  /* 0x0000003233337221 */ /* 0x000fc80000000000 */
[----:B------:R-:W-:Y:S01]  /*11f0*/  FFMA R18, R51, UR21, R18 ;  /* 0x0000001533127c23 */ /* 0x000fe20008000012 */
[----:B------:R-:W-:-:S04]  /*1200*/  FADD R43, R49, R48 ;  /* 0x00000030312b7221 */ /* 0x000fc80000000000 */
[----:B------:R-:W-:Y:S01]  /*1210*/  FFMA R43, R43, UR22, R18 ;  /* 0x000000162b2b7c23 */ /* 0x000fe20008000012 */
[----:B--2---:R-:W-:Y:S01]  /*1220*/  FADD R8, R8, R47 ;  /* 0x0000002f08087221 */ /* 0x004fe20000000000 */
[----:B------:R-:W-:Y:S01]  /*1230*/  FADD R46, R46, R15 ;  /* 0x0000000f2e2e7221 */ /* 0x000fe20000000000 */
[----:B------:R-:W-:Y:S01]  /*1240*/  FMUL R15, R10, UR20 ;  /* 0x000000140a0f7c20 */ /* 0x000fe20008400000 */
[----:B------:R-:W-:Y:S01]  /*1250*/  FADD R18, R14, R9 ;  /* 0x000000090e127221 */ /* 0x000fe20000000000 */
[----:B------:R-:W-:Y:S01]  /*1260*/  FFMA R14, R8, UR23, R43 ;  /* 0x00000017080e7c23 */ /* 0x000fe2000800002b */
[----:B------:R-:W-:Y:S01]  /*1270*/  FMUL R43, R46, UR20 ;  /* 0x000000142e2b7c20 */ /* 0x000fe20008400000 */
[----:B------:R-:W-:Y:S01]  /*1280*/  FFMA R46, R44, UR8, R15 ;  /* 0x000000082c2e7c23 */ /* 0x000fe2000800000f */
[----:B------:R-:W-:Y:S02]  /*1290*/  FMUL R48, R18, UR20 ;  /* 0x0000001412307c20 */ /* 0x000fe40008400000 */
[----:B------:R-:W-:-:S02]  /*12a0*/  FFMA R44, R44, UR8, R43 ;  /* 0x000000082c2c7c23 */ /* 0x000fc4000800002b */
[----:B------:R-:W-:Y:S01]  /*12b0*/  FFMA R48, R5, UR8, R48 ;  /* 0x0000000805307c23 */ /* 0x000fe20008000030 */
[----:B------:R-:W-:Y:S01]  /*12c0*/  FADD R43, R52, R30 ;  /* 0x0000001e342b7221 */ /* 0x000fe20000000000 */
[----:B------:R-:W-:-:S04]  /*12d0*/  FADD R13, R13, R40 ;  /* 0x000000280d0d7221 */ /* 0x000fc80000000000 */
[----:B------:R-:W-:Y:S01]  /*12e0*/  FFMA R13, R13, UR21, R44 ;  /* 0x000000150d0d7c23 */ /* 0x000fe2000800002c */
[----:B------:R-:W-:Y:S01]  /*12f0*/  FADD R42, R37, R42 ;  /* 0x0000002a252a7221 */ /* 0x000fe20000000000 */
[----:B------:R-:W-:Y:S01]  /*1300*/  FFMA R43, R43, UR21, R48 ;  /* 0x000000152b2b7c23 */ /* 0x000fe20008000030 */
[----:B------:R-:W-:Y:S02]  /*1310*/  FADD R32, R31, R32 ;  /* 0x000000201f207221 */ /* 0x000fe40000000000 */
[----:B------:R-:W-:Y:S01]  /*1320*/  FFMA R42, R42, UR22, R13 ;  /* 0x000000162a2a7c23 */ /* 0x000fe2000800000d */
[----:B------:R-:W-:Y:S01]  /*1330*/  FADD R19, R19, R41 ;  /* 0x0000002913137221 */ /* 0x000fe20000000000 */
[----:B------:R-:W-:-:S04]  /*1340*/  IMAD.WIDE R8, R0, 0x4, RZ ;  /* 0x0000000400087825 */ /* 0x000fc800078e02ff */
[----:B------:R-:W-:Y:S01]  /*1350*/  FFMA R39, R39, UR21, R46 ;  /* 0x0000001527277c23 */ /* 0x000fe2000800002e */
[----:B------:R-:W-:Y:S01]  /*1360*/  FADD R36, R11, R36 ;  /* 0x000000240b247221 */ /* 0x000fe20000000000 */
[----:B------:R-:W-:Y:S01]  /*1370*/  FFMA R32, R32, UR22, R43 ;  /* 0x0000001620207c23 */ /* 0x000fe2000800002b */
[----:B------:R-:W-:Y:S01]  /*1380*/  FFMA R19, R19, UR23, R42 ;  /* 0x0000001713137c23 */ /* 0x000fe2000800002a */
[----:B------:R-:W-:-:S04]  /*1390*/  IMAD.WIDE R42, R16, 0x4, RZ ;  /* 0x00000004102a7825 */ /* 0x000fc800078e02ff */
[----:B------:R-:W-:Y:S01]  /*13a0*/  FADD R38, R38, R17 ;  /* 0x0000001126267221 */ /* 0x000fe20000000000 */
[----:B------:R-:W-:Y:S01]  /*13b0*/  MOV R31, UR9 ;  /* 0x00000009001f7c02 */ /* 0x000fe20008000f00 */
[----:B------:R-:W-:Y:S01]  /*13c0*/  FFMA R11, R36, UR22, R39 ;  /* 0x00000016240b7c23 */ /* 0x000fe20008000027 */
[----:B------:R-:W-:Y:S01]  /*13d0*/  IMAD.U32 R49, RZ, RZ, UR9 ;  /* 0x00000009ff317e24 */ /* 0x000fe2000f8e00ff */
[----:B------:R-:W-:Y:S01]  /*13e0*/  IADD3 R15, P0, PT, R8, -UR4, RZ ;  /* 0x80000004080f7c10 */ /* 0x000fe2000ff1e0ff */
[----:B------:R-:W-:Y:S02]  /*13f0*/  IMAD.U32 R17, RZ, RZ, UR9 ;  /* 0x00000009ff117e24 */ /* 0x000fe4000f8e00ff */
[----:B------:R-:W-:Y:S01]  /*1400*/  FADD R13, R34, R35 ;  /* 0x00000023220d7221 */ /* 0x000fe20000000000 */
[----:B------:R-:W-:Y:S01]  /*1410*/  IMAD.MOV.U32 R10, RZ, RZ, R8 ;  /* 0x000000ffff0a7224 */ /* 0x000fe200078e0008 */
[----:B------:R-:W-:Y:S01]  /*1420*/  IADD3 R8, P1, PT, R8, -UR6, RZ ;  /* 0x8000000608087c10 */ /* 0x000fe2000ff3e0ff */
[----:B------:R-:W-:-:S04]  /*1430*/  IMAD.WIDE R24, R49, 0x10, R24 ;  /* 0x0000001031187825 */ /* 0x000fc800078e0218 */
[----:B------:R-:W-:Y:S01]  /*1440*/  FFMA R13, R13, UR23, R32 ;  /* 0x000000170d0d7c23 */ /* 0x000fe20008000020 */
[----:B------:R-:W-:Y:S01]  /*1450*/  FFMA R11, R38, UR23, R11 ;  /* 0x00000017260b7c23 */ /* 0x000fe2000800000b */
[----:B------:R-:W-:Y:S01]  /*1460*/  IADD3.X R18, PT, PT, R9, ~UR5, RZ, P0, !PT ;  /* 0x8000000509127c10 */ /* 0x000fe200087fe4ff */
[----:B------:R-:W-:Y:S02]  /*1470*/  IMAD.MOV.U32 R32, RZ, RZ, RZ ;  /* 0x000000ffff207224 */ /* 0x000fe400078e00ff */
[----:B------:R-:W-:Y:S02]  /*1480*/  IMAD.MOV.U32 R45, RZ, RZ, R0 ;  /* 0x000000ffff2d7224 */ /* 0x000fe400078e0000 */
[----:B------:R-:W-:Y:S02]  /*1490*/  IMAD.MOV.U32 R49, RZ, RZ, RZ ;  /* 0x000000ffff317224 */ /* 0x000fe400078e00ff */
[----:B------:R-:W-:Y:S01]  /*14a0*/  IMAD.WIDE R16, R17, 0x8, R42 ;  /* 0x0000000811107825 */ /* 0x000fe200078e022a */
[----:B------:R-:W-:-:S03]  /*14b0*/  UMOV UR8, 0x8 ;  /* 0x0000000800087882 */ /* 0x000fc60000000000 */
[----:B------:R-:W-:Y:S01]  /*14c0*/  IMAD.WIDE R30, R31, 0xc, R42 ;  /* 0x0000000c1f1e7825 */ /* 0x000fe200078e022a */
[----:B------:R-:W-:-:S03]  /*14d0*/  UMOV UR4, URZ ;  /* 0x000000ff00047c82 */ /* 0x000fc60008000000 */
[----:B------:R-:W-:Y:S02]  /*14e0*/  IMAD.MOV.U32 R47, RZ, RZ, R6 ;  /* 0x000000ffff2f7224 */ /* 0x000fe400078e0006 */
[----:B------:R-:W-:Y:S01]  /*14f0*/  IMAD.MOV.U32 R12, RZ, RZ, R9 ;  /* 0x000000ffff0c7224 */ /* 0x000fe200078e0009 */
[----:B------:R-:W-:Y:S01]  /*1500*/  IADD3.X R9, PT, PT, R9, ~UR7, RZ, P1, !PT ;  /* 0x8000000709097c10 */ /* 0x000fe20008ffe4ff */
[----:B------:R-:W0:Y:S01]  /*1510*/  LDCU.64 UR6, c[0x0][0x3b8] ;  /* 0x00007700ff0677ac */ /* 0x000e220008000a00 */
[----:B------:R-:W-:-:S05]  /*1520*/  NOP ;  /* 0x0000000000007918 */ /* 0x000fca0000000000 */
.L_x_78:
[----:B------:R-:W-:Y:S02]  /*1530*/  HFMA2 R35, -RZ, RZ, 0, 2.384185791015625e-07 ;  /* 0x00000004ff237431 */ /* 0x000fe400000001ff */
[----:B------:R-:W-:Y:S01]  /*1540*/  IMAD.MOV.U32 R39, RZ, RZ, 0x4 ;  /* 0x00000004ff277424 */ /* 0x000fe200078e00ff */
[----:B------:R-:W-:-:S03]  /*1550*/  IADD3 R36, P0, PT, R42, UR14, RZ ;  /* 0x0000000e2a247c10 */ /* 0x000fc6000ff1e0ff */
[----:B------:R-:W-:Y:S01]  /*1560*/  IMAD.WIDE.U32 R38, R0, R39, UR12 ;  /* 0x0000000c00267e25 */ /* 0x000fe2000f8e0027 */
[----:B------:R-:W-:-:S03]  /*1570*/  IADD3.X R37, PT, PT, R43, UR15, RZ, P0, !PT ;  /* 0x0000000f2b257c10 */ /* 0x000fc600087fe4ff */
[----:B------:R-:W-:Y:S01]  /*1580*/  IMAD.WIDE R34, R0, R35, -UR12 ;  /* 0x8000000c00227e25 */ /* 0x000fe2000f8e0223 */
[----:B0-----:R-:W-:Y:S01]  /*1590*/  IADD3 R40, P1, PT, R38, UR6, RZ ;  /* 0x0000000626287c10 */ /* 0x001fe2000ff3e0ff */
[----:B------:R0:W2:Y:S01]  /*15a0*/  LDG.E R46, desc[UR10][R36.64] ;  /* 0x0000000a242e7981 */ /* 0x0000a2000c1e1900 */
[----:B------:R-:W-:Y:S02]  /*15b0*/  IADD3 R38, P0, PT, R34, UR14, RZ ;  /* 0x0000000e22267c10 */ /* 0x000fe4000ff1e0ff */
[----:B------:R-:W-:Y:S02]  /*15c0*/  IADD3.X R41, PT, PT, R39, UR7, RZ, P1, !PT ;  /* 0x0000000727297c10 */ /* 0x000fe40008ffe4ff */
[----:B------:R-:W-:Y:S01]  /*15d0*/  IADD3.X R39, PT, PT, R35, UR15, RZ, P0, !PT ;  /* 0x0000000f23277c10 */ /* 0x000fe200087fe4ff */
[----:B------:R-:W-:Y:S01]  /*15e0*/  IMAD.WIDE R50, R4, 0x4, R20 ;  /* 0x0000000404327825 */ /* 0x000fe200078e0214 */
[----:B0-----:R-:W-:Y:S01]  /*15f0*/  IADD3 R36, P0, PT, R10, UR16, RZ ;  /* 0x000000100a247c10 */ /* 0x001fe2000ff1e0ff */
[----:B------:R-:W3:Y:S04]  /*1600*/  LDG.E R48, desc[UR10][R40.64] ;  /* 0x0000000a28307981 */ /* 0x000ee8000c1e1900 */
[----:B------:R0:W4:Y:S01]  /*1610*/  LDG.E R44, desc[UR10][R38.64] ;  /* 0x0000000a262c7981 */ /* 0x000122000c1e1900 */
[----:B------:R-:W-:-:S03]  /*1620*/  IADD3.X R37, PT, PT, R12, UR17, RZ, P0, !PT ;  /* 0x000000110c257c10 */ /* 0x000fc600087fe4ff */
[----:B------:R-:W2:Y:S01]  /*1630*/  LDG.E R51, desc[UR10][R50.64] ;  /* 0x0000000a32337981 */ /* 0x000ea2000c1e1900 */
[----:B0-----:R-:W-:-:S03]  /*1640*/  IMAD.WIDE.U32 R38, R45, 0x4, R20 ;  /* 0x000000042d267825 */ /* 0x001fc600078e0014 */
[----:B------:R-:W3:Y:S04]  /*1650*/  LDG.E R50, desc[UR10][R36.64] ;  /* 0x0000000a24327981 */ /* 0x000ee8000c1e1900 */
[----:B------:R-:W3:Y:S01]  /*1660*/  LDG.E R39, desc[UR10][R38.64] ;  /* 0x0000000a26277981 */ /* 0x000ee2000c1e1900 */
[----:B------:R-:W-:Y:S01]  /*1670*/  IMAD.WIDE R52, R4, 0x4, R22 ;  /* 0x0000000404347825 */ /* 0x000fe200078e0216 */
[----:B------:R-:W-:-:S04]  /*1680*/  IADD3 R40, P0, PT, R34, UR6, RZ ;  /* 0x0000000622287c10 */ /* 0x000fc8000ff1e0ff */
[----:B------:R-:W-:Y:S01]  /*1690*/  IADD3.X R41, PT, PT, R35, UR7, RZ, P0, !PT ;  /* 0x0000000723297c10 */ /* 0x000fe200087fe4ff */
[----:B------:R0:W4:Y:S04]  /*16a0*/  LDG.E R53, desc[UR10][R52.64] ;  /* 0x0000000a34357981 */ /* 0x000128000c1e1900 */
[----:B------:R-:W4:Y:S01]  /*16b0*/  LDG.E R40, desc[UR10][R40.64] ;  /* 0x0000000a28287981 */ /* 0x000f22000c1e1900 */
[----:B------:R-:W1:Y:S01]  /*16c0*/  LDCU UR5, c[0x3][UR8] ;  /* 0x00c00000080577ac */ /* 0x000e620008000800 */
[----:B---3--:R-:W-:-:S04]  /*16d0*/  FADD R34, R39, R50 ;  /* 0x0000003227227221 */ /* 0x008fc80000000000 */
[----:B0-----:R-:W-:Y:S02]  /*16e0*/  FADD R52, -R39, R34 ;  /* 0x0000002227347221 */ /* 0x001fe40000000100 */
[----:B------:R-:W1:Y:S01]  /*16f0*/  LDC.64 R34, c[0x3][0x8] ;  /* 0x00c00200ff227b82 */ /* 0x000e620000000a00 */
[----:B--2---:R-:W-:Y:S01]  /*1700*/  FADD R51, R46, R51 ;  /* 0x000000332e337221 */ /* 0x004fe20000000000 */
[----:B----4-:R-:W-:Y:S01]  /*1710*/  FADD R53, R48, R53 ;  /* 0x0000003530357221 */ /* 0x010fe20000000000 */
[----:B------:R-:W-:Y:S01]  /*1720*/  FADD R46, -R50, R52 ;  /* 0x00000034322e7221 */ /* 0x000fe20000000100 */
[----:B------:R-:W-:Y:S01]  /*1730*/  IADD3 R52, P0, PT, R10, UR18, RZ ;  /* 0x000000120a347c10 */ /* 0x000fe2000ff1e0ff */
[----:B------:R-:W-:-:S06]  /*1740*/  IMAD.WIDE.U32 R38, R45, 0x4, R22 ;  /* 0x000000042d267825 */ /* 0x000fcc00078e0016 */
[----:B------:R0:W2:Y:S01]  /*1750*/  LDG.E R38, desc[UR10][R38.64] ;  /* 0x0000000a26267981 */ /* 0x0000a2000c1e1900 */
[----:B-1----:R-:W-:Y:S01]  /*1760*/  FMUL R48, R34, UR5 ;  /* 0x0000000522307c20 */ /* 0x002fe20008400000 */
[----:B------:R-:W-:Y:S01]  /*1770*/  FADD R34, R53, -R40 ;  /* 0x8000002835227221 */ /* 0x000fe20000000000 */
[----:B------:R-:W-:Y:S02]  /*1780*/  IADD3.X R53, PT, PT, R12, UR19, RZ, P0, !PT ;  /* 0x000000130c357c10 */ /* 0x000fe400087fe4ff */
[----:B------:R-:W-:-:S03]  /*1790*/  FFMA R46, R48, R46, R49 ;  /* 0x0000002e302e7223 */ /* 0x000fc60000000031 */
[----:B------:R-:W2:Y:S01]  /*17a0*/  LDG.E R49, desc[UR10][R52.64] ;  /* 0x0000000a34317981 */ /* 0x000ea2000c1e1900 */
[----:B------:R-:W-:Y:S02]  /*17b0*/  IADD3 R40, P1, PT, R36, UR12, RZ ;  /* 0x0000000c24287c10 */ /* 0x000fe4000ff3e0ff */
[----:B------:R-:W-:Y:S02]  /*17c0*/  IADD3 R36, P0, PT, R52, UR12, RZ ;  /* 0x0000000c34247c10 */ /* 0x000fe4000ff1e0ff */
[----:B------:R-:W-:Y:S01]  /*17d0*/  IADD3.X R41, PT, PT, R37, UR13, RZ, P1, !PT ;  /* 0x0000000d25297c10 */ /* 0x000fe20008ffe4ff */
[----:B------:R-:W-:-:S04]  /*17e0*/  FADD R44, R51, -R44 ;  /* 0x8000002c332c7221 */ /* 0x000fc80000000000 */
[----:B------:R-:W3:Y:S01]  /*17f0*/  LDG.E R51, desc[UR10][R40.64] ;  /* 0x0000000a28337981 */ /* 0x000ee2000c1e1900 */
[----:B0-----:R-:W-:Y:S02]  /*1800*/  IMAD.U32 R39, RZ, RZ, UR14 ;  /* 0x0000000eff277e24 */ /* 0x001fe4000f8e00ff */
[----:B--2---:R-:W-:-:S04]  /*1810*/  FADD R37, R38, R49 ;  /* 0x0000003126257221 */ /* 0x004fc80000000000 */
[----:B------:R-:W-:Y:S01]  /*1820*/  FADD R50, -R38, R37 ;  /* 0x0000002526327221 */ /* 0x000fe20000000100 */
[----:B------:R-:W-:-:S03]  /*1830*/  IADD3.X R37, PT, PT, R53, UR13, RZ, P0, !PT ;  /* 0x0000000d35257c10 */ /* 0x000fc600087fe4ff */
[----:B------:R-:W-:Y:S02]  /*1840*/  FADD R50, -R49, R50 ;  /* 0x0000003231327221 */ /* 0x000fe40000000100 */
[----:B------:R-:W2:Y:S01]  /*1850*/  LDG.E R49, desc[UR10][R36.64] ;  /* 0x0000000a24317981 */ /* 0x000ea2000c1e1900 */
[----:B------:R-:W-:Y:S01]  /*1860*/  IADD3 R38, P0, P1, R39, UR12, R42 ;  /* 0x0000000c27267c10 */ /* 0x000fe2000f91e02a */
[----:B------:R-:W-:Y:S02]  /*1870*/  IMAD.U32 R39, RZ, RZ, UR15 ;  /* 0x0000000fff277e24 */ /* 0x000fe4000f8e00ff */
[----:B------:R-:W-:-:S03]  /*1880*/  IMAD.WIDE R52, R7, 0x4, R20 ;  /* 0x0000000407347825 */ /* 0x000fc600078e0214 */
[----:B------:R-:W-:Y:S01]  /*1890*/  IADD3.X R39, PT, PT, R39, UR13, R43, P0, P1 ;  /* 0x0000000d27277c10 */ /* 0x000fe200087e242b */
[----:B------:R-:W-:-:S05]  /*18a0*/  FFMA R32, R48, R50, R32 ;  /* 0x0000003230207223 */ /* 0x000fca0000000020 */
[----:B------:R-:W4:Y:S01]  /*18b0*/  LDG.E R39, desc[UR10][R38.64] ;  /* 0x0000000a26277981 */ /* 0x000f22000c1e1900 */
[----:B------:R-:W-:Y:S01]  /*18c0*/  FMUL R35, R35, UR5 ;  /* 0x0000000523237c20 */ /* 0x000fe20008400000 */
[----:B------:R-:W-:Y:S02]  /*18d0*/  IADD3 R48, P0, PT, R28, UR6, RZ ;  /* 0x000000061c307c10 */ /* 0x000fe4000ff1e0ff */
[----:B------:R0:W4:Y:S01]  /*18e0*/  LDG.E R38, desc[UR10][R52.64] ;  /* 0x0000000a34267981 */ /* 0x000122000c1e1900 */
[----:B---3--:R-:W-:Y:S01]  /*18f0*/  FADD R44, R44, -R51 ;  /* 0x800000332c2c7221 */ /* 0x008fe20000000000 */
[----:B------:R-:W-:-:S04]  /*1900*/  IMAD.WIDE R50, R7, 0x4, R22 ;  /* 0x0000000407327825 */ /* 0x000fc800078e0216 */
[----:B------:R-:W-:Y:S02]  /*1910*/  FFMA R46, R35, R44, R46 ;  /* 0x0000002c232e7223 */ /* 0x000fe4000000002e */
[----:B------:R-:W3:Y:S01]  /*1920*/  LDG.E R50, desc[UR10][R50.64] ;  /* 0x0000000a32327981 */ /* 0x000ee2000c1e1900 */
[----:B--2---:R-:W-:-:S04]  /*1930*/  FADD R49, R34, -R49 ;  /* 0x8000003122317221 */ /* 0x004fc80000000000 */
[----:B------:R-:W-:Y:S01]  /*1940*/  FFMA R32, R35, R49, R32 ;  /* 0x0000003123207223 */ /* 0x000fe20000000020 */
[----:B------:R-:W-:Y:S02]  /*1950*/  IADD3.X R49, PT, PT, R29, UR7, RZ, P0, !PT ;  /* 0x000000071d317c10 */ /* 0x000fe400087fe4ff */
[----:B0-----:R-:W-:Y:S02]  /*1960*/  IADD3 R52, P0, PT, R8, UR14, RZ ;  /* 0x0000000e08347c10 */ /* 0x001fe4000ff1e0ff */
[----:B------:R-:W-:Y:S02]  /*1970*/  IADD3 R34, P1, PT, R40, UR12, RZ ;  /* 0x0000000c28227c10 */ /* 0x000fe4000ff3e0ff */
[----:B------:R-:W-:Y:S01]  /*1980*/  IADD3.X R53, PT, PT, R9, UR15, RZ, P0, !PT ;  /* 0x0000000f09357c10 */ /* 0x000fe200087fe4ff */
[----:B------:R-:W3:Y:S01]  /*1990*/  LDG.E R49, desc[UR10][R48.64] ;  /* 0x0000000a30317981 */ /* 0x000ee2000c1e1900 */
[----:B------:R-:W-:Y:S02]  /*19a0*/  IADD3 R40, P0, PT, R8, UR6, RZ ;  /* 0x0000000608287c10 */ /* 0x000fe4000ff1e0ff */
[----:B------:R-:W-:Y:S01]  /*19b0*/  IADD3.X R35, PT, PT, R41, UR13, RZ, P1, !PT ;  /* 0x0000000d29237c10 */ /* 0x000fe20008ffe4ff */
[----:B------:R-:W2:Y:S01]  /*19c0*/  LDG.E R44, desc[UR10][R52.64] ;  /* 0x0000000a342c7981 */ /* 0x000ea2000c1e1900 */
[----:B------:R-:W-:-:S02]  /*19d0*/  IADD3.X R41, PT, PT, R9, UR7, RZ, P0, !PT ;  /* 0x0000000709297c10 */ /* 0x000fc400087fe4ff */
[----:B------:R-:W-:Y:S01]  /*19e0*/  IADD3 R36, P0, PT, R36, UR12, RZ ;  /* 0x0000000c24247c10 */ /* 0x000fe2000ff1e0ff */
[----:B------:R-:W2:Y:S03]  /*19f0*/  LDG.E R48, desc[UR10][R34.64] ;  /* 0x0000000a22307981 */ /* 0x000ea6000c1e1900 */
[----:B------:R-:W-:Y:S01]  /*1a00*/  IADD3.X R37, PT, PT, R37, UR13, RZ, P0, !PT ;  /* 0x0000000d25257c10 */ /* 0x000fe200087fe4ff */
[----:B------:R4:W2:Y:S04]  /*1a10*/  LDG.E R40, desc[UR10][R40.64] ;  /* 0x0000000a28287981 */ /* 0x0008a8000c1e1900 */
[----:B------:R-:W2:Y:S01]  /*1a20*/  LDG.E R51, desc[UR10][R36.64] ;  /* 0x0000000a24337981 */ /* 0x000ea2000c1e1900 */
[----:B----4-:R-:W-:-:S02]  /*1a30*/  FADD R41, R39, R38 ;  /* 0x0000002627297221 */ /* 0x010fc40000000000 */
[----:B------:R-:W0:Y:S01]  /*1a40*/  LDC.64 R38, c[0x3][0x10] ;  /* 0x00c00400ff267b82 */ /* 0x000e220000000a00 */
[----:B------:R-:W-:Y:S02]  /*1a50*/  IMAD.U32 R52, RZ, RZ, UR14 ;  /* 0x0000000eff347e24 */ /* 0x000fe4000f8e00ff */
[----:B------:R-:W-:Y:S02]  /*1a60*/  IMAD.U32 R53, RZ, RZ, UR15 ;  /* 0x0000000fff357e24 */ /* 0x000fe4000f8e00ff */
[----:B------:R-:W-:-:S04]  /*1a70*/  IMAD.WIDE R52, R6, 0x4, R52 ;  /* 0x0000000406347825 */ /* 0x000fc800078e0234 */
[----:B---3--:R-:W-:Y:S01]  /*1a80*/  FADD R50, R49, R50 ;  /* 0x0000003231327221 */ /* 0x008fe20000000000 */
[----:B--2---:R-:W-:-:S04]  /*1a90*/  FADD R49, R41, -R44 ;  /* 0x8000002c29317221 */ /* 0x004fc80000000000 */
[----:B------:R-:W-:Y:S01]  /*1aa0*/  FADD R48, R49, -R48 ;  /* 0x8000003031307221 */ /* 0x000fe20000000000 */
[----:B0-----:R-:W-:Y:S01]  /*1ab0*/  FMUL R49, R38, UR5 ;  /* 0x0000000526317c20 */ /* 0x001fe20008400000 */
[----:B------:R-:W-:-:S03]  /*1ac0*/  FADD R50, R50, -R40 ;  /* 0x8000002832327221 */ /* 0x000fc60000000000 */
[----:B------:R-:W-:Y:S01]  /*1ad0*/  FFMA R46, R49, R48, R46 ;  /* 0x00000030312e7223 */ /* 0x000fe2000000002e */
[----:B------:R-:W-:Y:S01]  /*1ae0*/  IADD3 R48, P0, PT, R16, UR14, RZ ;  /* 0x0000000e10307c10 */ /* 0x000fe2000ff1e0ff */
[----:B------:R-:W-:Y:S01]  /*1af0*/  FADD R51, R50, -R51 ;  /* 0x8000003332337221 */ /* 0x000fe20000000000 */
[----:B------:R-:W-:Y:S01]  /*1b00*/  IADD3 R50, P1, PT, R26, UR6, RZ ;  /* 0x000000061a327c10 */ /* 0x000fe2000ff3e0ff */
[----:B------:R-:W-:-:S04]  /*1b10*/  IMAD.WIDE R40, R47, 0x4, R22 ;  /* 0x000000042f287825 */ /* 0x000fc800078e0216 */
[----:B------:R-:W-:Y:S01]  /*1b20*/  FFMA R38, R49, R51, R32 ;  /* 0x0000003331267223 */ /* 0x000fe20000000020 */
[----:B------:R-:W-:Y:S01]  /*1b30*/  IADD3.X R49, PT, PT, R17, UR15, RZ, P0, !PT ;  /* 0x0000000f11317c10 */ /* 0x000fe200087fe4ff */
[----:B------:R-:W2:Y:S01]  /*1b40*/  LDG.E R32, desc[UR10][R52.64] ;  /* 0x0000000a34207981 */ /* 0x000ea2000c1e1900 */
[----:B------:R-:W-:-:S03]  /*1b50*/  IADD3.X R51, PT, PT, R27, UR7, RZ, P1, !PT ;  /* 0x000000071b337c10 */ /* 0x000fc60008ffe4ff */
[----:B------:R-:W3:Y:S04]  /*1b60*/  LDG.E R48, desc[UR10][R48.64] ;  /* 0x0000000a30307981 */ /* 0x000ee8000c1e1900 */
[----:B------:R0:W4:Y:S04]  /*1b70*/  LDG.E R44, desc[UR10][R40.64] ;  /* 0x0000000a282c7981 */ /* 0x000128000c1e1900 */
[----:B------:R1:W4:Y:S01]  /*1b80*/  LDG.E R49, desc[UR10][R50.64] ;  /* 0x0000000a32317981 */ /* 0x000322000c1e1900 */
[----:B0-----:R-:W-:Y:S01]  /*1b90*/  MOV R41, UR7 ;  /* 0x0000000700297c02 */ /* 0x001fe20008000f00 */
[----:B------:R-:W-:-:S02]  /*1ba0*/  IMAD.U32 R40, RZ, RZ, UR6 ;  /* 0x00000006ff287e24 */ /* 0x000fc4000f8e00ff */
[----:B-1----:R-:W-:-:S04]  /*1bb0*/  IMAD.WIDE R50, R47, 0x4, R20 ;  /* 0x000000042f327825 */ /* 0x002fc800078e0214 */
[----:B------:R-:W-:Y:S02]  /*1bc0*/  IMAD.WIDE R40, R6, 0x4, R40 ;  /* 0x0000000406287825 */ /* 0x000fe400078e0228 */
[----:B------:R-:W3:Y:S04]  /*1bd0*/  LDG.E R51, desc[UR10][R50.64] ;  /* 0x0000000a32337981 */ /* 0x000ee8000c1e1900 */
[----:B------:R-:W2:Y:S01]  /*1be0*/  LDG.E R40, desc[UR10][R40.64] ;  /* 0x0000000a28287981 */ /* 0x000ea2000c1e1900 */
[----:B------:R-:W-:-:S04]  /*1bf0*/  IADD3 R34, P0, PT, R34, UR12, RZ ;  /* 0x0000000c22227c10 */ /* 0x000fc8000ff1e0ff */
[----:B------:R-:W-:-:S05]  /*1c00*/  IADD3.X R35, PT, PT, R35, UR13, RZ, P0, !PT ;  /* 0x0000000d23237c10 */ /* 0x000fca00087fe4ff */
[----:B------:R0:W2:Y:S01]  /*1c10*/  LDG.E R50, desc[UR10][R34.64] ;  /* 0x0000000a22327981 */ /* 0x0000a2000c1e1900 */
[----:B----4-:R-:W-:Y:S01]  /*1c20*/  FADD R44, R49, R44 ;  /* 0x0000002c312c7221 */ /* 0x010fe20000000000 */
[----:B---3--:R-:W-:Y:S01]  /*1c30*/  FADD R51, R48, R51 ;  /* 0x0000003330337221 */ /* 0x008fe20000000000 */
[----:B------:R-:W-:Y:S02]  /*1c40*/  IADD3 R48, P0, PT, R30, UR14, RZ ;  /* 0x0000000e1e307c10 */ /* 0x000fe4000ff1e0ff */
[----:B--2---:R-:W-:Y:S02]  /*1c50*/  FADD R53, R44, -R40 ;  /* 0x800000282c357221 */ /* 0x004fe40000000000 */
[----:B------:R-:W-:Y:S01]  /*1c60*/  IADD3.X R49, PT, PT, R31, UR15, RZ, P0, !PT ;  /* 0x0000000f1f317c10 */ /* 0x000fe200087fe4ff */
[----:B------:R-:W-:Y:S01]  /*1c70*/  IMAD.WIDE R40, R33, 0x4, R20 ;  /* 0x0000000421287825 */ /* 0x000fe200078e0214 */
[----:B------:R-:W-:-:S03]  /*1c80*/  IADD3 R36, P0, PT, R36, UR12, RZ ;  /* 0x0000000c24247c10 */ /* 0x000fc6000ff1e0ff */
[----:B------:R-:W-:Y:S01]  /*1c90*/  FADD R52, R51, -R32 ;  /* 0x8000002033347221 */ /* 0x000fe20000000000 */
[----:B------:R-:W2:Y:S01]  /*1ca0*/  LDG.E R48, desc[UR10][R48.64] ;  /* 0x0000000a30307981 */ /* 0x000ea2000c1e1900 */
[----:B------:R-:W-:-:S03]  /*1cb0*/  IADD3.X R37, PT, PT, R37, UR13, RZ, P0, !PT ;  /* 0x0000000d25257c10 */ /* 0x000fc600087fe4ff */
[----:B------:R1:W2:Y:S04]  /*1cc0*/  LDG.E R51, desc[UR10][R40.64] ;  /* 0x0000000a28337981 */ /* 0x0002a8000c1e1900 */
[----:B------:R-:W3:Y:S01]  /*1cd0*/  LDG.E R32, desc[UR10][R36.64] ;  /* 0x0000000a24207981 */ /* 0x000ee2000c1e1900 */
[----:B0-----:R-:W-:-:S04]  /*1ce0*/  IADD3 R34, P1, PT, R34, UR12, RZ ;  /* 0x0000000c22227c10 */ /* 0x001fc8000ff3e0ff */
[----:B------:R-:W-:Y:S02]  /*1cf0*/  IADD3.X R35, PT, PT, R35, UR13, RZ, P1, !PT ;  /* 0x0000000d23237c10 */ /* 0x000fe40008ffe4ff */
[----:B-1----:R-:W-:-:S03]  /*1d00*/  IADD3 R40, P0, PT, R15, UR14, RZ ;  /* 0x0000000e0f287c10 */ /* 0x002fc6000ff1e0ff */
[----:B------:R0:W4:Y:S01]  /*1d10*/  LDG.E R44, desc[UR10][R34.64] ;  /* 0x0000000a222c7981 */ /* 0x000122000c1e1900 */
[----:B------:R-:W-:Y:S01]  /*1d20*/  IADD3.X R41, PT, PT, R18, UR15, RZ, P0, !PT ;  /* 0x0000000f12297c10 */ /* 0x000fe200087fe4ff */
[----:B------:R-:W-:-:S04]  /*1d30*/  FADD R50, R52, -R50 ;  /* 0x8000003234327221 */ /* 0x000fc80000000000 */
[----:B------:R1:W4:Y:S01]  /*1d40*/  LDG.E R40, desc[UR10][R40.64] ;  /* 0x0000000a28287981 */ /* 0x000322000c1e1900 */
[----:B0-----:R-:W-:-:S04]  /*1d50*/  IADD3 R34, P0, PT, R24, UR6, RZ ;  /* 0x0000000618227c10 */ /* 0x001fc8000ff1e0ff */
[----:B------:R-:W-:Y:S01]  /*1d60*/  IADD3.X R35, PT, PT, R25, UR7, RZ, P0, !PT ;  /* 0x0000000719237c10 */ /* 0x000fe200087fe4ff */
[----:B-1----:R-:W0:Y:S04]  /*1d70*/  LDC R41, c[0x3][0x18] ;  /* 0x00c00600ff297b82 */ /* 0x002e280000000800 */
[----:B------:R1:W4:Y:S02]  /*1d80*/  LDG.E R52, desc[UR10][R34.64] ;  /* 0x0000000a22347981 */ /* 0x000324000c1e1900 */
[----:B-1----:R-:W-:-:S04]  /*1d90*/  IMAD.WIDE R34, R33, 0x4, R22 ;  /* 0x0000000421227825 */ /* 0x002fc800078e0216 */
[----:B--2---:R-:W-:Y:S01]  /*1da0*/  FADD R51, R48, R51 ;  /* 0x0000003330337221 */ /* 0x004fe20000000000 */
[----:B------:R-:W-:Y:S01]  /*1db0*/  IADD3 R48, P0, PT, R15, UR6, RZ ;  /* 0x000000060f307c10 */ /* 0x000fe2000ff1e0ff */
[----:B---3--:R-:W-:-:S03]  /*1dc0*/  FADD R53, R53, -R32 ;  /* 0x8000002035357221 */ /* 0x008fc60000000000 */
[----:B------:R-:W-:Y:S01]  /*1dd0*/  IADD3.X R49, PT, PT, R18, UR7, RZ, P0, !PT ;  /* 0x0000000712317c10 */ /* 0x000fe200087fe4ff */
[----:B------:R-:W2:Y:S01]  /*1de0*/  LDG.E R32, desc[UR10][R34.64] ;  /* 0x0000000a22207981 */ /* 0x000ea2000c1e1900 */
[----:B------:R-:W-:-:S03]  /*1df0*/  IADD3 R36, P0, PT, R36, UR12, RZ ;  /* 0x0000000c24247c10 */ /* 0x000fc6000ff1e0ff */
[----:B------:R1:W3:Y:S01]  /*1e00*/  LDG.E R48, desc[UR10][R48.64] ;  /* 0x0000000a30307981 */ /* 0x0002e2000c1e1900 */
[----:B------:R-:W-:-:S05]  /*1e10*/  IADD3.X R37, PT, PT, R37, UR13, RZ, P0, !PT ;  /* 0x0000000d25257c10 */ /* 0x000fca00087fe4ff */
[----:B------:R-:W3:Y:S01]  /*1e20*/  LDG.E R36, desc[UR10][R36.64] ;  /* 0x0000000a24247981 */ /* 0x000ee2000c1e1900 */
[----:B------:R-:W-:Y:S02]  /*1e30*/  UIADD3 UR6, UP0, UPT, UR6, 0x4, URZ ;  /* 0x0000000406067890 */ /* 0x000fe4000ff1e0ff */
[----:B------:R-:W-:Y:S02]  /*1e40*/  UIADD3 UR4, UPT, UPT, UR4, 0x1, URZ ;  /* 0x0000000104047890 */ /* 0x000fe4000fffe0ff */
[----:B------:R-:W-:Y:S02]  /*1e50*/  UIADD3.X UR7, UPT, UPT, URZ, UR7, URZ, UP0, !UPT ;  /* 0x00000007ff077290 */ /* 0x000fe400087fe4ff */
[----:B------:R-:W-:Y:S01]  /*1e60*/  UISETP.NE.AND UP0, UPT, UR4, 0x5, UPT ;  /* 0x000000050400788c */ /* 0x000fe2000bf05270 */
[----:B------:R-:W-:Y:S01]  /*1e70*/  FMUL R39, R39, UR5 ;  /* 0x0000000527277c20 */ /* 0x000fe20008400000 */
[----:B----4-:R-:W-:Y:S01]  /*1e80*/  FADD R51, R51, -R40 ;  /* 0x8000002833337221 */ /* 0x010fe20000000000 */
[----:B0-----:R-:W-:Y:S01]  /*1e90*/  FMUL R41, R41, UR5 ;  /* 0x0000000529297c20 */ /* 0x001fe20008400000 */
[----:B------:R-:W-:Y:S01]  /*1ea0*/  IADD3 R10, P0, PT, R10, -0x4, RZ ;  /* 0xfffffffc0a0a7810 */ /* 0x000fe20007f1e0ff */
[C---:B------:R-:W-:Y:S01]  /*1eb0*/  FFMA R46, R39.reuse, R50, R46 ;  /* 0x00000032272e7223 */ /* 0x040fe2000000002e */
[----:B------:R-:W-:Y:S01]  /*1ec0*/  FFMA R38, R39, R53, R38 ;  /* 0x0000003527267223 */ /* 0x000fe20000000026 */
[----:B------:R-:W-:Y:S01]  /*1ed0*/  FADD R44, R51, -R44 ;  /* 0x8000002c332c7221 */ /* 0x000fe20000000000 */
[----:B------:R-:W-:Y:S01]  /*1ee0*/  UIADD3 UR14, UP1, UPT, UR14, 0x4, URZ ;  /* 0x000000040e0e7890 */ /* 0x000fe2000ff3e0ff */
[----:B------:R-:W-:Y:S01]  /*1ef0*/  VIADD R7, R7, 0xffffffff ;  /* 0xffffffff07077836 */ /* 0x000fe20000000000 */
[----:B------:R-:W-:Y:S01]  /*1f00*/  IADD3.X R12, PT, PT, R12, -0x1, RZ, P0, !PT ;  /* 0xffffffff0c0c7810 */ /* 0x000fe200007fe4ff */
[----:B-1----:R-:W-:Y:S01]  /*1f10*/  FFMA R49, R41, R44, R46 ;  /* 0x0000002c29317223 */ /* 0x002fe2000000002e */
[----:B------:R-:W-:-:S02]  /*1f20*/  VIADD R47, R47, 0xffffffff ;  /* 0xffffffff2f2f7836 */ /* 0x000fc40000000000 */
[----:B------:R-:W-:Y:S02]  /*1f30*/  VIADD R4, R4, 0xffffffff ;  /* 0xffffffff04047836 */ /* 0x000fe40000000000 */
[----:B------:R-:W-:Y:S02]  /*1f40*/  VIADD R45, R45, 0x1 ;  /* 0x000000012d2d7836 */ /* 0x000fe40000000000 */
[----:B------:R-:W-:Y:S01]  /*1f50*/  VIADD R33, R33, 0xffffffff ;  /* 0xffffffff21217836 */ /* 0x000fe20000000000 */
[----:B------:R-:W-:Y:S02]  /*1f60*/  UIADD3 UR8, UPT, UPT, UR8, 0x4, URZ ;  /* 0x0000000408087890 */ /* 0x000fe4000fffe0ff */
[----:B------:R-:W-:Y:S01]  /*1f70*/  UIADD3.X UR15, UPT, UPT, URZ, UR15, URZ, UP1, !UPT ;  /* 0x0000000fff0f7290 */ /* 0x000fe20008ffe4ff */
[----:B--2---:R-:W-:-:S04]  /*1f80*/  FADD R32, R52, R32 ;  /* 0x0000002034207221 */ /* 0x004fc80000000000 */
[----:B---3--:R-:W-:-:S04]  /*1f90*/  FADD R35, R32, -R48 ;  /* 0x8000003020237221 */ /* 0x008fc80000000000 */
[----:B------:R-:W-:-:S04]  /*1fa0*/  FADD R35, R35, -R36 ;  /* 0x8000002423237221 */ /* 0x000fc80000000000 */
[----:B------:R-:W-:Y:S01]  /*1fb0*/  FFMA R32, R41, R35, R38 ;  /* 0x0000002329207223 */ /* 0x000fe20000000026 */
[----:B------:R-:W-:Y:S06]  /*1fc0*/  BRA.U UP0, `(.L_x_78) ;  /* 0xfffffff500587547 */ /* 0x000fec000b83ffff */
[----:B------:R-:W0:Y:S08]  /*1fd0*/  LDC R7, c[0x0][0x394] ;  /* 0x0000e500ff077b82 */ /* 0x000e300000000800 */
[----:B------:R-:W1:Y:S01]  /*1fe0*/  LDC R9, c[0x0][0x390] ;  /* 0x0000e400ff097b82 */ /* 0x000e620000000800 */
[----:B0-----:R-:W-:-:S04]  /*1ff0*/  FMUL R7, R7, R7 ;  /* 0x0000000707077220 */ /* 0x001fc80000400000 */
[----:B------:R-:W0:Y:S01]  /*2000*/  MUFU.RCP R4, R7 ;  /* 0x0000000700047308 */ /* 0x000e220000001000 */
[----:B-1----:R-:W-:-:S07]  /*2010*/  FMUL R9, R9, R9 ;  /* 0x0000000909097220 */ /* 0x002fce0000400000 */
[----:B------:R-:W1:Y:S01]  /*2020*/  FCHK P0, R9, R7 ;  /* 0x0000000709007302 */ /* 0x000e620000000000 */
[----:B0-----:R-:W-:-:S04]  /*2030*/  FFMA R15, -R7, R4, 1 ;  /* 0x3f800000070f7423 */ /* 0x001fc80000000104 */
[----:B------:R-:W-:-:S04]  /*2040*/  FFMA R4, R4, R15, R4 ;  /* 0x0000000f04047223 */ /* 0x000fc80000000004 */
[----:B------:R-:W-:-:S04]  /*2050*/  FFMA R6, R4, R9, RZ ;  /* 0x0000000904067223 */ /* 0x000fc800000000ff */
[----:B------:R-:W-:-:S04]  /*2060*/  FFMA R15, -R7, R6, R9 ;  /* 0x00000006070f7223 */ /* 0x000fc80000000109 */
[----:B------:R-:W-:Y:S01]  /*2070*/  FFMA R6, R4, R15, R6 ;  /* 0x0000000f04067223 */ /* 0x000fe20000000006 */
[----:B-1----:R-:W-:Y:S06]  /*2080*/  @!P0 BRA `(.L_x_79) ;  /* 0x0000000000108947 */ /* 0x002fec0003800000 */
[----:B------:R-:W-:Y:S02]  /*2090*/  MOV R4, R9 ;  /* 0x0000000900047202 */ /* 0x000fe40000000f00 */
[----:B------:R-:W-:-:S07]  /*20a0*/  MOV R10, 0x20c0 ;  /* 0x000020c0000a7802 */ /* 0x000fce0000000f00 */
[----:B-----5:R-:W-:Y:S05]  /*20b0*/  CALL.REL.NOINC `($__internal_6_$__cuda_sm3x_div_rn_noftz_f32_slowpath) ;  /* 0x0000002400087944 */ /* 0x020fea0003c00000 */
[----:B------:R-:W-:-:S07]  /*20c0*/  IMAD.MOV.U32 R6, RZ, RZ, R15 ;  /* 0x000000ffff067224 */ /* 0x000fce00078e000f */
.L_x_79:
[----:B------:R-:W0:Y:S02]  /*20d0*/  LDC R7, c[0x0][0x398] ;  /* 0x0000e600ff077b82 */ /* 0x000e240000000800 */
[----:B0-----:R-:W-:-:S04]  /*20e0*/  FMUL R7, R7, R7 ;  /* 0x0000000707077220 */ /* 0x001fc80000400000 */
        /* <DEDUP_REMOVED lines=9> */
[----:B------:R-:W-:-:S07]  /*2180*/  MOV R10, 0x21a0 ;  /* 0x000021a0000a7802 */ /* 0x000fce0000000f00 */
[----:B-----5:R-:W-:Y:S05]  /*2190*/  CALL.REL.NOINC `($__internal_6_$__cuda_sm3x_div_rn_noftz_f32_slowpath) ;  /* 0x0000002000d07944 */ /* 0x020fea0003c00000 */
[----:B------:R-:W-:-:S07]  /*21a0*/  IMAD.MOV.U32 R8, RZ, RZ, R15 ;  /* 0x000000ffff087224 */ /* 0x000fce00078e000f */
.L_x_80:
[----:B------:R-:W0:Y:S01]  /*21b0*/  LDC R7, c[0x0][0x398] ;  /* 0x0000e600ff077b82 */ /* 0x000e220000000800 */
[----:B------:R-:W0:Y:S02]  /*21c0*/  LDCU UR4, c[0x0][0x394] ;  /* 0x00007280ff0477ac */ /* 0x000e240008000800 */
[----:B0-----:R-:W-:-:S04]  /*21d0*/  FMUL R7, R7, UR4 ;  /* 0x0000000407077c20 */ /* 0x001fc80008400000 */
        /* <DEDUP_REMOVED lines=12> */
.L_x_81:
[----:B------:R-:W0:Y:S02]  /*22a0*/  LDC.64 R16, c[0x0][0x3e8] ;  /* 0x0000fa00ff107b82 */ /* 0x000e240000000a00 */
[----:B0-----:R-:W-:-:S05]  /*22b0*/  IMAD.WIDE.U32 R16, R0, 0x4, R16 ;  /* 0x0000000400107825 */ /* 0x001fca00078e0010 */
[----:B------:R-:W2:Y:S01]  /*22c0*/  LDG.E R15, desc[UR10][R16.64] ;  /* 0x0000000a100f7981 */ /* 0x000ea2000c1e1900 */
[----:B------:R-:W-:Y:S01]  /*22d0*/  BSSY.RECONVERGENT B0, `(.L_x_82) ;  /* 0x0000048000007945 */ /* 0x000fe20003800200 */
[-C--:B------:R-:W-:Y:S01]  /*22e0*/  FMUL R49, R49, R4.reuse ;  /* 0x0000000431317220 */ /* 0x080fe20000400000 */
[----:B------:R-:W-:Y:S01]  /*22f0*/  FMUL R32, R32, R4 ;  /* 0x0000000420207220 */ /* 0x000fe20000400000 */
[-C--:B------:R-:W-:Y:S01]  /*2300*/  FMUL R14, R14, R8.reuse ;  /* 0x000000080e0e7220 */ /* 0x080fe20000400000 */
[----:B------:R-:W-:Y:S01]  /*2310*/  FMUL R11, R11, R8 ;  /* 0x000000080b0b7220 */ /* 0x000fe20000400000 */
[-C--:B------:R-:W-:Y:S01]  /*2320*/  FMUL R13, R13, R6.reuse ;  /* 0x000000060d0d7220 */ /* 0x080fe20000400000 */
[----:B------:R-:W-:Y:S01]  /*2330*/  FMUL R19, R19, R6 ;  /* 0x0000000613137220 */ /* 0x000fe20000400000 */
[C---:B--2---:R-:W-:Y:S01]  /*2340*/  FMUL R7, R15.reuse, 0.63661974668502807617 ;  /* 0x3f22f9830f077820 */ /* 0x044fe20000400000 */
[----:B------:R-:W-:-:S05]  /*2350*/  FSETP.GE.AND P0, PT, |R15|, 105615, PT ;  /* 0x47ce47800f00780b */ /* 0x000fca0003f06200 */
[----:B------:R-:W0:Y:S02]  /*2360*/  F2I.NTZ R7, R7 ;  /* 0x0000000700077305 */ /* 0x000e240000203100 */
[-C--:B0-----:R-:W-:Y:S02]  /*2370*/  I2FP.F32.S32 R12, R7.reuse ;  /* 0x00000007000c7245 */ /* 0x081fe40000201400 */
[----:B------:R-:W-:-:S03]  /*2380*/  MOV R18, R7 ;  /* 0x0000000700127202 */ /* 0x000fc60000000f00 */
[----:B------:R-:W-:-:S04]  /*2390*/  FFMA R9, R12, -1.5707962512969970703, R15 ;  /* 0xbfc90fda0c097823 */ /* 0x000fc8000000000f */
[----:B------:R-:W-:-:S04]  /*23a0*/  FFMA R9, R12, -7.5497894158615963534e-08, R9 ;  /* 0xb3a221680c097823 */ /* 0x000fc80000000009 */
[----:B------:R-:W-:-:S04]  /*23b0*/  FFMA R12, R12, -5.3903029534742383927e-15, R9 ;  /* 0xa7c234c50c0c7823 */ /* 0x000fc80000000009 */
[----:B------:R-:W-:Y:S01]  /*23c0*/  IMAD.MOV.U32 R4, RZ, RZ, R12 ;  /* 0x000000ffff047224 */ /* 0x000fe200078e000c */
[----:B------:R-:W-:Y:S06]  /*23d0*/  @!P0 BRA `(.L_x_83) ;  /* 0x0000000000dc8947 */ /* 0x000fec0003800000 */
[----:B------:R-:W-:-:S13]  /*23e0*/  FSETP.NEU.AND P1, PT, |R15|, +INF , PT ;  /* 0x7f8000000f00780b */ /* 0x000fda0003f2d200 */
[----:B------:R-:W-:Y:S01]  /*23f0*/  @!P1 FMUL R4, RZ, R15 ;  /* 0x0000000fff049220 */ /* 0x000fe20000400000 */
[----:B------:R-:W-:Y:S01]  /*2400*/  @!P1 IMAD.MOV.U32 R7, RZ, RZ, RZ ;  /* 0x000000ffff079224 */ /* 0x000fe200078e00ff */
[----:B------:R-:W-:Y:S06]  /*2410*/  @!P1 BRA `(.L_x_83) ;  /* 0x0000000000cc9947 */ /* 0x000fec0003800000 */
[----:B------:R-:W-:Y:S01]  /*2420*/  IMAD.SHL.U32 R6, R15, 0x100, RZ ;  /* 0x000001000f067824 */ /* 0x000fe200078e00ff */
[----:B------:R-:W0:Y:S01]  /*2430*/  LDCU.64 UR6, c[0x4][URZ] ;  /* 0x01000000ff0677ac */ /* 0x000e220008000a00 */
[----:B------:R-:W-:Y:S02]  /*2440*/  IMAD.MOV.U32 R8, RZ, RZ, RZ ;  /* 0x000000ffff087224 */ /* 0x000fe400078e00ff */
[----:B------:R-:W-:Y:S01]  /*2450*/  IMAD.MOV.U32 R4, RZ, RZ, R1 ;  /* 0x000000ffff047224 */ /* 0x000fe200078e0001 */
[----:B------:R-:W-:Y:S01]  /*2460*/  LOP3.LUT R9, R6, 0x80000000, RZ, 0xfc, !PT ;  /* 0x8000000006097812 */ /* 0x000fe200078efcff */
[----:B------:R-:W-:Y:S01]  /*2470*/  UMOV UR5, URZ ;  /* 0x000000ff00057c82 */ /* 0x000fe20008000000 */
[----:B------:R-:W-:-:S05]  /*2480*/  UMOV UR4, URZ ;  /* 0x000000ff00047c82 */ /* 0x000fca0008000000 */
.L_x_84:
[----:B0-----:R-:W-:Y:S01]  /*2490*/  MOV R16, UR6 ;  /* 0x0000000600107c02 */ /* 0x001fe20008000f00 */
[----:B------:R-:W-:-:S05]  /*24a0*/  IMAD.U32 R17, RZ, RZ, UR7 ;  /* 0x00000007ff117e24 */ /* 0x000fca000f8e00ff */
[----:B------:R-:W2:Y:S01]  /*24b0*/  LDG.E.CONSTANT R6, desc[UR10][R16.64] ;  /* 0x0000000a10067981 */ /* 0x000ea2000c1e9900 */
[----:B------:R-:W-:Y:S02]  /*24c0*/  UIADD3 UR6, UP0, UPT, UR6, 0x4, URZ ;  /* 0x0000000406067890 */ /* 0x000fe4000ff1e0ff */
[----:B------:R-:W-:Y:S02]  /*24d0*/  UIADD3 UR4, UPT, UPT, UR4, 0x1, URZ ;  /* 0x0000000104047890 */ /* 0x000fe4000fffe0ff */
[----:B------:R-:W-:Y:S02]  /*24e0*/  UIADD3.X UR7, UPT, UPT, URZ, UR7, URZ, UP0, !UPT ;  /* 0x00000007ff077290 */ /* 0x000fe400087fe4ff */
[----:B------:R-:W-:Y:S01]  /*24f0*/  UISETP.NE.AND UP0, UPT, UR4, 0x6, UPT ;  /* 0x000000060400788c */ /* 0x000fe2000bf05270 */
[----:B--2---:R-:W-:-:S03]  /*2500*/  IMAD.WIDE.U32 R6, R6, R9, RZ ;  /* 0x0000000906067225 */ /* 0x004fc600078e00ff */
[----:B------:R-:W-:-:S04]  /*2510*/  IADD3 R21, P1, PT, R6, R8, RZ ;  /* 0x0000000806157210 */ /* 0x000fc80007f3e0ff */
[----:B------:R-:W-:Y:S01]  /*2520*/  IADD3.X R8, PT, PT, R7, UR5, RZ, P1, !PT ;  /* 0x0000000507087c10 */ /* 0x000fe20008ffe4ff */
[----:B------:R0:W-:Y:S02]  /*2530*/  STL [R4], R21 ;  /* 0x0000001504007387 */ /* 0x0001e40000100800 */
[----:B0-----:R-:W-:Y:S01]  /*2540*/  VIADD R4, R4, 0x4 ;  /* 0x0000000404047836 */ /* 0x001fe20000000000 */
[----:B------:R-:W-:Y:S06]  /*2550*/  BRA.U UP0, `(.L_x_84) ;  /* 0xfffffffd00cc7547 */ /* 0x000fec000b83ffff */
[----:B------:R-:W-:Y:S01]  /*2560*/  SHF.R.U32.HI R10, RZ, 0x17, R15 ;  /* 0x00000017ff0a7819 */ /* 0x000fe2000001160f */
[----:B------:R0:W-:Y:S03]  /*2570*/  STL [R1+0x18], R8 ;  /* 0x0000180801007387 */ /* 0x0001e60000100800 */
[C---:B------:R-:W-:Y:S02]  /*2580*/  LOP3.LUT R4, R10.reuse, 0xe0, RZ, 0xc0, !PT ;  /* 0x000000e00a047812 */ /* 0x040fe400078ec0ff */
[----:B------:R-:W-:-:S03]  /*2590*/  LOP3.LUT P1, RZ, R10, 0x1f, RZ, 0xc0, !PT ;  /* 0x0000001f0aff7812 */ /* 0x000fc6000782c0ff */
[----:B------:R-:W-:-:S05]  /*25a0*/  VIADD R4, R4, 0xffffff80 ;  /* 0xffffff8004047836 */ /* 0x000fca0000000000 */
[----:B------:R-:W-:-:S05]  /*25b0*/  SHF.R.U32.HI R4, RZ, 0x5, R4 ;  /* 0x00000005ff047819 */ /* 0x000fca0000011604 */
[----:B------:R-:W-:-:S05]  /*25c0*/  IMAD R20, R4, -0x4, R1 ;  /* 0xfffffffc04147824 */ /* 0x000fca00078e0201 */
[----:B------:R-:W2:Y:S04]  /*25d0*/  LDL R7, [R20+0x18] ;  /* 0x0000180014077983 */ /* 0x000ea80000100800 */
[----:B------:R-:W2:Y:S04]  /*25e0*/  LDL R6, [R20+0x14] ;  /* 0x0000140014067983 */ /* 0x000ea80000100800 */
[----:B------:R-:W3:Y:S01]  /*25f0*/  @P1 LDL R9, [R20+0x10] ;  /* 0x0000100014091983 */ /* 0x000ee20000100800 */
[----:B------:R-:W-:Y:S01]  /*2600*/  LOP3.LUT R4, R10, 0x1f, RZ, 0xc0, !PT ;  /* 0x0000001f0a047812 */ /* 0x000fe200078ec0ff */
[----:B------:R-:W-:Y:S01]  /*2610*/  UMOV UR4, 0x54442d19 ;  /* 0x54442d1900047882 */ /* 0x000fe20000000000 */
[----:B------:R-:W-:-:S02]  /*2620*/  UMOV UR5, 0x3bf921fb ;  /* 0x3bf921fb00057882 */ /* 0x000fc40000000000 */
[-C--:B--2---:R-:W-:Y:S02]  /*2630*/  @P1 SHF.L.W.U32.HI R7, R6, R4.reuse, R7 ;  /* 0x0000000406071219 */ /* 0x084fe40000010e07 */
[----:B---3--:R-:W-:Y:S02]  /*2640*/  @P1 SHF.L.W.U32.HI R6, R9, R4, R6 ;  /* 0x0000000409061219 */ /* 0x008fe40000010e06 */
[----:B------:R-:W-:Y:S02]  /*2650*/  ISETP.GE.AND P1, PT, R15, RZ, PT ;  /* 0x000000ff0f00720c */ /* 0x000fe40003f26270 */
[C-C-:B------:R-:W-:Y:S01]  /*2660*/  SHF.L.W.U32.HI R4, R6.reuse, 0x2, R7.reuse ;  /* 0x0000000206047819 */ /* 0x140fe20000010e07 */
[----:B------:R-:W-:Y:S01]  /*2670*/  IMAD.SHL.U32 R6, R6, 0x4, RZ ;  /* 0x0000000406067824 */ /* 0x000fe200078e00ff */
[----:B------:R-:W-:Y:S02]  /*2680*/  SHF.R.U32.HI R7, RZ, 0x1e, R7 ;  /* 0x0000001eff077819 */ /* 0x000fe40000011607 */
[----:B------:R-:W-:-:S02]  /*2690*/  SHF.R.S32.HI R9, RZ, 0x1f, R4 ;  /* 0x0000001fff097819 */ /* 0x000fc40000011404 */
[C---:B------:R-:W-:Y:S02]  /*26a0*/  LEA.HI R7, R4.reuse, R7, RZ, 0x1 ;  /* 0x0000000704077211 */ /* 0x040fe400078f08ff */
[C---:B------:R-:W-:Y:S02]  /*26b0*/  LOP3.LUT R16, R9.reuse, R6, RZ, 0x3c, !PT ;  /* 0x0000000609107212 */ /* 0x040fe400078e3cff */
[----:B------:R-:W-:Y:S02]  /*26c0*/  LOP3.LUT R17, R9, R4, RZ, 0x3c, !PT ;  /* 0x0000000409117212 */ /* 0x000fe400078e3cff */
[----:B------:R-:W-:Y:S01]  /*26d0*/  LOP3.LUT R6, R4, R15, RZ, 0x3c, !PT ;  /* 0x0000000f04067212 */ /* 0x000fe200078e3cff */
[----:B------:R-:W-:-:S03]  /*26e0*/  IMAD.MOV R4, RZ, RZ, -R7 ;  /* 0x000000ffff047224 */ /* 0x000fc600078e0a07 */
[----:B------:R-:W0:Y:S01]  /*26f0*/  I2F.F64.S64 R16, R16 ;  /* 0x0000001000107312 */ /* 0x000e220000301c00 */
[----:B------:R-:W-:Y:S02]  /*2700*/  ISETP.GE.AND P2, PT, R6, RZ, PT ;  /* 0x000000ff0600720c */ /* 0x000fe40003f46270 */
[----:B------:R-:W-:Y:S01]  /*2710*/  @!P1 MOV R7, R4 ;  /* 0x0000000400079202 */ /* 0x000fe20000000f00 */
[----:B0-----:R-:W-:-:S10]  /*2720*/  DMUL R8, R16, UR4 ;  /* 0x0000000410087c28 */ /* 0x001fd40008000000 */
[----:B------:R-:W0:Y:S02]  /*2730*/  F2F.F32.F64 R8, R8 ;  /* 0x0000000800087310 */ /* 0x000e240000301000 */
[----:B0-----:R-:W-:-:S07]  /*2740*/  FSEL R4, -R8, R8, !P2 ;  /* 0x0000000808047208 */ /* 0x001fce0005000100 */
.L_x_83:
[----:B------:R-:W-:Y:S05]  /*2750*/  BSYNC.RECONVERGENT B0 ;  /* 0x0000000000007941 */ /* 0x000fea0003800200 */
.L_x_82:
[----:B------:R-:W-:Y:S02]  /*2760*/  IMAD.MOV.U32 R9, RZ, RZ, 0x37cbac00 ;  /* 0x37cbac00ff097424 */ /* 0x000fe400078e00ff */
[----:B------:R-:W-:Y:S01]  /*2770*/  FMUL R6, R4, R4 ;  /* 0x0000000404067220 */ /* 0x000fe20000400000 */
[C---:B------:R-:W-:Y:S01]  /*2780*/  LOP3.LUT R10, R7.reuse, 0x1, RZ, 0xc0, !PT ;  /* 0x00000001070a7812 */ /* 0x040fe200078ec0ff */
[----:B------:R-:W-:Y:S01]  /*2790*/  IMAD.MOV.U32 R20, RZ, RZ, 0x3c0885e4 ;  /* 0x3c0885e4ff147424 */ /* 0x000fe200078e00ff */
[----:B------:R-:W-:Y:S01]  /*27a0*/  BSSY.RECONVERGENT B0, `(.L_x_85) ;  /* 0x0000049000007945 */ /* 0x000fe20003800200 */
[----:B------:R-:W-:Y:S01]  /*27b0*/  FFMA R8, R6, R9, -0.0013887860113754868507 ;  /* 0xbab607ed06087423 */ /* 0x000fe20000000009 */
[----:B------:R-:W-:Y:S01]  /*27c0*/  ISETP.NE.U32.AND P1, PT, R10, 0x1, PT ;  /* 0x000000010a00780c */ /* 0x000fe20003f25070 */
[----:B------:R-:W-:Y:S02]  /*27d0*/  VIADD R10, R7, 0x1 ;  /* 0x00000001070a7836 */ /* 0x000fe40000000000 */
[----:B------:R-:W-:Y:S01]  /*27e0*/  IMAD.MOV.U32 R21, RZ, RZ, 0x3e2aaaa8 ;  /* 0x3e2aaaa8ff157424 */ /* 0x000fe200078e00ff */
[----:B------:R-:W-:-:S02]  /*27f0*/  FSEL R7, R8, -0.00019574658654164522886, P1 ;  /* 0xb94d415308077808 */ /* 0x000fc40000800000 */
[----:B------:R-:W-:Y:S02]  /*2800*/  FSEL R17, R20, 0.041666727513074874878, !P1 ;  /* 0x3d2aaabb14117808 */ /* 0x000fe40004800000 */
[----:B------:R-:W-:Y:S02]  /*2810*/  LOP3.LUT P2, RZ, R10, 0x2, RZ, 0xc0, !PT ;  /* 0x000000020aff7812 */ /* 0x000fe4000784c0ff */
[----:B------:R-:W-:Y:S01]  /*2820*/  FSEL R4, R4, 1, !P1 ;  /* 0x3f80000004047808 */ /* 0x000fe20004800000 */
[----:B------:R-:W-:Y:S01]  /*2830*/  FFMA R17, R6, R7, R17 ;  /* 0x0000000706117223 */ /* 0x000fe20000000011 */
[----:B------:R-:W-:-:S03]  /*2840*/  FSEL R8, -R21, -0.4999999701976776123, !P1 ;  /* 0xbeffffff15087808 */ /* 0x000fc60004800100 */
[C---:B------:R-:W-:Y:S02]  /*2850*/  FFMA R7, R6.reuse, R4, RZ ;  /* 0x0000000406077223 */ /* 0x040fe400000000ff */
[----:B------:R-:W-:Y:S01]  /*2860*/  FFMA R8, R6, R17, R8 ;  /* 0x0000001106087223 */ /* 0x000fe20000000008 */
[----:B------:R-:W-:-:S03]  /*2870*/  IMAD.MOV.U32 R6, RZ, RZ, R18 ;  /* 0x000000ffff067224 */ /* 0x000fc600078e0012 */
[----:B------:R-:W-:Y:S01]  /*2880*/  FFMA R22, R7, R8, R4 ;  /* 0x0000000807167223 */ /* 0x000fe20000000004 */
[----:B------:R-:W-:-:S03]  /*2890*/  MOV R4, R12 ;  /* 0x0000000c00047202 */ /* 0x000fc60000000f00 */
[----:B------:R-:W-:Y:S01]  /*28a0*/  @P2 FADD R22, RZ, -R22 ;  /* 0x80000016ff162221 */ /* 0x000fe20000000000 */
        /* <DEDUP_REMOVED lines=12> */
.L_x_87:
[----:B0-----:R-:W-:Y:S01]  /*2970*/  IMAD.U32 R16, RZ, RZ, UR6 ;  /* 0x00000006ff107e24 */ /* 0x001fe2000f8e00ff */
[----:B------:R-:W-:-:S05]  /*2980*/  MOV R17, UR7 ;  /* 0x0000000700117c02 */ /* 0x000fca0008000f00 */
        /* <DEDUP_REMOVED lines=23> */
[----:B------:R-:W-:Y:S01]  /*2b00*/  UMOV UR5, 0x3bf921fb ;  /* 0x3bf921fb00057882 */ /* 0x000fe20000000000 */
[----:B------:R-:W-:-:S02]  /*2b10*/  ISETP.GE.AND P2, PT, R15, RZ, PT ;  /* 0x000000ff0f00720c */ /* 0x000fc40003f46270 */
[-C--:B--2---:R-:W-:Y:S02]  /*2b20*/  @P1 SHF.L.W.U32.HI R4, R7, R8.reuse, R4 ;  /* 0x0000000807041219 */ /* 0x084fe40000010e04 */
[----:B---3--:R-:W-:-:S04]  /*2b30*/  @P1 SHF.L.W.U32.HI R7, R6, R8, R7 ;  /* 0x0000000806071219 */ /* 0x008fc80000010e07 */
[C---:B------:R-:W-:Y:S01]  /*2b40*/  SHF.L.W.U32.HI R6, R7.reuse, 0x2, R4 ;  /* 0x0000000207067819 */ /* 0x040fe20000010e04 */
[----:B------:R-:W-:-:S03]  /*2b50*/  IMAD.SHL.U32 R7, R7, 0x4, RZ ;  /* 0x0000000407077824 */ /* 0x000fc600078e00ff */
[----:B------:R-:W-:-:S04]  /*2b60*/  SHF.R.S32.HI R8, RZ, 0x1f, R6 ;  /* 0x0000001fff087819 */ /* 0x000fc80000011406 */
[C---:B------:R-:W-:Y:S02]  /*2b70*/  LOP3.LUT R16, R8.reuse, R7, RZ, 0x3c, !PT ;  /* 0x0000000708107212 */ /* 0x040fe400078e3cff */
[----:B------:R-:W-:Y:S02]  /*2b80*/  LOP3.LUT R17, R8, R6, RZ, 0x3c, !PT ;  /* 0x0000000608117212 */ /* 0x000fe400078e3cff */
[----:B------:R-:W-:Y:S02]  /*2b90*/  SHF.R.U32.HI R7, RZ, 0x1e, R4 ;  /* 0x0000001eff077819 */ /* 0x000fe40000011604 */
[C---:B------:R-:W-:Y:S02]  /*2ba0*/  LOP3.LUT R4, R6.reuse, R15, RZ, 0x3c, !PT ;  /* 0x0000000f06047212 */ /* 0x040fe400078e3cff */
[----:B------:R-:W1:Y:S01]  /*2bb0*/  I2F.F64.S64 R16, R16 ;  /* 0x0000001000107312 */ /* 0x000e620000301c00 */
[----:B------:R-:W-:Y:S02]  /*2bc0*/  LEA.HI R6, R6, R7, RZ, 0x1 ;  /* 0x0000000706067211 */ /* 0x000fe400078f08ff */
[----:B------:R-:W-:-:S03]  /*2bd0*/  ISETP.GE.AND P1, PT, R4, RZ, PT ;  /* 0x000000ff0400720c */ /* 0x000fc60003f26270 */
[----:B------:R-:W-:-:S04]  /*2be0*/  IMAD.MOV R4, RZ, RZ, -R6 ;  /* 0x000000ffff047224 */ /* 0x000fc800078e0a06 */
[----:B------:R-:W-:Y:S01]  /*2bf0*/  @!P2 IMAD.MOV.U32 R6, RZ, RZ, R4 ;  /* 0x000000ffff06a224 */ /* 0x000fe200078e0004 */
[----:B-1----:R-:W-:-:S10]  /*2c00*/  DMUL R24, R16, UR4 ;  /* 0x0000000410187c28 */ /* 0x002fd40008000000 */
[----:B------:R-:W1:Y:S02]  /*2c10*/  F2F.F32.F64 R24, R24 ;  /* 0x0000001800187310 */ /* 0x000e640000301000 */
[----:B01----:R-:W-:-:S07]  /*2c20*/  FSEL R4, -R24, R24, !P1 ;  /* 0x0000001818047208 */ /* 0x003fce0004800100 */
.L_x_86:
[----:B------:R-:W-:Y:S05]  /*2c30*/  BSYNC.RECONVERGENT B0 ;  /* 0x0000000000007941 */ /* 0x000fea0003800200 */
.L_x_85:
[----:B------:R-:W-:Y:S01]  /*2c40*/  LOP3.LUT R8, R6, 0x1, RZ, 0xc0, !PT ;  /* 0x0000000106087812 */ /* 0x000fe200078ec0ff */
[----:B------:R-:W-:Y:S01]  /*2c50*/  FMUL R7, R4, R4 ;  /* 0x0000000404077220 */ /* 0x000fe20000400000 */
[----:B------:R-:W-:Y:S01]  /*2c60*/  IADD3 R6, PT, PT, R6, 0x1, RZ ;  /* 0x0000000106067810 */ /* 0x000fe20007ffe0ff */
[----:B------:R-:W-:Y:S01]  /*2c70*/  BSSY.RECONVERGENT B0, `(.L_x_88) ;  /* 0x0000048000007945 */ /* 0x000fe20003800200 */
[----:B------:R-:W-:Y:S01]  /*2c80*/  ISETP.NE.U32.AND P1, PT, R8, 0x1, PT ;  /* 0x000000010800780c */ /* 0x000fe20003f25070 */
[----:B------:R-:W-:Y:S01]  /*2c90*/  FFMA R8, R7, R9, -0.0013887860113754868507 ;  /* 0xbab607ed07087423 */ /* 0x000fe20000000009 */
[----:B------:R-:W-:Y:S01]  /*2ca0*/  LOP3.LUT P2, RZ, R6, 0x2, RZ, 0xc0, !PT ;  /* 0x0000000206ff7812 */ /* 0x000fe2000784c0ff */
[----:B------:R-:W-:Y:S01]  /*2cb0*/  IMAD.MOV.U32 R6, RZ, RZ, R18 ;  /* 0x000000ffff067224 */ /* 0x000fe200078e0012 */
[----:B------:R-:W-:Y:S02]  /*2cc0*/  FSEL R20, R20, 0.041666727513074874878, !P1 ;  /* 0x3d2aaabb14147808 */ /* 0x000fe40004800000 */
[----:B------:R-:W-:-:S02]  /*2cd0*/  FSEL R8, R8, -0.00019574658654164522886, P1 ;  /* 0xb94d415308087808 */ /* 0x000fc40000800000 */
[----:B------:R-:W-:Y:S02]  /*2ce0*/  FSEL R4, R4, 1, !P1 ;  /* 0x3f80000004047808 */ /* 0x000fe40004800000 */
[----:B------:R-:W-:Y:S01]  /*2cf0*/  FSEL R21, -R21, -0.4999999701976776123, !P1 ;  /* 0xbeffffff15157808 */ /* 0x000fe20004800100 */
[C---:B------:R-:W-:Y:S02]  /*2d00*/  FFMA R8, R7.reuse, R8, R20 ;  /* 0x0000000807087223 */ /* 0x040fe40000000014 */
[C---:B------:R-:W-:Y:S02]  /*2d10*/  FFMA R17, R7.reuse, R4, RZ ;  /* 0x0000000407117223 */ /* 0x040fe400000000ff */
[----:B------:R-:W-:-:S04]  /*2d20*/  FFMA R8, R7, R8, R21 ;  /* 0x0000000807087223 */ /* 0x000fc80000000015 */
[----:B------:R-:W-:Y:S01]  /*2d30*/  FFMA R17, R17, R8, R4 ;  /* 0x0000000811117223 */ /* 0x000fe20000000004 */
[----:B------:R-:W-:-:S03]  /*2d40*/  IMAD.MOV.U32 R4, RZ, RZ, R12 ;  /* 0x000000ffff047224 */ /* 0x000fc600078e000c */
[----:B------:R-:W-:-:S04]  /*2d50*/  @P2 FADD R17, RZ, -R17 ;  /* 0x80000011ff112221 */ /* 0x000fc80000000000 */
[----:B------:R-:W-:Y:S01]  /*2d60*/  FMUL R16, R22, R17 ;  /* 0x0000001116107220 */ /* 0x000fe20000400000 */
[----:B------:R-:W-:Y:S06]  /*2d70*/  @!P0 BRA `(.L_x_89) ;  /* 0x0000000000dc8947 */ /* 0x000fec0003800000 */
[----:B------:R-:W-:-:S13]  /*2d80*/  FSETP.NEU.AND P1, PT, |R15|, +INF , PT ;  /* 0x7f8000000f00780b */ /* 0x000fda0003f2d200 */
[----:B------:R-:W-:Y:S01]  /*2d90*/  @!P1 FMUL R4, RZ, R15 ;  /* 0x0000000fff049220 */ /* 0x000fe20000400000 */
[----:B------:R-:W-:Y:S01]  /*2da0*/  @!P1 IMAD.MOV.U32 R6, RZ, RZ, RZ ;  /* 0x000000ffff069224 */ /* 0x000fe200078e00ff */
[----:B------:R-:W-:Y:S06]  /*2db0*/  @!P1 BRA `(.L_x_89) ;  /* 0x0000000000cc9947 */ /* 0x000fec0003800000 */
[----:B------:R-:W-:Y:S01]  /*2dc0*/  IMAD.SHL.U32 R6, R15, 0x100, RZ ;  /* 0x000001000f067824 */ /* 0x000fe200078e00ff */
[----:B------:R-:W-:Y:S01]  /*2dd0*/  MOV R4, R1 ;  /* 0x0000000100047202 */ /* 0x000fe20000000f00 */
[----:B------:R-:W-:Y:S01]  /*2de0*/  IMAD.MOV.U32 R10, RZ, RZ, RZ ;  /* 0x000000ffff0a7224 */ /* 0x000fe200078e00ff */
[----:B------:R-:W0:Y:S02]  /*2df0*/  LDCU.64 UR6, c[0x4][URZ] ;  /* 0x01000000ff0677ac */ /* 0x000e240008000a00 */
[----:B------:R-:W-:Y:S01]  /*2e00*/  LOP3.LUT R23, R6, 0x80000000, RZ, 0xfc, !PT ;  /* 0x8000000006177812 */ /* 0x000fe200078efcff */
[----:B------:R-:W-:Y:S01]  /*2e10*/  UMOV UR5, URZ ;  /* 0x000000ff00057c82 */ /* 0x000fe20008000000 */
[----:B------:R-:W-:-:S05]  /*2e20*/  UMOV UR4, URZ ;  /* 0x000000ff00047c82 */ /* 0x000fca0008000000 */
.L_x_90:
[----:B0-----:R-:W-:Y:S02]  /*2e30*/  IMAD.U32 R20, RZ, RZ, UR6 ;  /* 0x00000006ff147e24 */ /* 0x001fe4000f8e00ff */
        /* <DEDUP_REMOVED lines=37> */
[----:B------:R-:W-:-:S02]  /*3090*/  ISETP.GE.AND P1, PT, R4, RZ, PT ;  /* 0x000000ff0400720c */ /* 0x000fc40003f26270 */
[----:B------:R-:W-:-:S05]  /*30a0*/  IADD3 R4, PT, PT, -R6, RZ, RZ ;  /* 0x000000ff06047210 */ /* 0x000fca0007ffe1ff */
[----:B------:R-:W-:Y:S01]  /*30b0*/  @!P2 IMAD.MOV.U32 R6, RZ, RZ, R4 ;  /* 0x000000ffff06a224 */ /* 0x000fe200078e0004 */
[----:B-1----:R-:W-:-:S10]  /*30c0*/  DMUL R22, R20, UR4 ;  /* 0x0000000414167c28 */ /* 0x002fd40008000000 */
[----:B------:R-:W1:Y:S02]  /*30d0*/  F2F.F32.F64 R22, R22 ;  /* 0x0000001600167310 */ /* 0x000e640000301000 */
[----:B01----:R-:W-:-:S07]  /*30e0*/  FSEL R4, -R22, R22, !P1 ;  /* 0x0000001616047208 */ /* 0x003fce0004800100 */
.L_x_89:
[----:B------:R-:W-:Y:S05]  /*30f0*/  BSYNC.RECONVERGENT B0 ;  /* 0x0000000000007941 */ /* 0x000fea0003800200 */
.L_x_88:
[----:B------:R-:W-:Y:S01]  /*3100*/  FMUL R7, R4, R4 ;  /* 0x0000000404077220 */ /* 0x000fe20000400000 */
[C---:B------:R-:W-:Y:S01]  /*3110*/  LOP3.LUT R10, R6.reuse, 0x1, RZ, 0xc0, !PT ;  /* 0x00000001060a7812 */ /* 0x040fe200078ec0ff */
[----:B------:R-:W-:Y:S01]  /*3120*/  IMAD.MOV.U32 R17, RZ, RZ, 0x3d2aaabb ;  /* 0x3d2aaabbff117424 */ /* 0x000fe200078e00ff */
[----:B------:R-:W-:Y:S01]  /*3130*/  LOP3.LUT P2, RZ, R6, 0x2, RZ, 0xc0, !PT ;  /* 0x0000000206ff7812 */ /* 0x000fe2000784c0ff */
[----:B------:R-:W-:Y:S01]  /*3140*/  FFMA R8, R7, R9, -0.0013887860113754868507 ;  /* 0xbab607ed07087423 */ /* 0x000fe20000000009 */
[----:B------:R-:W-:Y:S01]  /*3150*/  ISETP.NE.U32.AND P1, PT, R10, 0x1, PT ;  /* 0x000000010a00780c */ /* 0x000fe20003f25070 */
[----:B------:R-:W-:Y:S01]  /*3160*/  IMAD.MOV.U32 R22, RZ, RZ, 0x3effffff ;  /* 0x3effffffff167424 */ /* 0x000fe200078e00ff */
[----:B------:R-:W-:Y:S02]  /*3170*/  BSSY.RECONVERGENT B0, `(.L_x_91) ;  /* 0x0000042000007945 */ /* 0x000fe40003800200 */
[----:B------:R-:W-:Y:S02]  /*3180*/  FSEL R8, R8, -0.00019574658654164522886, !P1 ;  /* 0xb94d415308087808 */ /* 0x000fe40004800000 */
[----:B------:R-:W-:-:S02]  /*3190*/  FSEL R10, R17, 0.0083327032625675201416, !P1 ;  /* 0x3c0885e4110a7808 */ /* 0x000fc40004800000 */
[----:B------:R-:W-:Y:S02]  /*31a0*/  FSEL R4, R4, 1, P1 ;  /* 0x3f80000004047808 */ /* 0x000fe40000800000 */
[----:B------:R-:W-:Y:S01]  /*31b0*/  FSEL R21, -R22, -0.16666662693023681641, !P1 ;  /* 0xbe2aaaa816157808 */ /* 0x000fe20004800100 */
[C---:B------:R-:W-:Y:S02]  /*31c0*/  FFMA R8, R7.reuse, R8, R10 ;  /* 0x0000000807087223 */ /* 0x040fe4000000000a */
[C---:B------:R-:W-:Y:S02]  /*31d0*/  FFMA R23, R7.reuse, R4, RZ ;  /* 0x0000000407177223 */ /* 0x040fe400000000ff */
[----:B------:R-:W-:-:S04]  /*31e0*/  FFMA R8, R7, R8, R21 ;  /* 0x0000000807087223 */ /* 0x000fc80000000015 */
[----:B------:R-:W-:-:S04]  /*31f0*/  FFMA R23, R23, R8, R4 ;  /* 0x0000000817177223 */ /* 0x000fc80000000004 */
[----:B------:R-:W-:Y:S01]  /*3200*/  @P2 FADD R23, RZ, -R23 ;  /* 0x80000017ff172221 */ /* 0x000fe20000000000 */
[----:B------:R-:W-:Y:S06]  /*3210*/  @!P0 BRA `(.L_x_92) ;  /* 0x0000000000dc8947 */ /* 0x000fec0003800000 */
[----:B------:R-:W-:-:S13]  /*3220*/  FSETP.NEU.AND P0, PT, |R15|, +INF , PT ;  /* 0x7f8000000f00780b */ /* 0x000fda0003f0d200 */
[----:B------:R-:W-:Y:S01]  /*3230*/  @!P0 FMUL R12, RZ, R15 ;  /* 0x0000000fff0c8220 */ /* 0x000fe20000400000 */
[----:B------:R-:W-:Y:S01]  /*3240*/  @!P0 IMAD.MOV.U32 R18, RZ, RZ, RZ ;  /* 0x000000ffff128224 */ /* 0x000fe200078e00ff */
[----:B------:R-:W-:Y:S06]  /*3250*/  @!P0 BRA `(.L_x_92) ;  /* 0x0000000000cc8947 */ /* 0x000fec0003800000 */
[----:B------:R-:W-:Y:S01]  /*3260*/  IMAD.SHL.U32 R6, R15, 0x100, RZ ;  /* 0x000001000f067824 */ /* 0x000fe200078e00ff */
[----:B------:R-:W-:Y:S01]  /*3270*/  MOV R10, RZ ;  /* 0x000000ff000a7202 */ /* 0x000fe20000000f00 */
[----:B------:R-:W-:Y:S01]  /*3280*/  IMAD.MOV.U32 R4, RZ, RZ, R1 ;  /* 0x000000ffff047224 */ /* 0x000fe200078e0001 */
[----:B------:R-:W0:Y:S02]  /*3290*/  LDCU.64 UR6, c[0x4][URZ] ;  /* 0x01000000ff0677ac */ /* 0x000e240008000a00 */
[----:B------:R-:W-:Y:S01]  /*32a0*/  LOP3.LUT R27, R6, 0x80000000, RZ, 0xfc, !PT ;  /* 0x80000000061b7812 */ /* 0x000fe200078efcff */
[----:B------:R-:W-:Y:S01]  /*32b0*/  UMOV UR5, URZ ;  /* 0x000000ff00057c82 */ /* 0x000fe20008000000 */
[----:B------:R-:W-:-:S05]  /*32c0*/  UMOV UR4, URZ ;  /* 0x000000ff00047c82 */ /* 0x000fca0008000000 */
.L_x_93:
        /* <DEDUP_REMOVED lines=29> */
[C---:B------:R-:W-:Y:S02]  /*34a0*/  SHF.L.W.U32.HI R6, R7.reuse, 0x2, R4 ;  /* 0x0000000207067819 */ /* 0x040fe40000010e04 */
[----:B------:R-:W-:Y:S02]  /*34b0*/  SHF.L.U32 R7, R7, 0x2, RZ ;  /* 0x0000000207077819 */ /* 0x000fe400000006ff */
        /* <DEDUP_REMOVED lines=13> */
.L_x_92:
[----:B------:R-:W-:Y:S05]  /*3590*/  BSYNC.RECONVERGENT B0 ;  /* 0x0000000000007941 */ /* 0x000fea0003800200 */
.L_x_91:
[----:B------:R-:W0:Y:S01]  /*35a0*/  F2F.F64.F32 R30, R15 ;  /* 0x0000000f001e7310 */ /* 0x000e220000201800 */
[----:B------:R-:W-:Y:S01]  /*35b0*/  FMUL R6, R12, R12 ;  /* 0x0000000c0c067220 */ /* 0x000fe20000400000 */
[C---:B------:R-:W-:Y:S01]  /*35c0*/  LOP3.LUT R4, R18.reuse, 0x1, RZ, 0xc0, !PT ;  /* 0x0000000112047812 */ /* 0x040fe200078ec0ff */
[----:B------:R-:W-:Y:S01]  /*35d0*/  BSSY.RECONVERGENT B0, `(.L_x_94) ;  /* 0x0000027000007945 */ /* 0x000fe20003800200 */
[----:B------:R-:W-:Y:S01]  /*35e0*/  LOP3.LUT P1, RZ, R18, 0x2, RZ, 0xc0, !PT ;  /* 0x0000000212ff7812 */ /* 0x000fe2000782c0ff */
[----:B------:R-:W-:Y:S01]  /*35f0*/  FFMA R9, R6, R9, -0.0013887860113754868507 ;  /* 0xbab607ed06097423 */ /* 0x000fe20000000009 */
[----:B------:R-:W-:-:S04]  /*3600*/  ISETP.NE.U32.AND P0, PT, R4, 0x1, PT ;  /* 0x000000010400780c */ /* 0x000fc80003f05070 */
[----:B------:R-:W-:Y:S02]  /*3610*/  FSEL R17, R17, 0.0083327032625675201416, !P0 ;  /* 0x3c0885e411117808 */ /* 0x000fe40004000000 */
[----:B------:R-:W-:Y:S02]  /*3620*/  FSEL R9, R9, -0.00019574658654164522886, !P0 ;  /* 0xb94d415309097808 */ /* 0x000fe40004000000 */
[----:B------:R-:W-:Y:S01]  /*3630*/  FSEL R22, -R22, -0.16666662693023681641, !P0 ;  /* 0xbe2aaaa816167808 */ /* 0x000fe20004000100 */
[----:B0-----:R-:W-:Y:S01]  /*3640*/  DADD R30, R30, R30 ;  /* 0x000000001e1e7229 */ /* 0x001fe2000000001e */
[----:B------:R-:W-:Y:S01]  /*3650*/  FSEL R4, R12, 1, P0 ;  /* 0x3f8000000c047808 */ /* 0x000fe20000000000 */
[----:B------:R-:W-:-:S04]  /*3660*/  FFMA R9, R6, R9, R17 ;  /* 0x0000000906097223 */ /* 0x000fc80000000011 */
[C---:B------:R-:W-:Y:S01]  /*3670*/  FFMA R9, R6.reuse, R9, R22 ;  /* 0x0000000906097223 */ /* 0x040fe20000000016 */
[----:B------:R-:W-:Y:S01]  /*3680*/  FFMA R7, R6, R4, RZ ;  /* 0x0000000406077223 */ /* 0x000fe200000000ff */
[----:B------:R-:W-:-:S03]  /*3690*/  DSETP.NEU.AND P2, PT, |R30|, +INF , PT ;  /* 0x7ff000001e00742a */ /* 0x000fc60003f4d200 */
[----:B------:R-:W-:-:S04]  /*36a0*/  FFMA R18, R7, R9, R4 ;  /* 0x0000000907127223 */ /* 0x000fc80000000004 */
[----:B------:R-:W-:-:S04]  /*36b0*/  @P1 FADD R18, RZ, -R18 ;  /* 0x80000012ff121221 */ /* 0x000fc80000000000 */
[----:B------:R-:W-:-:S03]  /*36c0*/  FMUL R18, R23, R18 ;  /* 0x0000001217127220 */ /* 0x000fc60000400000 */
[----:B------:R-:W-:Y:S01]  /*36d0*/  @!P2 DMUL R8, RZ, R30 ;  /* 0x0000001eff08a228 */ /* 0x000fe20000000000 */
[----:B------:R-:W-:Y:S01]  /*36e0*/  @!P2 IMAD.MOV.U32 R4, RZ, RZ, RZ ;  /* 0x000000ffff04a224 */ /* 0x000fe200078e00ff */
[----:B------:R-:W-:Y:S09]  /*36f0*/  @!P2 BRA `(.L_x_95) ;  /* 0x000000000050a947 */ /* 0x000ff20003800000 */
[----:B------:R-:W-:Y:S01]  /*3700*/  UMOV UR4, 0x6dc9c883 ;  /* 0x6dc9c88300047882 */ /* 0x000fe20000000000 */
[----:B------:R-:W-:Y:S01]  /*3710*/  UMOV UR5, 0x3fe45f30 ;  /* 0x3fe45f3000057882 */ /* 0x000fe20000000000 */
[C---:B------:R-:W-:Y:S02]  /*3720*/  DSETP.GE.AND P0, PT, |R30|.reuse, 2.14748364800000000000e+09, PT ;  /* 0x41e000001e00742a */ /* 0x040fe40003f06200 */
[----:B------:R-:W-:Y:S01]  /*3730*/  DMUL R6, R30, UR4 ;  /* 0x000000041e067c28 */ /* 0x000fe20008000000 */
[----:B------:R-:W-:Y:S01]  /*3740*/  UMOV UR4, 0x54442d18 ;  /* 0x54442d1800047882 */ /* 0x000fe20000000000 */
[----:B------:R-:W-:-:S04]  /*3750*/  UMOV UR5, 0x3ff921fb ;  /* 0x3ff921fb00057882 */ /* 0x000fc80000000000 */
        /* <DEDUP_REMOVED lines=11> */
[----:B-----5:R-:W-:Y:S05]  /*3810*/  CALL.REL.NOINC `($_Z6VTI_FDiiiifffPfS_S_S_S_S_iS_S_S_iiiib$__internal_trig_reduction_slowpathd) ;  /* 0x0000001000bc7944 */ /* 0x020fea0003c00000 */
[----:B------:R-:W-:Y:S02]  /*3820*/  IMAD.MOV.U32 R8, RZ, RZ, R6 ;  /* 0x000000ffff087224 */ /* 0x000fe400078e0006 */
[----:B------:R-:W-:-:S07]  /*3830*/  IMAD.MOV.U32 R9, RZ, RZ, R7 ;  /* 0x000000ffff097224 */ /* 0x000fce00078e0007 */
.L_x_95:
[----:B------:R-:W-:Y:S05]  /*3840*/  BSYNC.RECONVERGENT B0 ;  /* 0x0000000000007941 */ /* 0x000fea0003800200 */
.L_x_94:
[----:B------:R-:W0:Y:S01]  /*3850*/  LDCU.64 UR4, c[0x4][0x10] ;  /* 0x01000200ff0477ac */ /* 0x000e220008000a00 */
[----:B------:R-:W-:Y:S01]  /*3860*/  SHF.L.U32 R6, R4, 0x6, RZ ;  /* 0x0000000604067819 */ /* 0x000fe200000006ff */
[----:B------:R-:W1:Y:S03]  /*3870*/  LDC.64 R38, c[0x0][0x3c0] ;  /* 0x0000f000ff267b82 */ /* 0x000e660000000a00 */
[----:B------:R-:W-:-:S05]  /*3880*/  LOP3.LUT R6, R6, 0x40, RZ, 0xc0, !PT ;  /* 0x0000004006067812 */ /* 0x000fca00078ec0ff */
[----:B------:R-:W2:Y:S01]  /*3890*/  LDC.64 R34, c[0x0][0x3c8] ;  /* 0x0000f200ff227b82 */ /* 0x000ea20000000a00 */
[----:B0-----:R-:W-:-:S07]  /*38a0*/  IADD3 R36, P0, PT, R6, UR4, RZ ;  /* 0x0000000406247c10 */ /* 0x001fce000ff1e0ff */
[----:B------:R-:W0:Y:S01]  /*38b0*/  LDC.64 R6, c[0x0][0x3a0] ;  /* 0x0000e800ff067b82 */ /* 0x000e220000000a00 */
[----:B------:R-:W-:Y:S01]  /*38c0*/  IMAD.X R37, RZ, RZ, UR5, P0 ;  /* 0x00000005ff257e24 */ /* 0x000fe200080e06ff */
[----:B------:R-:W-:Y:S01]  /*38d0*/  LOP3.LUT R17, R4, 0x1, RZ, 0xc0, !PT ;  /* 0x0000000104117812 */ /* 0x000fe200078ec0ff */
[----:B------:R-:W3:Y:S03]  /*38e0*/  LDCU.64 UR4, c[0x0][0x3b8] ;  /* 0x00007700ff0477ac */ /* 0x000ee60008000a00 */
[----:B------:R-:W4:Y:S04]  /*38f0*/  LDG.E.128.CONSTANT R20, desc[UR10][R36.64] ;  /* 0x0000000a24147981 */ /* 0x000f28000c1e9d00 */
[----:B------:R-:W3:Y:S04]  /*3900*/  LDG.E.128.CONSTANT R24, desc[UR10][R36.64+0x10] ;  /* 0x0000100a24187981 */ /* 0x000ee8000c1e9d00 */
[----:B------:R2:W3:Y:S01]  /*3910*/  LDG.E.128.CONSTANT R28, desc[UR10][R36.64+0x20] ;  /* 0x0000200a241c7981 */ /* 0x0004e2000c1e9d00 */
[----:B-1----:R-:W-:-:S05]  /*3920*/  IMAD.WIDE.U32 R38, R0, 0x4, R38 ;  /* 0x0000000400267825 */ /* 0x002fca00078e0026 */
[----:B------:R-:W3:Y:S01]  /*3930*/  LDG.E R12, desc[UR10][R38.64] ;  /* 0x0000000a260c7981 */ /* 0x000ee2000c1e1900 */
[----:B0-----:R-:W-:-:S05]  /*3940*/  IMAD.WIDE.U32 R6, R0, 0x4, R6 ;  /* 0x0000000400067825 */ /* 0x001fca00078e0006 */
[----:B------:R-:W3:Y:S01]  /*3950*/  LDG.E R15, desc[UR10][R6.64] ;  /* 0x0000000a060f7981 */ /* 0x000ee2000c1e1900 */
[----:B--2---:R-:W-:-:S05]  /*3960*/  IMAD.WIDE.U32 R40, R0, 0x4, R34 ;  /* 0x0000000400287825 */ /* 0x004fca00078e0022 */
[----:B------:R-:W2:Y:S01]  /*3970*/  LDG.E R10, desc[UR10][R40.64] ;  /* 0x0000000a280a7981 */ /* 0x000ea2000c1e1900 */
[----:B------:R-:W-:Y:S01]  /*3980*/  ISETP.NE.U32.AND P0, PT, R17, 0x1, PT ;  /* 0x000000011100780c */ /* 0x000fe20003f05070 */
[----:B------:R-:W-:Y:S02]  /*3990*/  IMAD.MOV.U32 R36, RZ, RZ, 0x20fd8164 ;  /* 0x20fd8164ff247424 */ /* 0x000fe400078e00ff */
[----:B------:R-:W-:Y:S01]  /*39a0*/  IMAD.MOV.U32 R17, RZ, RZ, 0x3da8ff83 ;  /* 0x3da8ff83ff117424 */ /* 0x000fe200078e00ff */
[----:B------:R-:W-:Y:S02]  /*39b0*/  DMUL R34, R8, R8 ;  /* 0x0000000808227228 */ /* 0x000fe40000000000 */
[----:B------:R-:W-:Y:S02]  /*39c0*/  FSEL R36, R36, -8.06006814911005101289e+34, !P0 ;  /* 0xf9785eba24247808 */ /* 0x000fe40004000000 */
[----:B------:R-:W-:-:S06]  /*39d0*/  FSEL R37, -R17, 0.11223486810922622681, !P0 ;  /* 0x3de5db6511257808 */ /* 0x000fcc0004000100 */
[----:B----4-:R-:W-:-:S08]  /*39e0*/  DFMA R20, R34, R36, R20 ;  /* 0x000000242214722b */ /* 0x010fd00000000014 */
[----:B------:R-:W-:-:S08]  /*39f0*/  DFMA R20, R34, R20, R22 ;  /* 0x000000142214722b */ /* 0x000fd00000000016 */
[----:B---3--:R-:W-:-:S08]  /*3a00*/  DFMA R20, R34, R20, R24 ;  /* 0x000000142214722b */ /* 0x008fd00000000018 */
[----:B------:R-:W-:-:S08]  /*3a10*/  DFMA R20, R34, R20, R26 ;  /* 0x000000142214722b */ /* 0x000fd0000000001a */
[----:B------:R-:W-:-:S08]  /*3a20*/  DFMA R20, R34, R20, R28 ;  /* 0x000000142214722b */ /* 0x000fd0000000001c */
[----:B------:R-:W-:-:S08]  /*3a30*/  DFMA R20, R34, R20, R30 ;  /* 0x000000142214722b */ /* 0x000fd0000000001e */
[----:B------:R-:W-:Y:S02]  /*3a40*/  DFMA R8, R20, R8, R8 ;  /* 0x000000081408722b */ /* 0x000fe40000000008 */
[----:B------:R-:W-:-:S10]  /*3a50*/  DFMA R20, R34, R20, 1 ;  /* 0x3ff000002214742b */ /* 0x000fd40000000014 */
[----:B------:R-:W-:Y:S02]  /*3a60*/  FSEL R20, R20, R8, !P0 ;  /* 0x0000000814147208 */ /* 0x000fe40004000000 */
[----:B------:R-:W-:-:S06]  /*3a70*/  FSEL R21, R21, R9, !P0 ;  /* 0x0000000915157208 */ /* 0x000fcc0004000000 */
[----:B------:R-:W-:Y:S01]  /*3a80*/  DADD R8, RZ, -R20 ;  /* 0x00000000ff087229 */ /* 0x000fe20000000814 */
[----:B------:R-:W-:-:S09]  /*3a90*/  LOP3.LUT P0, RZ, R4, 0x2, RZ, 0xc0, !PT ;  /* 0x0000000204ff7812 */ /* 0x000fd2000780c0ff */
[----:B------:R-:W-:Y:S02]  /*3aa0*/  FSEL R22, R20, R8, !P0 ;  /* 0x0000000814167208 */ /* 0x000fe40004000000 */
[----:B------:R-:W-:-:S04]  /*3ab0*/  FSEL R23, R21, R9, !P0 ;  /* 0x0000000915177208 */ /* 0x000fc80004000000 */
[----:B------:R-:W0:Y:S01]  /*3ac0*/  F2F.F32.F64 R9, R22 ;  /* 0x0000001600097310 */ /* 0x000e220000301000 */
[----:B------:R-:W-:Y:S01]  /*3ad0*/  FMUL R20, R14, R18 ;  /* 0x000000120e147220 */ /* 0x000fe20000400000 */
[----:B------:R-:W-:Y:S02]  /*3ae0*/  IMAD.MOV.U32 R8, RZ, RZ, 0x40000000 ;  /* 0x40000000ff087424 */ /* 0x000fe400078e00ff */
[----:B------:R-:W-:-:S04]  /*3af0*/  FMUL R12, R12, R12 ;  /* 0x0000000c0c0c7220 */ /* 0x000fc80000400000 */
[----:B------:R-:W1:Y:S01]  /*3b00*/  F2F.F64.F32 R4, R5 ;  /* 0x0000000500047310 */ /* 0x000e620000201800 */
[C---:B------:R-:W-:Y:S01]  /*3b10*/  FFMA R24, R13.reuse, R16, R20 ;  /* 0x000000100d187223 */ /* 0x040fe20000000014 */
[----:B-----5:R-:W-:Y:S01]  /*3b20*/  FFMA R17, R2, R8, 1 ;  /* 0x3f80000002117423 */ /* 0x020fe20000000008 */
[-C--:B------:R-:W-:Y:S01]  /*3b30*/  FMUL R13, R13, R18.reuse ;  /* 0x000000120d0d7220 */ /* 0x080fe20000400000 */
[----:B------:R-:W-:Y:S02]  /*3b40*/  FMUL R26, R19, R18 ;  /* 0x00000012131a7220 */ /* 0x000fe40000400000 */
[----:B------:R-:W-:Y:S01]  /*3b50*/  FMUL R17, R12, R17 ;  /* 0x000000110c117220 */ /* 0x000fe20000400000 */
[----:B0-----:R-:W-:Y:S01]  /*3b60*/  FFMA R2, -R49, R9, R24 ;  /* 0x0000000931027223 */ /* 0x001fe20000000118 */
[----:B------:R0:W3:Y:S01]  /*3b70*/  F2F.F64.F32 R20, R15 ;  /* 0x0000000f00147310 */ /* 0x0000e20000201800 */
[-C--:B------:R-:W-:Y:S01]  /*3b80*/  FFMA R14, R14, R16.reuse, R13 ;  /* 0x000000100e0e7223 */ /* 0x080fe2000000000d */
[----:B------:R-:W-:Y:S01]  /*3b90*/  FFMA R13, R11, R16, R26 ;  /* 0x000000100b0d7223 */ /* 0x000fe2000000001a */
[----:B------:R-:W-:-:S02]  /*3ba0*/  FMUL R17, R17, R2 ;  /* 0x0000000211117220 */ /* 0x000fc40000400000 */
[-C--:B------:R-:W-:Y:S01]  /*3bb0*/  FFMA R49, R49, R9.reuse, R14 ;  /* 0x0000000931317223 */ /* 0x080fe2000000000e */
[----:B-1----:R-:W-:Y:S01]  /*3bc0*/  DADD R4, R4, R4 ;  /* 0x0000000004047229 */ /* 0x002fe20000000004 */
[----:B------:R-:W-:Y:S01]  /*3bd0*/  FFMA R13, R32, R9, R13 ;  /* 0x00000009200d7223 */ /* 0x000fe2000000000d */
[----:B------:R-:W1:Y:S01]  /*3be0*/  F2F.F64.F32 R22, R17 ;  /* 0x0000001100167310 */ /* 0x000e620000201800 */
[----:B------:R-:W-:Y:S02]  /*3bf0*/  FADD R26, -R26, R49 ;  /* 0x000000311a1a7221 */ /* 0x000fe40000000100 */
[----:B------:R-:W-:Y:S02]  /*3c00*/  FMUL R13, R12, R13 ;  /* 0x0000000d0c0d7220 */ /* 0x000fe40000400000 */
[----:B0-----:R-:W-:Y:S01]  /*3c10*/  FFMA R15, -R11, R16, R26 ;  /* 0x000000100b0f7223 */ /* 0x001fe2000000011a */
[----:B---3--:R-:W-:Y:S01]  /*3c20*/  DADD R20, R4, -R20 ;  /* 0x0000000004147229 */ /* 0x008fe20000000814 */
[----:B--2---:R-:W-:Y:S01]  /*3c30*/  FMUL R10, R10, R10 ;  /* 0x0000000a0a0a7220 */ /* 0x004fe20000400000 */
[----:B------:R-:W0:Y:S01]  /*3c40*/  F2F.F64.F32 R4, R13 ;  /* 0x0000000d00047310 */ /* 0x000e220000201800 */
[----:B------:R-:W-:-:S04]  /*3c50*/  FFMA R15, -R32, R9, R15 ;  /* 0x00000009200f7223 */ /* 0x000fc8000000010f */
[----:B------:R-:W-:Y:S01]  /*3c60*/  FMUL R26, R10, R15 ;  /* 0x0000000f0a1a7220 */ /* 0x000fe20000400000 */
[----:B-1----:R-:W-:-:S03]  /*3c70*/  DADD R20, R20, R22 ;  /* 0x0000000014147229 */ /* 0x002fc60000000016 */
[----:B------:R-:W1:Y:S05]  /*3c80*/  F2F.F64.F32 R14, R26 ;  /* 0x0000001a000e7310 */ /* 0x000e6a0000201800 */
[----:B0-----:R-:W-:-:S08]  /*3c90*/  DADD R20, R20, R4 ;  /* 0x0000000014147229 */ /* 0x001fd00000000004 */
[----:B-1----:R-:W-:Y:S01]  /*3ca0*/  DADD R20, R20, R14 ;  /* 0x0000000014147229 */ /* 0x002fe2000000000e */
[----:B------:R-:W0:Y:S01]  /*3cb0*/  LDC.64 R14, c[0x0][0x3a8] ;  /* 0x0000ea00ff0e7b82 */ /* 0x000e220000000a00 */
[----:B------:R-:W-:-:S08]  /*3cc0*/  IMAD.WIDE.U32 R22, R0, 0x4, RZ ;  /* 0x0000000400167825 */ /* 0x000fd000078e00ff */
[----:B------:R-:W1:Y:S01]  /*3cd0*/  F2F.F32.F64 R21, R20 ;  /* 0x0000001400157310 */ /* 0x000e620000301000 */
[----:B------:R-:W-:-:S04]  /*3ce0*/  IADD3 R24, P0, PT, R22, UR4, RZ ;  /* 0x0000000416187c10 */ /* 0x000fc8000ff1e0ff */
[----:B------:R-:W-:Y:S01]  /*3cf0*/  IADD3.X R25, PT, PT, R23, UR5, RZ, P0, !PT ;  /* 0x0000000517197c10 */ /* 0x000fe200087fe4ff */
[----:B-1----:R1:W-:Y:S01]  /*3d00*/  STG.E desc[UR10][R6.64], R21 ;  /* 0x0000001506007986 */ /* 0x0023e2000c10190a */
[----:B0-----:R-:W-:-:S03]  /*3d10*/  IMAD.WIDE.U32 R14, R0, 0x4, R14 ;  /* 0x00000004000e7825 */ /* 0x001fc600078e000e */
[----:B------:R-:W2:Y:S04]  /*3d20*/  LDG.E R24, desc[UR10][R24.64] ;  /* 0x0000000a18187981 */ /* 0x000ea8000c1e1900 */
[----:B------:R-:W3:Y:S01]  /*3d30*/  LDG.E R0, desc[UR10][R14.64] ;  /* 0x0000000a0e007981 */ /* 0x000ee2000c1e1900 */
[----:B------:R-:W-:-:S04]  /*3d40*/  FFMA R3, R3, R8, 1 ;  /* 0x3f80000003037423 */ /* 0x000fc80000000008 */
[----:B------:R-:W-:Y:S01]  /*3d50*/  FMUL R3, R12, R3 ;  /* 0x000000030c037220 */ /* 0x000fe20000400000 */
[----:B------:R-:W-:-:S03]  /*3d60*/  FFMA R16, -R19, R16, R2 ;  /* 0x0000001013107223 */ /* 0x000fc60000000102 */
[----:B------:R-:W-:Y:S01]  /*3d70*/  FMUL R8, R3, R2 ;  /* 0x0000000203087220 */ /* 0x000fe20000400000 */
[----:B------:R-:W-:-:S03]  /*3d80*/  FFMA R11, -R11, R18, R16 ;  /* 0x000000120b0b7223 */ /* 0x000fc60000000110 */
[----:B------:R-:W-:Y:S01]  /*3d90*/  F2F.F64.F32 R2, R8 ;  /* 0x0000000800027310 */ /* 0x000fe20000201800 */
[----:B------:R-:W-:-:S04]  /*3da0*/  FFMA R11, R32, R9, R11 ;  /* 0x00000009200b7223 */ /* 0x000fc8000000000b */
[----:B-1----:R-:W-:-:S06]  /*3db0*/  FMUL R6, R10, R11 ;  /* 0x0000000b0a067220 */ /* 0x002fcc0000400000 */
[----:B------:R-:W-:Y:S08]  /*3dc0*/  F2F.F64.F32 R6, R6 ;  /* 0x0000000600067310 */ /* 0x000ff00000201800 */
[----:B--2---:R-:W0:Y:S08]  /*3dd0*/  F2F.F64.F32 R22, R24 ;  /* 0x0000001800167310 */ /* 0x004e300000201800 */
[----:B---3--:R-:W1:Y:S01]  /*3de0*/  F2F.F64.F32 R12, R0 ;  /* 0x00000000000c7310 */ /* 0x008e620000201800 */
[----:B0-----:R-:W-:-:S08]  /*3df0*/  DADD R22, R22, R22 ;  /* 0x0000000016167229 */ /* 0x001fd00000000016 */
[----:B-1----:R-:W-:-:S08]  /*3e00*/  DADD R12, R22, -R12 ;  /* 0x00000000160c7229 */ /* 0x002fd0000000080c */
[----:B------:R-:W-:-:S08]  /*3e10*/  DADD R2, R12, R2 ;  /* 0x000000000c027229 */ /* 0x000fd00000000002 */
[----:B------:R-:W-:-:S08]  /*3e20*/  DADD R2, R4, R2 ;  /* 0x0000000004027229 */ /* 0x000fd00000000002 */
[----:B------:R-:W-:-:S10]  /*3e30*/  DADD R2, R2, -R6 ;  /* 0x0000000002027229 */ /* 0x000fd40000000806 */
[----:B------:R-:W0:Y:S02]  /*3e40*/  F2F.F32.F64 R3, R2 ;  /* 0x0000000200037310 */ /* 0x000e240000301000 */
[----:B0-----:R-:W-:Y:S01]  /*3e50*/  STG.E desc[UR10][R14.64], R3 ;  /* 0x000000030e007986 */ /* 0x001fe2000c10190a */
[----:B------:R-:W-:Y:S05]  /*3e60*/  EXIT ;  /* 0x000000000000794d */ /* 0x000fea0003800000 */
        .weak           $__internal_4_$__cuda_sm20_div_rn_f64_full
        .type           $__internal_4_$__cuda_sm20_div_rn_f64_full,@function
        .size           $__internal_4_$__cuda_sm20_div_rn_f64_full,($__internal_5_$__cuda_sm20_sqrt_rn_f32_slowpath - $__internal_4_$__cuda_sm20_div_rn_f64_full)
$__internal_4_$__cuda_sm20_div_rn_f64_full:
[----:B------:R-:W-:Y:S01]  /*3e70*/  MOV R7, 0x3ff60000 ;  /* 0x3ff6000000077802 */ /* 0x000fe20000000f00 */
[----:B------:R-:W-:Y:S01]  /*3e80*/  IMAD.MOV.U32 R6, RZ, RZ, 0x0 ;  /* 0x00000000ff067424 */ /* 0x000fe200078e00ff */
[----:B------:R-:W-:Y:S01]  /*3e90*/  BSSY.RECONVERGENT B2, `(.L_x_96) ;  /* 0x000004b000027945 */ /* 0x000fe20003800200 */
[----:B------:R-:W-:Y:S01]  /*3ea0*/  IMAD.MOV.U32 R10, RZ, RZ, 0x1 ;  /* 0x00000001ff0a7424 */ /* 0x000fe200078e00ff */
[----:B------:R-:W0:Y:S01]  /*3eb0*/  MUFU.RCP64H R11, R7 ;  /* 0x00000007000b7308 */ /* 0x000e220000001800 */
[----:B------:R-:W-:Y:S02]  /*3ec0*/  IMAD.MOV.U32 R9, RZ, RZ, R17 ;  /* 0x000000ffff097224 */ /* 0x000fe400078e0011 */
[----:B------:R-:W-:Y:S02]  /*3ed0*/  IMAD.MOV.U32 R3, RZ, RZ, 0x1ca00000 ;  /* 0x1ca00000ff037424 */ /* 0x000fe400078e00ff */
[----:B------:R-:W-:Y:S01]  /*3ee0*/  IMAD.MOV.U32 R8, RZ, RZ, R16 ;  /* 0x000000ffff087224 */ /* 0x000fe200078e0010 */
[C---:B------:R-:W-:Y:S01]  /*3ef0*/  FSETP.GEU.AND P1, PT, |R9|.reuse, 1.469367938527859385e-39, PT ;  /* 0x001000000900780b */ /* 0x040fe20003f2e200 */
[----:B------:R-:W-:Y:S01]  /*3f00*/  IMAD.MOV.U32 R15, RZ, RZ, 0x40400000 ;  /* 0x40400000ff0f7424 */ /* 0x000fe200078e00ff */
[----:B------:R-:W-:-:S03]  /*3f10*/  LOP3.LUT R21, R9, 0x7ff00000, RZ, 0xc0, !PT ;  /* 0x7ff0000009157812 */ /* 0x000fc600078ec0ff */
[----:B------:R-:W-:Y:S01]  /*3f20*/  VIADD R22, R15, 0xffffffff ;  /* 0xffffffff0f167836 */ /* 0x000fe20000000000 */
[----:B------:R-:W-:Y:S01]  /*3f30*/  ISETP.GE.U32.AND P0, PT, R21, 0x40400000, PT ;  /* 0x404000001500780c */ /* 0x000fe20003f06070 */
[----:B------:R-:W-:-:S03]  /*3f40*/  IMAD.MOV.U32 R4, RZ, RZ, R21 ;  /* 0x000000ffff047224 */ /* 0x000fc600078e0015 */
[----:B------:R-:W-:Y:S01]  /*3f50*/  SEL R3, R3, 0x63400000, !P0 ;  /* 0x6340000003037807 */ /* 0x000fe20004000000 */
[----:B0-----:R-:W-:-:S08]  /*3f60*/  DFMA R12, R10, -R6, 1 ;  /* 0x3ff000000a0c742b */ /* 0x001fd00000000806 */
[----:B------:R-:W-:-:S08]  /*3f70*/  DFMA R12, R12, R12, R12 ;  /* 0x0000000c0c0c722b */ /* 0x000fd0000000000c */
[----:B------:R-:W-:Y:S01]  /*3f80*/  DFMA R16, R10, R12, R10 ;  /* 0x0000000c0a10722b */ /* 0x000fe2000000000a */
[C-C-:B------:R-:W-:Y:S01]  /*3f90*/  @!P1 LOP3.LUT R12, R3.reuse, 0x80000000, R9.reuse, 0xf8, !PT ;  /* 0x80000000030c9812 */ /* 0x140fe200078ef809 */
[----:B------:R-:W-:Y:S01]  /*3fa0*/  IMAD.MOV.U32 R10, RZ, RZ, R8 ;  /* 0x000000ffff0a7224 */ /* 0x000fe200078e0008 */
[----:B------:R-:W-:Y:S02]  /*3fb0*/  LOP3.LUT R11, R3, 0x800fffff, R9, 0xf8, !PT ;  /* 0x800fffff030b7812 */ /* 0x000fe400078ef809 */
[----:B------:R-:W-:Y:S02]  /*3fc0*/  @!P1 LOP3.LUT R13, R12, 0x100000, RZ, 0xfc, !PT ;  /* 0x001000000c0d9812 */ /* 0x000fe400078efcff */
[----:B------:R-:W-:Y:S01]  /*3fd0*/  @!P1 MOV R12, RZ ;  /* 0x000000ff000c9202 */ /* 0x000fe20000000f00 */
[----:B------:R-:W-:-:S05]  /*3fe0*/  DFMA R18, R16, -R6, 1 ;  /* 0x3ff000001012742b */ /* 0x000fca0000000806 */
[----:B------:R-:W-:-:S03]  /*3ff0*/  @!P1 DFMA R10, R10, 2, -R12 ;  /* 0x400000000a0a982b */ /* 0x000fc6000000080c */
[----:B------:R-:W-:-:S07]  /*4000*/  DFMA R18, R16, R18, R16 ;  /* 0x000000121012722b */ /* 0x000fce0000000010 */
[----:B------:R-:W-:Y:S01]  /*4010*/  @!P1 LOP3.LUT R4, R11, 0x7ff00000, RZ, 0xc0, !PT ;  /* 0x7ff000000b049812 */ /* 0x000fe200078ec0ff */
[----:B------:R-:W-:-:S04]  /*4020*/  DMUL R12, R18, R10 ;  /* 0x0000000a120c7228 */ /* 0x000fc80000000000 */
[----:B------:R-:W-:-:S04]  /*4030*/  VIADD R20, R4, 0xffffffff ;  /* 0xffffffff04147836 */ /* 0x000fc80000000000 */
[----:B------:R-:W-:Y:S01]  /*4040*/  DFMA R16, R12, -R6, R10 ;  /* 0x800000060c10722b */ /* 0x000fe2000000000a */
[----:B------:R-:W-:-:S04]  /*4050*/  ISETP.GT.U32.AND P0, PT, R20, 0x7feffffe, PT ;  /* 0x7feffffe1400780c */ /* 0x000fc80003f04070 */
[----:B------:R-:W-:-:S03]  /*4060*/  ISETP.GT.U32.OR P0, PT, R22, 0x7feffffe, P0 ;  /* 0x7feffffe1600780c */ /* 0x000fc60000704470 */
[----:B------:R-:W-:-:S10]  /*4070*/  DFMA R16, R18, R16, R12 ;  /* 0x000000101210722b */ /* 0x000fd4000000000c */
[----:B------:R-:W-:Y:S05]  /*4080*/  @P0 BRA `(.L_x_97) ;  /* 0x0000000000680947 */ /* 0x000fea0003800000 */
[----:B------:R-:W-:Y:S02]  /*4090*/  IMAD.MOV.U32 R4, RZ, RZ, 0x40400000 ;  /* 0x40400000ff047424 */ /* 0x000fe400078e00ff */
[----:B------:R-:W-:-:S03]  /*40a0*/  IMAD.MOV.U32 R8, RZ, RZ, RZ ;  /* 0x000000ffff087224 */ /* 0x000fc600078e00ff */
[----:B------:R-:W-:-:S04]  /*40b0*/  VIADDMNMX R4, R21, -R4, 0xb9600000, !PT ;  /* 0xb960000015047446 */ /* 0x000fc80007800904 */
[----:B------:R-:W-:-:S04]  /*40c0*/  VIMNMX R4, PT, PT, R4, 0x46a00000, PT ;  /* 0x46a0000004047848 */ /* 0x000fc80003fe0100 */
[----:B------:R-:W-:-:S05]  /*40d0*/  IADD3 R4, PT, PT, -R3, R4, RZ ;  /* 0x0000000403047210 */ /* 0x000fca0007ffe1ff */
[----:B------:R-:W-:-:S06]  /*40e0*/  VIADD R9, R4, 0x7fe00000 ;  /* 0x7fe0000004097836 */ /* 0x000fcc0000000000 */
[----:B------:R-:W-:-:S10]  /*40f0*/  DMUL R12, R16, R8 ;  /* 0x00000008100c7228 */ /* 0x000fd40000000000 */
[----:B------:R-:W-:-:S13]  /*4100*/  FSETP.GTU.AND P0, PT, |R13|, 1.469367938527859385e-39, PT ;  /* 0x001000000d00780b */ /* 0x000fda0003f0c200 */
[----:B------:R-:W-:Y:S05]  /*4110*/  @P0 BRA `(.L_x_98) ;  /* 0x0000000000880947 */ /* 0x000fea0003800000 */
[----:B------:R-:W-:Y:S01]  /*4120*/  DFMA R6, R16, -R6, R10 ;  /* 0x800000061006722b */ /* 0x000fe2000000000a */
[----:B------:R-:W-:-:S09]  /*4130*/  IMAD.MOV.U32 R8, RZ, RZ, RZ ;  /* 0x000000ffff087224 */ /* 0x000fd200078e00ff */
[C---:B------:R-:W-:Y:S02]  /*4140*/  FSETP.NEU.AND P0, PT, R7.reuse, RZ, PT ;  /* 0x000000ff0700720b */ /* 0x040fe40003f0d000 */
[----:B------:R-:W-:-:S04]  /*4150*/  LOP3.LUT R3, R7, 0x40460000, RZ, 0x3c, !PT ;  /* 0x4046000007037812 */ /* 0x000fc800078e3cff */
[----:B------:R-:W-:-:S04]  /*4160*/  LOP3.LUT R3, R3, 0x80000000, RZ, 0xc0, !PT ;  /* 0x8000000003037812 */ /* 0x000fc800078ec0ff */
[----:B------:R-:W-:-:S03]  /*4170*/  LOP3.LUT R9, R3, R9, RZ, 0xfc, !PT ;  /* 0x0000000903097212 */ /* 0x000fc600078efcff */
        /* <DEDUP_REMOVED lines=11> */
.L_x_97:
        /* <DEDUP_REMOVED lines=15> */
.L_x_99:
[----:B------:R-:W-:Y:S01]  /*4320*/  LOP3.LUT R13, R9, 0x80000, RZ, 0xfc, !PT ;  /* 0x00080000090d7812 */ /* 0x000fe200078efcff */
[----:B------:R-:W-:-:S07]  /*4330*/  IMAD.MOV.U32 R12, RZ, RZ, R8 ;  /* 0x000000ffff0c7224 */ /* 0x000fce00078e0008 */
.L_x_98:
[----:B------:R-:W-:Y:S05]  /*4340*/  BSYNC.RECONVERGENT B2 ;  /* 0x0000000000027941 */ /* 0x000fea0003800200 */
.L_x_96:
[----:B------:R-:W-:-:S04]  /*4350*/  MOV R3, 0x0 ;  /* 0x0000000000037802 */ /* 0x000fc80000000f00 */
[----:B------:R-:W-:Y:S05]  /*4360*/  RET.REL.NODEC R2 `(_Z6VTI_FDiiiifffPfS_S_S_S_S_iS_S_S_iiiib) ;  /* 0xffffffbc02247950 */ /* 0x000fea0003c3ffff */
        .weak           $__internal_5_$__cuda_sm20_sqrt_rn_f32_slowpath
        .type           $__internal_5_$__cuda_sm20_sqrt_rn_f32_slowpath,@function
        .size           $__internal_5_$__cuda_sm20_sqrt_rn_f32_slowpath,($__internal_6_$__cuda_sm3x_div_rn_noftz_f32_slowpath - $__internal_5_$__cuda_sm20_sqrt_rn_f32_slowpath)
$__internal_5_$__cuda_sm20_sqrt_rn_f32_slowpath:
[----:B------:R-:W-:-:S13]  /*4370*/  LOP3.LUT P0, RZ, R3, 0x7fffffff, RZ, 0xc0, !PT ;  /* 0x7fffffff03ff7812 */ /* 0x000fda000780c0ff */
[----:B------:R-:W-:Y:S05]  /*4380*/  @!P0 BRA `(.L_x_100) ;  /* 0x0000000000448947 */ /* 0x000fea0003800000 */
[----:B------:R-:W-:Y:S01]  /*4390*/  FSETP.GEU.FTZ.AND P0, PT, R3, RZ, PT ;  /* 0x000000ff0300720b */ /* 0x000fe20003f1e000 */
[----:B------:R-:W-:-:S12]  /*43a0*/  IMAD.MOV.U32 R2, RZ, RZ, R3 ;  /* 0x000000ffff027224 */ /* 0x000fd800078e0003 */
        /* <DEDUP_REMOVED lines=9> */
[----:B------:R-:W-:Y:S01]  /*4440*/  @P0 FMUL.FTZ R8, R3, 0.5 ;  /* 0x3f00000003080820 */ /* 0x000fe20000410000 */
[----:B------:R-:W-:Y:S02]  /*4450*/  @!P0 IMAD.MOV.U32 R3, RZ, RZ, R2 ;  /* 0x000000ffff038224 */ /* 0x000fe400078e0002 */
[----:B------:R-:W-:-:S04]  /*4460*/  @P0 FADD.FTZ R6, -R7, -RZ ;  /* 0x800000ff07060221 */ /* 0x000fc80000010100 */
[----:B------:R-:W-:-:S04]  /*4470*/  @P0 FFMA R6, R7, R6, R4 ;  /* 0x0000000607060223 */ /* 0x000fc80000000004 */
[----:B------:R-:W-:-:S04]  /*4480*/  @P0 FFMA R6, R6, R8, R7 ;  /* 0x0000000806060223 */ /* 0x000fc80000000007 */
[----:B------:R-:W-:-:S07]  /*4490*/  @P0 FMUL.FTZ R3, R6, 2.3283064365386962891e-10 ;  /* 0x2f80000006030820 */ /* 0x000fce0000410000 */
.L_x_100:
[----:B------:R-:W-:Y:S02]  /*44a0*/  IMAD.MOV.U32 R4, RZ, RZ, R3 ;  /* 0x000000ffff047224 */ /* 0x000fe400078e0003 */
[----:B------:R-:W-:Y:S02]  /*44b0*/  HFMA2 R3, -RZ, RZ, 0, 0 ;  /* 0x00000000ff037431 */ /* 0x000fe400000001ff */
[----:B------:R-:W-:-:S04]  /*44c0*/  IMAD.MOV.U32 R2, RZ, RZ, R9 ;  /* 0x000000ffff027224 */ /* 0x000fc800078e0009 */
[----:B------:R-:W-:Y:S05]  /*44d0*/  RET.REL.NODEC R2 `(_Z6VTI_FDiiiifffPfS_S_S_S_S_iS_S_S_iiiib) ;  /* 0xffffffb802c87950 */ /* 0x000fea0003c3ffff */
        .weak           $__internal_6_$__cuda_sm3x_div_rn_noftz_f32_slowpath
        .type           $__internal_6_$__cuda_sm3x_div_rn_noftz_f32_slowpath,@function
        .size           $__internal_6_$__cuda_sm3x_div_rn_noftz_f32_slowpath,($_Z6VTI_FDiiiifffPfS_S_S_S_S_iS_S_S_iiiib$__internal_trig_reduction_slowpathd - $__internal_6_$__cuda_sm3x_div_rn_noftz_f32_slowpath)
$__internal_6_$__cuda_sm3x_div_rn_noftz_f32_slowpath:
[----:B------:R-:W-:Y:S02]  /*44e0*/  SHF.R.U32.HI R15, RZ, 0x17, R7 ;  /* 0x00000017ff0f7819 */ /* 0x000fe40000011607 */
[----:B------:R-:W-:Y:S02]  /*44f0*/  SHF.R.U32.HI R12, RZ, 0x17, R4 ;  /* 0x00000017ff0c7819 */ /* 0x000fe40000011604 */
[----:B------:R-:W-:Y:S02]  /*4500*/  LOP3.LUT R20, R15, 0xff, RZ, 0xc0, !PT ;  /* 0x000000ff0f147812 */ /* 0x000fe400078ec0ff */
[----:B------:R-:W-:-:S03]  /*4510*/  LOP3.LUT R18, R12, 0xff, RZ, 0xc0, !PT ;  /* 0x000000ff0c127812 */ /* 0x000fc600078ec0ff */
[----:B------:R-:W-:Y:S02]  /*4520*/  VIADD R16, R20, 0xffffffff ;  /* 0xffffffff14107836 */ /* 0x000fe40000000000 */
[----:B------:R-:W-:-:S03]  /*4530*/  VIADD R15, R18, 0xffffffff ;  /* 0xffffffff120f7836 */ /* 0x000fc60000000000 */
        /* <DEDUP_REMOVED lines=25> */
[----:B------:R-:W-:-:S03]  /*46d0*/  @!P1 FFMA R7, R7, 1.84467440737095516160e+19, RZ ;  /* 0x5f80000007079823 */ /* 0x000fc600000000ff */
[----:B------:R-:W-:-:S07]  /*46e0*/  @!P1 IADD3 R12, PT, PT, R12, 0x40, RZ ;  /* 0x000000400c0c9810 */ /* 0x000fce0007ffe0ff */
.L_x_101:
[----:B------:R-:W-:-:S05]  /*46f0*/  LEA R16, R20, 0xc0800000, 0x17 ;  /* 0xc080000014107811 */ /* 0x000fca00078eb8ff */
[----:B------:R-:W-:Y:S02]  /*4700*/  IMAD.IADD R16, R7, 0x1, -R16 ;  /* 0x0000000107107824 */ /* 0x000fe400078e0a10 */
[----:B------:R-:W-:Y:S02]  /*4710*/  VIADD R7, R18, 0xffffff81 ;  /* 0xffffff8112077836 */ /* 0x000fe40000000000 */
[----:B------:R-:W0:Y:S01]  /*4720*/  MUFU.RCP R15, R16 ;  /* 0x00000010000f7308 */ /* 0x000e220000001000 */
[----:B------:R-:W-:Y:S01]  /*4730*/  FADD.FTZ R17, -R16, -RZ ;  /* 0x800000ff10117221 */ /* 0x000fe20000010100 */
[C---:B------:R-:W-:Y:S01]  /*4740*/  IMAD R4, R7.reuse, -0x800000, R4 ;  /* 0xff80000007047824 */ /* 0x040fe200078e0204 */
[----:B------:R-:W-:-:S05]  /*4750*/  IADD3 R7, PT, PT, R7, 0x7f, -R20 ;  /* 0x0000007f07077810 */ /* 0x000fca0007ffe814 */
[----:B------:R-:W-:Y:S02]  /*4760*/  IMAD.IADD R7, R7, 0x1, R12 ;  /* 0x0000000107077824 */ /* 0x000fe400078e020c */
[----:B0-----:R-:W-:-:S04]  /*4770*/  FFMA R18, R15, R17, 1 ;  /* 0x3f8000000f127423 */ /* 0x001fc80000000011 */
        /* <DEDUP_REMOVED lines=19> */
[-CC-:B------:R-:W-:Y:S01]  /*48b0*/  FFMA.RZ R4, R22, R18.reuse, R21.reuse ;  /* 0x0000001216047223 */ /* 0x180fe2000000c015 */
[----:B------:R-:W-:Y:S01]  /*48c0*/  IADD3 R17, PT, PT, R16, 0x20, RZ ;  /* 0x0000002010117810 */ /* 0x000fe20007ffe0ff */
[-CC-:B------:R-:W-:Y:S01]  /*48d0*/  FFMA.RM R7, R22, R18.reuse, R21.reuse ;  /* 0x0000001216077223 */ /* 0x180fe20000004015 */
[----:B------:R-:W-:Y:S02]  /*48e0*/  ISETP.NE.AND P2, PT, R16, RZ, PT ;  /* 0x000000ff1000720c */ /* 0x000fe40003f45270 */
[----:B------:R-:W-:Y:S01]  /*48f0*/  LOP3.LUT R12, R4, 0x7fffff, RZ, 0xc0, !PT ;  /* 0x007fffff040c7812 */ /* 0x000fe200078ec0ff */
[----:B------:R-:W-:Y:S01]  /*4900*/  FFMA.RP R4, R22, R18, R21 ;  /* 0x0000001216047223 */ /* 0x000fe20000008015 */
[----:B------:R-:W-:Y:S01]  /*4910*/  ISETP.NE.AND P1, PT, R16, RZ, PT ;  /* 0x000000ff1000720c */ /* 0x000fe20003f25270 */
[----:B------:R-:W-:Y:S01]  /*4920*/  IMAD.MOV R16, RZ, RZ, -R16 ;  /* 0x000000ffff107224 */ /* 0x000fe200078e0a10 */
[----:B------:R-:W-:Y:S02]  /*4930*/  LOP3.LUT R12, R12, 0x800000, RZ, 0xfc, !PT ;  /* 0x008000000c0c7812 */ /* 0x000fe400078efcff */
        /* <DEDUP_REMOVED lines=13> */
.L_x_107:
[----:B------:R-:W-:-:S04]  /*4a10*/  LOP3.LUT R15, R15, 0x80000000, RZ, 0xc0, !PT ;  /* 0x800000000f0f7812 */ /* 0x000fc800078ec0ff */
[----:B------:R-:W-:Y:S01]  /*4a20*/  LOP3.LUT R15, R15, 0x7f800000, RZ, 0xfc, !PT ;  /* 0x7f8000000f0f7812 */ /* 0x000fe200078efcff */
[----:B------:R-:W-:Y:S06]  /*4a30*/  BRA `(.L_x_108) ;  /* 0x0000000000287947 */ /* 0x000fec0003800000 */
.L_x_106:
[----:B------:R-:W-:Y:S01]  /*4a40*/  IMAD R15, R7, 0x800000, R15 ;  /* 0x00800000070f7824 */ /* 0x000fe200078e020f */
[----:B------:R-:W-:Y:S06]  /*4a50*/  BRA `(.L_x_108) ;  /* 0x0000000000207947 */ /* 0x000fec0003800000 */
.L_x_105:
[----:B------:R-:W-:-:S04]  /*4a60*/  LOP3.LUT R4, R7, 0x80000000, R4, 0x48, !PT ;  /* 0x8000000007047812 */ /* 0x000fc800078e4804 */
[----:B------:R-:W-:Y:S01]  /*4a70*/  LOP3.LUT R15, R4, 0x7f800000, RZ, 0xfc, !PT ;  /* 0x7f800000040f7812 */ /* 0x000fe200078efcff */
[----:B------:R-:W-:Y:S06]  /*4a80*/  BRA `(.L_x_108) ;  /* 0x0000000000147947 */ /* 0x000fec0003800000 */
.L_x_104:
[----:B------:R-:W-:Y:S01]  /*4a90*/  LOP3.LUT R15, R7, 0x80000000, R4, 0x48, !PT ;  /* 0x80000000070f7812 */ /* 0x000fe200078e4804 */
[----:B------:R-:W-:Y:S06]  /*4aa0*/  BRA `(.L_x_108) ;  /* 0x00000000000c7947 */ /* 0x000fec0003800000 */
.L_x_103:
[----:B------:R-:W0:Y:S01]  /*4ab0*/  MUFU.RSQ R15, -QNAN ;  /* 0xffc00000000f7908 */ /* 0x000e220000001400 */
[----:B------:R-:W-:Y:S05]  /*4ac0*/  BRA `(.L_x_108) ;  /* 0x0000000000047947 */ /* 0x000fea0003800000 */
.L_x_102:
[----:B------:R-:W-:-:S07]  /*4ad0*/  FADD.FTZ R15, R4, R7 ;  /* 0x00000007040f7221 */ /* 0x000fce0000010000 */
.L_x_108:
[----:B------:R-:W-:Y:S02]  /*4ae0*/  IMAD.MOV.U32 R16, RZ, RZ, R10 ;  /* 0x000000ffff107224 */ /* 0x000fe400078e000a */
[----:B------:R-:W-:-:S04]  /*4af0*/  IMAD.MOV.U32 R17, RZ, RZ, 0x0 ;  /* 0x00000000ff117424 */ /* 0x000fc800078e00ff */
[----:B0-----:R-:W-:Y:S05]  /*4b00*/  RET.REL.NODEC R16 `(_Z6VTI_FDiiiifffPfS_S_S_S_S_iS_S_S_iiiib) ;  /* 0xffffffb4103c7950 */ /* 0x001fea0003c3ffff */
        .type           $_Z6VTI_FDiiiifffPfS_S_S_S_S_iS_S_S_iiiib$__internal_trig_reduction_slowpathd,@function
        .size           $_Z6VTI_FDiiiifffPfS_S_S_S_S_iS_S_S_iiiib$__internal_trig_reduction_slowpathd,(.L_x_143 - $_Z6VTI_FDiiiifffPfS_S_S_S_S_iS_S_S_iiiib$__internal_trig_reduction_slowpathd)
$_Z6VTI_FDiiiifffPfS_S_S_S_S_iS_S_S_iiiib$__internal_trig_reduction_slowpathd:
[----:B------:R-:W-:Y:S02]  /*4b10*/  SHF.R.U32.HI R4, RZ, 0x14, R31 ;  /* 0x00000014ff047819 */ /* 0x000fe4000001161f */
[----:B------:R-:W-:Y:S02]  /*4b20*/  MOV R8, RZ ;  /* 0x000000ff00087202 */ /* 0x000fe40000000f00 */
[----:B------:R-:W-:-:S04]  /*4b30*/  LOP3.LUT R6, R4, 0x7ff, RZ, 0xc0, !PT ;  /* 0x000007ff04067812 */ /* 0x000fc800078ec0ff */
[----:B------:R-:W-:-:S13]  /*4b40*/  ISETP.NE.AND P0, PT, R6, 0x7ff, PT ;  /* 0x000007ff0600780c */ /* 0x000fda0003f05270 */
[----:B------:R-:W-:Y:S05]  /*4b50*/  @!P0 BRA `(.L_x_109) ;  /* 0x00000008004c8947 */ /* 0x000fea0003800000 */
[----:B------:R-:W-:Y:S01]  /*4b60*/  VIADD R6, R6, 0xfffffc00 ;  /* 0xfffffc0006067836 */ /* 0x000fe20000000000 */
[----:B------:R-:W-:Y:S01]  /*4b70*/  BSSY.RECONVERGENT B3, `(.L_x_110) ;  /* 0x0000030000037945 */ /* 0x000fe20003800200 */
[----:B------:R-:W-:Y:S01]  /*4b80*/  VIADD R9, R1, 0x20 ;  /* 0x0000002001097836 */ /* 0x000fe20000000000 */
[----:B------:R-:W-:Y:S02]  /*4b90*/  CS2R R28, SRZ ;  /* 0x00000000001c7805 */ /* 0x000fe4000001ff00 */
[----:B------:R-:W-:Y:S02]  /*4ba0*/  SHF.R.U32.HI R8, RZ, 0x6, R6 ;  /* 0x00000006ff087819 */ /* 0x000fe40000011606 */
[----:B------:R-:W-:Y:S02]  /*4bb0*/  ISETP.GE.U32.AND P0, PT, R6, 0x80, PT ;  /* 0x000000800600780c */ /* 0x000fe40003f06070 */
[C---:B------:R-:W-:Y:S02]  /*4bc0*/  IADD3 R15, PT, PT, -R8.reuse, 0x13, RZ ;  /* 0x00000013080f7810 */ /* 0x040fe40007ffe1ff */
[----:B------:R-:W-:-:S02]  /*4bd0*/  IADD3 R21, PT, PT, -R8, 0xf, RZ ;  /* 0x0000000f08157810 */ /* 0x000fc40007ffe1ff */
[----:B------:R-:W-:-:S04]  /*4be0*/  SEL R15, R15, 0x12, P0 ;  /* 0x000000120f0f7807 */ /* 0x000fc80000000000 */
[----:B------:R-:W-:-:S13]  /*4bf0*/  ISETP.GE.AND P0, PT, R21, R15, PT ;  /* 0x0000000f1500720c */ /* 0x000fda0003f06270 */
[----:B------:R-:W-:Y:S05]  /*4c00*/  @P0 BRA `(.L_x_111) ;  /* 0x0000000000980947 */ /* 0x000fea0003800000 */
[----:B------:R-:W0:Y:S01]  /*4c10*/  LDC.64 R22, c[0x0][0x358] ;  /* 0x0000d600ff167b82 */ /* 0x000e220000000a00 */
[C---:B------:R-:W-:Y:S01]  /*4c20*/  SHF.L.U64.HI R25, R30.reuse, 0xb, R31 ;  /* 0x0000000b1e197819 */ /* 0x040fe2000001021f */
[----:B------:R-:W-:Y:S01]  /*4c30*/  BSSY.RECONVERGENT B4, `(.L_x_112) ;  /* 0x0000022000047945 */ /* 0x000fe20003800200 */
[----:B------:R-:W-:Y:S01]  /*4c40*/  IMAD.SHL.U32 R17, R30, 0x800, RZ ;  /* 0x000008001e117824 */ /* 0x000fe200078e00ff */
[----:B------:R-:W-:Y:S01]  /*4c50*/  IADD3 R12, PT, PT, RZ, -R8, -R15 ;  /* 0x80000008ff0c7210 */ /* 0x000fe20007ffe80f */
[----:B------:R-:W-:Y:S01]  /*4c60*/  IMAD.MOV.U32 R10, RZ, RZ, RZ ;  /* 0x000000ffff0a7224 */ /* 0x000fe200078e00ff */
[----:B------:R-:W-:Y:S02]  /*4c70*/  CS2R R28, SRZ ;  /* 0x00000000001c7805 */ /* 0x000fe4000001ff00 */
[----:B------:R-:W-:-:S07]  /*4c80*/  LOP3.LUT R25, R25, 0x80000000, RZ, 0xfc, !PT ;  /* 0x8000000019197812 */ /* 0x000fce00078efcff */
.L_x_113:
[----:B------:R-:W1:Y:S01]  /*4c90*/  LDC.64 R6, c[0x4][0x8] ;  /* 0x01000200ff067b82 */ /* 0x000e620000000a00 */
[----:B0-----:R-:W-:Y:S02]  /*4ca0*/  R2UR UR4, R22 ;  /* 0x00000000160472ca */ /* 0x001fe400000e0000 */
[----:B------:R-:W-:Y:S01]  /*4cb0*/  R2UR UR5, R23 ;  /* 0x00000000170572ca */ /* 0x000fe200000e0000 */
[----:B-1----:R-:W-:-:S12]  /*4cc0*/  IMAD.WIDE R6, R21, 0x8, R6 ;  /* 0x0000000815067825 */ /* 0x002fd800078e0206 */
[----:B------:R-:W2:Y:S01]  /*4cd0*/  LDG.E.64.CONSTANT R6, desc[UR4][R6.64] ;  /* 0x0000000406067981 */ /* 0x000ea2000c1e9b00 */
[----:B------:R-:W-:Y:S02]  /*4ce0*/  VIADD R12, R12, 0x1 ;  /* 0x000000010c0c7836 */ /* 0x000fe40000000000 */
[----:B------:R-:W-:Y:S02]  /*4cf0*/  VIADD R21, R21, 0x1 ;  /* 0x0000000115157836 */ /* 0x000fe40000000000 */
[----:B--2---:R-:W-:-:S04]  /*4d00*/  IMAD.WIDE.U32 R28, P2, R6, R17, R28 ;  /* 0x00000011061c7225 */ /* 0x004fc8000784001c */
[----:B------:R-:W-:Y:S02]  /*4d10*/  IMAD R27, R6, R25, RZ ;  /* 0x00000019061b7224 */ /* 0x000fe400078e02ff */
[CC--:B------:R-:W-:Y:S02]  /*4d20*/  IMAD R24, R7.reuse, R17.reuse, RZ ;  /* 0x0000001107187224 */ /* 0x0c0fe400078e02ff */
[----:B------:R-:W-:Y:S01]  /*4d30*/  IMAD.HI.U32 R33, R7, R17, RZ ;  /* 0x0000001107217227 */ /* 0x000fe200078e00ff */
[----:B------:R-:W-:Y:S02]  /*4d40*/  IADD3 R29, P0, PT, R27, R29, RZ ;  /* 0x0000001d1b1d7210 */ /* 0x000fe40007f1e0ff */
[----:B------:R-:W-:Y:S02]  /*4d50*/  LEA R27, R10, R9, 0x3 ;  /* 0x000000090a1b7211 */ /* 0x000fe400078e18ff */
[----:B------:R-:W-:Y:S01]  /*4d60*/  IADD3 R29, P1, PT, R24, R29, RZ ;  /* 0x0000001d181d7210 */ /* 0x000fe20007f3e0ff */
[----:B------:R-:W-:Y:S01]  /*4d70*/  IMAD.HI.U32 R24, R6, R25, RZ ;  /* 0x0000001906187227 */ /* 0x000fe200078e00ff */
[----:B------:R-:W-:-:S03]  /*4d80*/  IADD3 R10, PT, PT, R10, 0x1, RZ ;  /* 0x000000010a0a7810 */ /* 0x000fc60007ffe0ff */
[----:B------:R-:W-:Y:S01]  /*4d90*/  IMAD.X R6, RZ, RZ, R24, P2 ;  /* 0x000000ffff067224 */ /* 0x000fe200010e0618 */
[----:B------:R0:W-:Y:S01]  /*4da0*/  STL.64 [R27], R28 ;  /* 0x0000001c1b007387 */ /* 0x0001e20000100a00 */
[----:B------:R-:W-:-:S03]  /*4db0*/  IMAD.HI.U32 R24, R7, R25, RZ ;  /* 0x0000001907187227 */ /* 0x000fc600078e00ff */
[----:B------:R-:W-:Y:S01]  /*4dc0*/  IADD3.X R6, P0, PT, R33, R6, RZ, P0, !PT ;  /* 0x0000000621067210 */ /* 0x000fe2000071e4ff */
[----:B------:R-:W-:-:S05]  /*4dd0*/  IMAD R7, R7, R25, RZ ;  /* 0x0000001907077224 */ /* 0x000fca00078e02ff */
[----:B------:R-:W-:Y:S01]  /*4de0*/  IADD3.X R7, P1, PT, R7, R6, RZ, P1, !PT ;  /* 0x0000000607077210 */ /* 0x000fe20000f3e4ff */
[----:B------:R-:W-:Y:S01]  /*4df0*/  IMAD.X R6, RZ, RZ, R24, P0 ;  /* 0x000000ffff067224 */ /* 0x000fe200000e0618 */
[----:B------:R-:W-:-:S03]  /*4e00*/  ISETP.NE.AND P0, PT, R12, -0xf, PT ;  /* 0xfffffff10c00780c */ /* 0x000fc60003f05270 */
[----:B------:R-:W-:Y:S02]  /*4e10*/  IMAD.X R6, RZ, RZ, R6, P1 ;  /* 0x000000ffff067224 */ /* 0x000fe400008e0606 */
[----:B0-----:R-:W-:Y:S02]  /*4e20*/  IMAD.MOV.U32 R28, RZ, RZ, R7 ;  /* 0x000000ffff1c7224 */ /* 0x001fe400078e0007 */
[----:B------:R-:W-:-:S06]  /*4e30*/  IMAD.MOV.U32 R29, RZ, RZ, R6 ;  /* 0x000000ffff1d7224 */ /* 0x000fcc00078e0006 */
[----:B------:R-:W-:Y:S05]  /*4e40*/  @P0 BRA `(.L_x_113) ;  /* 0xfffffffc00900947 */ /* 0x000fea000383ffff */
[----:B------:R-:W-:Y:S05]  /*4e50*/  BSYNC.RECONVERGENT B4 ;  /* 0x0000000000047941 */ /* 0x000fea0003800200 */
.L_x_112:
[----:B------:R-:W-:-:S07]  /*4e60*/  IMAD.MOV.U32 R21, RZ, RZ, R15 ;  /* 0x000000ffff157224 */ /* 0x000fce00078e000f */
.L_x_111:
[----:B------:R-:W-:Y:S05]  /*4e70*/  BSYNC.RECONVERGENT B3 ;  /* 0x0000000000037941 */ /* 0x000fea0003800200 */
.L_x_110:
[----:B------:R-:W-:Y:S02]  /*4e80*/  LOP3.LUT P0, R35, R4, 0x3f, RZ, 0xc0, !PT ;  /* 0x0000003f04237812 */ /* 0x000fe4000780c0ff */
[----:B------:R-:W-:-:S05]  /*4e90*/  IADD3 R8, PT, PT, R8, R21, RZ ;  /* 0x0000001508087210 */ /* 0x000fca0007ffe0ff */
[----:B------:R-:W-:-:S05]  /*4ea0*/  IMAD.U32 R33, R8, 0x8, R9 ;  /* 0x0000000808217824 */ /* 0x000fca00078e0009 */
[----:B------:R0:W-:Y:S04]  /*4eb0*/  STL.64 [R33+-0x78], R28 ;  /* 0xffff881c21007387 */ /* 0x0001e80000100a00 */
[----:B------:R-:W2:Y:S04]  /*4ec0*/  @P0 LDL.64 R22, [R1+0x28] ;  /* 0x0000280001160983 */ /* 0x000ea80000100a00 */
[----:B------:R-:W3:Y:S04]  /*4ed0*/  LDL.64 R6, [R1+0x30] ;  /* 0x0000300001067983 */ /* 0x000ee80000100a00 */
[----:B------:R-:W4:Y:S01]  /*4ee0*/  LDL.64 R8, [R1+0x38] ;  /* 0x0000380001087983 */ /* 0x000f220000100a00 */
[----:B------:R-:W-:Y:S01]  /*4ef0*/  @P0 LOP3.LUT R4, R35, 0x3f, RZ, 0x3c, !PT ;  /* 0x0000003f23040812 */ /* 0x000fe200078e3cff */
[----:B------:R-:W-:Y:S01]  /*4f00*/  BSSY.RECONVERGENT B3, `(.L_x_114) ;  /* 0x0000034000037945 */ /* 0x000fe20003800200 */
[----:B--2---:R-:W-:-:S02]  /*4f10*/  @P0 SHF.R.U64 R15, R22, 0x1, R23 ;  /* 0x00000001160f0819 */ /* 0x004fc40000001217 */
[----:B------:R-:W-:Y:S02]  /*4f20*/  @P0 SHF.R.U32.HI R17, RZ, 0x1, R23 ;  /* 0x00000001ff110819 */ /* 0x000fe40000011617 */
[CC--:B---3--:R-:W-:Y:S02]  /*4f30*/  @P0 SHF.L.U32 R21, R6.reuse, R35.reuse, RZ ;  /* 0x0000002306150219 */ /* 0x0c8fe400000006ff */
[----:B------:R-:W-:Y:S02]  /*4f40*/  @P0 SHF.R.U64 R10, R15, R4, R17 ;  /* 0x000000040f0a0219 */ /* 0x000fe40000001211 */
[--C-:B------:R-:W-:Y:S02]  /*4f50*/  @P0 SHF.R.U32.HI R27, RZ, 0x1, R7.reuse ;  /* 0x00000001ff1b0819 */ /* 0x100fe40000011607 */
[C-C-:B------:R-:W-:Y:S02]  /*4f60*/  @P0 SHF.R.U64 R25, R6.reuse, 0x1, R7.reuse ;  /* 0x0000000106190819 */ /* 0x140fe40000001207 */
[----:B------:R-:W-:-:S02]  /*4f70*/  @P0 SHF.L.U64.HI R23, R6, R35, R7 ;  /* 0x0000002306170219 */ /* 0x000fc40000010207 */
[----:B------:R-:W-:Y:S02]  /*4f80*/  @P0 SHF.R.U32.HI R12, RZ, R4, R17 ;  /* 0x00000004ff0c0219 */ /* 0x000fe40000011611 */
[----:B------:R-:W-:Y:S02]  /*4f90*/  @P0 LOP3.LUT R6, R21, R10, RZ, 0xfc, !PT ;  /* 0x0000000a15060212 */ /* 0x000fe400078efcff */
[-C--:B----4-:R-:W-:Y:S02]  /*4fa0*/  @P0 SHF.L.U32 R15, R8, R35.reuse, RZ ;  /* 0x00000023080f0219 */ /* 0x090fe400000006ff */
[----:B------:R-:W-:Y:S02]  /*4fb0*/  @P0 SHF.R.U64 R22, R25, R4, R27 ;  /* 0x0000000419160219 */ /* 0x000fe4000000121b */
[----:B------:R-:W-:Y:S01]  /*4fc0*/  @P0 LOP3.LUT R7, R23, R12, RZ, 0xfc, !PT ;  /* 0x0000000c17070212 */ /* 0x000fe200078efcff */
[----:B------:R-:W-:Y:S01]  /*4fd0*/  IMAD.SHL.U32 R12, R6, 0x4, RZ ;  /* 0x00000004060c7824 */ /* 0x000fe200078e00ff */
[----:B------:R-:W-:-:S02]  /*4fe0*/  @P0 SHF.L.U64.HI R21, R8, R35, R9 ;  /* 0x0000002308150219 */ /* 0x000fc40000010209 */
[----:B------:R-:W-:Y:S02]  /*4ff0*/  @P0 SHF.R.U32.HI R4, RZ, R4, R27 ;  /* 0x00000004ff040219 */ /* 0x000fe4000001161b */
[----:B------:R-:W-:Y:S02]  /*5000*/  @P0 LOP3.LUT R8, R15, R22, RZ, 0xfc, !PT ;  /* 0x000000160f080212 */ /* 0x000fe400078efcff */
[----:B------:R-:W-:Y:S02]  /*5010*/  SHF.L.U64.HI R17, R6, 0x2, R7 ;  /* 0x0000000206117819 */ /* 0x000fe40000010207 */
[----:B------:R-:W-:Y:S02]  /*5020*/  @P0 LOP3.LUT R9, R21, R4, RZ, 0xfc, !PT ;  /* 0x0000000415090212 */ /* 0x000fe400078efcff */
[----:B------:R-:W-:Y:S02]  /*5030*/  SHF.L.W.U32.HI R7, R7, 0x2, R8 ;  /* 0x0000000207077819 */ /* 0x000fe40000010e08 */
[----:B------:R-:W-:-:S02]  /*5040*/  IADD3 RZ, P0, PT, RZ, -R12, RZ ;  /* 0x8000000cffff7210 */ /* 0x000fc40007f1e0ff */
[----:B------:R-:W-:Y:S02]  /*5050*/  LOP3.LUT R4, RZ, R17, RZ, 0x33, !PT ;  /* 0x00000011ff047212 */ /* 0x000fe400078e33ff */
[----:B------:R-:W-:Y:S02]  /*5060*/  SHF.L.W.U32.HI R8, R8, 0x2, R9 ;  /* 0x0000000208087819 */ /* 0x000fe40000010e09 */
[----:B------:R-:W-:Y:S02]  /*5070*/  LOP3.LUT R10, RZ, R7, RZ, 0x33, !PT ;  /* 0x00000007ff0a7212 */ /* 0x000fe400078e33ff */
[----:B------:R-:W-:Y:S02]  /*5080*/  IADD3.X R6, P0, PT, RZ, R4, RZ, P0, !PT ;  /* 0x00000004ff067210 */ /* 0x000fe4000071e4ff */
[----:B------:R-:W-:Y:S02]  /*5090*/  LOP3.LUT R4, RZ, R8, RZ, 0x33, !PT ;  /* 0x00000008ff047212 */ /* 0x000fe400078e33ff */
[----:B------:R-:W-:-:S02]  /*50a0*/  IADD3.X R10, P1, PT, RZ, R10, RZ, P0, !PT ;  /* 0x0000000aff0a7210 */ /* 0x000fc4000073e4ff */
[----:B------:R-:W-:-:S03]  /*50b0*/  ISETP.GT.U32.AND P2, PT, R7, -0x1, PT ;  /* 0xffffffff0700780c */ /* 0x000fc60003f44070 */
[----:B------:R-:W-:Y:S01]  /*50c0*/  IMAD.X R15, RZ, RZ, R4, P1 ;  /* 0x000000ffff0f7224 */ /* 0x000fe200008e0604 */
[----:B------:R-:W-:-:S04]  /*50d0*/  ISETP.GT.AND.EX P0, PT, R8, -0x1, PT, P2 ;  /* 0xffffffff0800780c */ /* 0x000fc80003f04320 */
[----:B------:R-:W-:Y:S02]  /*50e0*/  SEL R22, R8, R15, P0 ;  /* 0x0000000f08167207 */ /* 0x000fe40000000000 */
[----:B------:R-:W-:Y:S02]  /*50f0*/  SEL R15, R7, R10, P0 ;  /* 0x0000000a070f7207 */ /* 0x000fe40000000000 */
[----:B------:R-:W-:Y:S02]  /*5100*/  ISETP.NE.U32.AND P1, PT, R22, RZ, PT ;  /* 0x000000ff1600720c */ /* 0x000fe40003f25070 */
[----:B------:R-:W-:Y:S02]  /*5110*/  SEL R17, R17, R6, P0 ;  /* 0x0000000611117207 */ /* 0x000fe40000000000 */
[----:B------:R-:W-:Y:S02]  /*5120*/  SEL R7, R15, R22, !P1 ;  /* 0x000000160f077207 */ /* 0x000fe40004800000 */
[----:B------:R-:W-:-:S04]  /*5130*/  @!P0 IADD3 R12, PT, PT, -R12, RZ, RZ ;  /* 0x000000ff0c0c8210 */ /* 0x000fc80007ffe1ff */
[----:B------:R-:W1:Y:S02]  /*5140*/  FLO.U32 R7, R7 ;  /* 0x0000000700077300 */ /* 0x000e6400000e0000 */
[C---:B-1----:R-:W-:Y:S02]  /*5150*/  IADD3 R10, PT, PT, -R7.reuse, 0x1f, RZ ;  /* 0x0000001f070a7810 */ /* 0x042fe40007ffe1ff */
[----:B------:R-:W-:-:S03]  /*5160*/  IADD3 R4, PT, PT, -R7, 0x3f, RZ ;  /* 0x0000003f07047810 */ /* 0x000fc60007ffe1ff */
[----:B------:R-:W-:-:S05]  /*5170*/  @P1 IMAD.MOV R4, RZ, RZ, R10 ;  /* 0x000000ffff041224 */ /* 0x000fca00078e020a */
[----:B------:R-:W-:-:S13]  /*5180*/  ISETP.NE.AND P1, PT, R4, RZ, PT ;  /* 0x000000ff0400720c */ /* 0x000fda0003f25270 */
[----:B0-----:R-:W-:Y:S05]  /*5190*/  @!P1 BRA `(.L_x_115) ;  /* 0x0000000000289947 */ /* 0x001fea0003800000 */
[----:B------:R-:W-:Y:S02]  /*51a0*/  LOP3.LUT R6, R4, 0x3f, RZ, 0xc0, !PT ;  /* 0x0000003f04067812 */ /* 0x000fe400078ec0ff */
[--C-:B------:R-:W-:Y:S02]  /*51b0*/  SHF.R.U64 R10, R12, 0x1, R17.reuse ;  /* 0x000000010c0a7819 */ /* 0x100fe40000001211 */
[----:B------:R-:W-:Y:S02]  /*51c0*/  SHF.R.U32.HI R12, RZ, 0x1, R17 ;  /* 0x00000001ff0c7819 */ /* 0x000fe40000011611 */
[----:B------:R-:W-:Y:S02]  /*51d0*/  LOP3.LUT R7, R4, 0x3f, RZ, 0xc, !PT ;  /* 0x0000003f04077812 */ /* 0x000fe400078e0cff */
[CC--:B------:R-:W-:Y:S02]  /*51e0*/  SHF.L.U64.HI R22, R15.reuse, R6.reuse, R22 ;  /* 0x000000060f167219 */ /* 0x0c0fe40000010216 */
[----:B------:R-:W-:-:S02]  /*51f0*/  SHF.L.U32 R15, R15, R6, RZ ;  /* 0x000000060f0f7219 */ /* 0x000fc400000006ff */
[-CC-:B------:R-:W-:Y:S02]  /*5200*/  SHF.R.U64 R6, R10, R7.reuse, R12.reuse ;  /* 0x000000070a067219 */ /* 0x180fe4000000120c */
[----:B------:R-:W-:Y:S02]  /*5210*/  SHF.R.U32.HI R7, RZ, R7, R12 ;  /* 0x00000007ff077219 */ /* 0x000fe4000001160c */
[----:B------:R-:W-:Y:S02]  /*5220*/  LOP3.LUT R15, R15, R6, RZ, 0xfc, !PT ;  /* 0x000000060f0f7212 */ /* 0x000fe400078efcff */
[----:B------:R-:W-:-:S07]  /*5230*/  LOP3.LUT R22, R22, R7, RZ, 0xfc, !PT ;  /* 0x0000000716167212 */ /* 0x000fce00078efcff */
.L_x_115:
[----:B------:R-:W-:Y:S05]  /*5240*/  BSYNC.RECONVERGENT B3 ;  /* 0x0000000000037941 */ /* 0x000fea0003800200 */
.L_x_114:
[----:B------:R-:W-:Y:S01]  /*5250*/  IMAD.WIDE.U32 R24, R15, 0x2168c235, RZ ;  /* 0x2168c2350f187825 */ /* 0x000fe200078e00ff */
[----:B------:R-:W-:-:S03]  /*5260*/  SHF.R.U32.HI R9, RZ, 0x1e, R9 ;  /* 0x0000001eff097819 */ /* 0x000fc60000011609 */
[----:B------:R-:W-:Y:S01]  /*5270*/  IMAD.MOV.U32 R6, RZ, RZ, R25 ;  /* 0x000000ffff067224 */ /* 0x000fe200078e0019 */
[----:B------:R-:W-:Y:S01]  /*5280*/  IADD3 RZ, P1, PT, R24, R24, RZ ;  /* 0x0000001818ff7210 */ /* 0x000fe20007f3e0ff */
[----:B------:R-:W-:Y:S01]  /*5290*/  IMAD.MOV.U32 R7, RZ, RZ, RZ ;  /* 0x000000ffff077224 */ /* 0x000fe200078e00ff */
[----:B------:R-:W-:Y:S01]  /*52a0*/  LEA.HI R8, R8, R9, RZ, 0x1 ;  /* 0x0000000908087211 */ /* 0x000fe200078f08ff */
[----:B------:R-:W-:-:S04]  /*52b0*/  IMAD.HI.U32 R10, R22, -0x36f0255e, RZ ;  /* 0xc90fdaa2160a7827 */ /* 0x000fc800078e00ff */
[----:B------:R-:W-:-:S04]  /*52c0*/  IMAD.WIDE.U32 R6, R15, -0x36f0255e, R6 ;  /* 0xc90fdaa20f067825 */ /* 0x000fc800078e0006 */
[C---:B------:R-:W-:Y:S02]  /*52d0*/  IMAD R15, R22.reuse, -0x36f0255e, RZ ;  /* 0xc90fdaa2160f7824 */ /* 0x040fe400078e02ff */
[----:B------:R-:W-:-:S04]  /*52e0*/  IMAD.WIDE.U32 R6, P2, R22, 0x2168c235, R6 ;  /* 0x2168c23516067825 */ /* 0x000fc80007840006 */
[----:B------:R-:W-:Y:S01]  /*52f0*/  IMAD.X R10, RZ, RZ, R10, P2 ;  /* 0x000000ffff0a7224 */ /* 0x000fe200010e060a */
[----:B------:R-:W-:Y:S02]  /*5300*/  IADD3 R7, P2, PT, R15, R7, RZ ;  /* 0x000000070f077210 */ /* 0x000fe40007f5e0ff */
[----:B------:R-:W-:Y:S02]  /*5310*/  IADD3.X RZ, P1, PT, R6, R6, RZ, P1, !PT ;  /* 0x0000000606ff7210 */ /* 0x000fe40000f3e4ff */
[C---:B------:R-:W-:Y:S01]  /*5320*/  ISETP.GT.U32.AND P3, PT, R7.reuse, RZ, PT ;  /* 0x000000ff0700720c */ /* 0x040fe20003f64070 */
[----:B------:R-:W-:Y:S01]  /*5330*/  IMAD.X R10, RZ, RZ, R10, P2 ;  /* 0x000000ffff0a7224 */ /* 0x000fe200010e060a */
[----:B------:R-:W-:-:S04]  /*5340*/  IADD3.X R6, P2, PT, R7, R7, RZ, P1, !PT ;  /* 0x0000000707067210 */ /* 0x000fc80000f5e4ff */
[C---:B------:R-:W-:Y:S02]  /*5350*/  ISETP.GT.AND.EX P1, PT, R10.reuse, RZ, PT, P3 ;  /* 0x000000ff0a00720c */ /* 0x040fe40003f24330 */
[-C--:B------:R-:W-:Y:S02]  /*5360*/  IADD3.X R15, PT, PT, R10, R10.reuse, RZ, P2, !PT ;  /* 0x0000000a0a0f7210 */ /* 0x080fe400017fe4ff */
[----:B------:R-:W-:Y:S02]  /*5370*/  SEL R6, R6, R7, P1 ;  /* 0x0000000706067207 */ /* 0x000fe40000800000 */
[----:B------:R-:W-:Y:S02]  /*5380*/  SEL R7, R15, R10, P1 ;  /* 0x0000000a0f077207 */ /* 0x000fe40000800000 */
[----:B------:R-:W-:Y:S02]  /*5390*/  IADD3 R6, P2, PT, R6, 0x1, RZ ;  /* 0x0000000106067810 */ /* 0x000fe40007f5e0ff */
[----:B------:R-:W-:-:S02]  /*53a0*/  SEL R15, RZ, 0xffffffff, !P1 ;  /* 0xffffffffff0f7807 */ /* 0x000fc40004800000 */
[----:B------:R-:W-:Y:S01]  /*53b0*/  LOP3.LUT P1, R31, R31, 0x80000000, RZ, 0xc0, !PT ;  /* 0x800000001f1f7812 */ /* 0x000fe2000782c0ff */
[----:B------:R-:W-:Y:S02]  /*53c0*/  IMAD.X R7, RZ, RZ, R7, P2 ;  /* 0x000000ffff077224 */ /* 0x000fe400010e0607 */
[----:B------:R-:W-:Y:S01]  /*53d0*/  IMAD.IADD R4, R15, 0x1, -R4 ;  /* 0x000000010f047824 */ /* 0x000fe200078e0a04 */
[----:B------:R-:W-:Y:S02]  /*53e0*/  @!P0 LOP3.LUT R31, R31, 0x80000000, RZ, 0x3c, !PT ;  /* 0x800000001f1f8812 */ /* 0x000fe400078e3cff */
[----:B------:R-:W-:Y:S01]  /*53f0*/  SHF.R.U64 R6, R6, 0xa, R7 ;  /* 0x0000000a06067819 */ /* 0x000fe20000001207 */
[----:B------:R-:W-:-:S03]  /*5400*/  IMAD.SHL.U32 R4, R4, 0x100000, RZ ;  /* 0x0010000004047824 */ /* 0x000fc600078e00ff */
[----:B------:R-:W-:-:S03]  /*5410*/  IADD3 R6, P2, PT, R6, 0x1, RZ ;  /* 0x0000000106067810 */ /* 0x000fc60007f5e0ff */
[----:B------:R-:W-:Y:S01]  /*5420*/  @P1 IMAD.MOV R8, RZ, RZ, -R8 ;  /* 0x000000ffff081224 */ /* 0x000fe200078e0a08 */
[----:B------:R-:W-:-:S04]  /*5430*/  LEA.HI.X R7, R7, RZ, RZ, 0x16, P2 ;  /* 0x000000ff07077211 */ /* 0x000fc800010fb4ff */
[--C-:B------:R-:W-:Y:S02]  /*5440*/  SHF.R.U64 R6, R6, 0x1, R7.reuse ;  /* 0x0000000106067819 */ /* 0x100fe40000001207 */
[----:B------:R-:W-:Y:S02]  /*5450*/  SHF.R.U32.HI R7, RZ, 0x1, R7 ;  /* 0x00000001ff077819 */ /* 0x000fe40000011607 */
[----:B------:R-:W-:-:S04]  /*5460*/  IADD3 R30, P2, P3, RZ, RZ, R6 ;  /* 0x000000ffff1e7210 */ /* 0x000fc80007b5e006 */
[----:B------:R-:W-:-:S04]  /*5470*/  IADD3.X R4, PT, PT, R4, 0x3fe00000, R7, P2, P3 ;  /* 0x3fe0000004047810 */ /* 0x000fc800017e6407 */
[----:B------:R-:W-:-:S07]  /*5480*/  LOP3.LUT R31, R4, R31, RZ, 0xfc, !PT ;  /* 0x0000001f041f7212 */ /* 0x000fce00078efcff */
.L_x_109:
[----:B------:R-:W-:Y:S01]  /*5490*/  IMAD.MOV.U32 R21, RZ, RZ, 0x0 ;  /* 0x00000000ff157424 */ /* 0x000fe200078e00ff */
[----:B------:R-:W-:Y:S01]  /*54a0*/  MOV R4, R8 ;  /* 0x0000000800047202 */ /* 0x000fe20000000f00 */
[----:B------:R-:W-:Y:S02]  /*54b0*/  IMAD.MOV.U32 R6, RZ, RZ, R30 ;  /* 0x000000ffff067224 */ /* 0x000fe400078e001e */
[----:B------:R-:W-:Y:S01]  /*54c0*/  IMAD.MOV.U32 R7, RZ, RZ, R31 ;  /* 0x000000ffff077224 */ /* 0x000fe200078e001f */
[----:B------:R-:W-:Y:S06]  /*54d0*/  RET.REL.NODEC R20 `(_Z6VTI_FDiiiifffPfS_S_S_S_S_iS_S_S_iiiib) ;  /* 0xffffffa814c87950 */ /* 0x000fec0003c3ffff */
.L_x_116:
        /* <DEDUP_REMOVED lines=10> */
.L_x_143:


//--------------------- .text._Z10add_sourcefffiiiifffiiiiPfS_ --------------------------
	.section	.text._Z10add_sourcefffiiiifffiiiiPfS_,"ax",@progbits
	.align	128
        .global         _Z10add_sourcefffiiiifffiiiiPfS_
        .type           _Z10add_sourcefffiiiifffiiiiPfS_,@function
        .size           _Z10add_sourcefffiiiifffiiiiPfS_,(.L_x_145 - _Z10add_sourcefffiiiifffiiiiPfS_)
        .other          _Z10add_sourcefffiiiifffiiiiPfS_,@"STO_CUDA_ENTRY STV_DEFAULT"
_Z10add_sourcefffiiiifffiiiiPfS_:
.text._Z10add_sourcefffiiiifffiiiiPfS_:
[----:B------:R-:W-:Y:S08]  /*0000*/  LDC R1, c[0x0][0x37c] ;  /* 0x0000df00ff017b82 */ /* 0x000ff00000000800 */
[----:B------:R-:W0:Y:S02]  /*0010*/  LDC R5, c[0x0][0x3a4] ;  /* 0x0000e900ff057b82 */ /* 0x000e240000000800 */
[----:B0-----:R-:W-:-:S05]  /*0020*/  VIADD R0, R5, 0x1800000 ;  /* 0x0180000005007836 */ /* 0x001fca0000000000 */
[----:B------:R-:W-:-:S04]  /*0030*/  LOP3.LUT R0, R0, 0x7f800000, RZ, 0xc0, !PT ;  /* 0x7f80000000007812 */ /* 0x000fc800078ec0ff */
[----:B------:R-:W-:-:S13]  /*0040*/  ISETP.GT.U32.AND P0, PT, R0, 0x1ffffff, PT ;  /* 0x01ffffff0000780c */ /* 0x000fda0003f04070 */
[----:B------:R-:W-:Y:S05]  /*0050*/  @P0 BRA `(.L_x_117) ;  /* 0x00000000000c0947 */ /* 0x000fea0003800000 */
[----:B------:R-:W-:-:S07]  /*0060*/  MOV R2, 0x80 ;  /* 0x0000008000027802 */ /* 0x000fce0000000f00 */
[----:B------:R-:W-:Y:S05]  /*0070*/  CALL.REL.NOINC `($__internal_8_$__cuda_sm20_rcp_rn_f32_slowpath) ;  /* 0x0000001800647944 */ /* 0x000fea0003c00000 */
[----:B------:R-:W-:Y:S05]  /*0080*/  BRA `(.L_x_118) ;  /* 0x0000000000107947 */ /* 0x000fea0003800000 */
.L_x_117:
[----:B------:R-:W0:Y:S02]  /*0090*/  MUFU.RCP R0, R5 ;  /* 0x0000000500007308 */ /* 0x000e240000001000 */
[----:B0-----:R-:W-:-:S04]  /*00a0*/  FFMA R2, R0, R5, -1 ;  /* 0xbf80000000027423 */ /* 0x001fc80000000005 */
[----:B------:R-:W-:-:S04]  /*00b0*/  FADD.FTZ R3, -R2, -RZ ;  /* 0x800000ff02037221 */ /* 0x000fc80000010100 */
[----:B------:R-:W-:-:S07]  /*00c0*/  FFMA R0, R0, R3, R0 ;  /* 0x0000000300007223 */ /* 0x000fce0000000000 */
.L_x_118:
[----:B------:R-:W0:Y:S01]  /*00d0*/  LDCU UR5, c[0x0][0x3a8] ;  /* 0x00007500ff0577ac */ /* 0x000e220008000800 */
[----:B------:R-:W1:Y:S01]  /*00e0*/  LDCU UR4, c[0x0][0x3a0] ;  /* 0x00007400ff0477ac */ /* 0x000e620008000800 */
[----:B0-----:R-:W-:Y:S01]  /*00f0*/  UISETP.NE.AND UP0, UPT, UR5, 0x3, UPT ;  /* 0x000000030500788c */ /* 0x001fe2000bf05270 */
[----:B-1----:R-:W-:-:S08]  /*0100*/  FADD R4, -R0, UR4 ;  /* 0x0000000400047e21 */ /* 0x002fd00008000100 */
[----:B------:R-:W-:Y:S05]  /*0110*/  BRA.U !UP0, `(.L_x_119) ;  /* 0x0000000908c47547 */ /* 0x000fea000b800000 */
[----:B------:R-:W-:-:S09]  /*0120*/  UISETP.NE.AND UP0, UPT, UR5, 0x2, UPT ;  /* 0x000000020500788c */ /* 0x000fd2000bf05270 */
[----:B------:R-:W-:Y:S05]  /*0130*/  BRA.U !UP0, `(.L_x_120) ;  /* 0x00000005082c7547 */ /* 0x000fea000b800000 */
[----:B------:R-:W-:Y:S01]  /*0140*/  UISETP.NE.AND UP0, UPT, UR5, 0x1, UPT ;  /* 0x000000010500788c */ /* 0x000fe2000bf05270 */
[----:B------:R-:W-:-:S08]  /*0150*/  IMAD.MOV.U32 R2, RZ, RZ, RZ ;  /* 0x000000ffff027224 */ /* 0x000fd000078e00ff */
[----:B------:R-:W-:Y:S05]  /*0160*/  BRA.U UP0, `(.L_x_121) ;  /* 0x00000011001c7547 */ /* 0x000fea000b800000 */
[----:B------:R-:W0:Y:S01]  /*0170*/  LDCU UR4, c[0x0][0x3a4] ;  /* 0x00007480ff0477ac */ /* 0x000e220008000800 */
[----:B------:R-:W-:Y:S01]  /*0180*/  MOV R5, 0x3ff71547 ;  /* 0x3ff7154700057802 */ /* 0x000fe20000000f00 */
[----:B------:R-:W-:Y:S01]  /*0190*/  UMOV UR5, 0x4023bd3c ;  /* 0x4023bd3c00057882 */ /* 0x000fe20000000000 */
[----:B0-----:R-:W-:Y:S01]  /*01a0*/  FMUL R4, R4, UR4 ;  /* 0x0000000404047c20 */ /* 0x001fe20008400000 */
[----:B------:R-:W-:-:S03]  /*01b0*/  UMOV UR4, 0xc99e70c6 ;  /* 0xc99e70c600047882 */ /* 0x000fc60000000000 */
[----:B------:R-:W-:Y:S01]  /*01c0*/  FMUL R6, R4, R4 ;  /* 0x0000000404067220 */ /* 0x000fe20000400000 */
[----:B------:R-:W-:-:S05]  /*01d0*/  IMAD.MOV.U32 R4, RZ, RZ, 0x652b82fe ;  /* 0x652b82feff047424 */ /* 0x000fca00078e00ff */
[----:B------:R-:W0:Y:S02]  /*01e0*/  F2F.F64.F32 R6, R6 ;  /* 0x0000000600067310 */ /* 0x000e240000201800 */
[----:B0-----:R-:W-:Y:S01]  /*01f0*/  DMUL R2, R6, -UR4 ;  /* 0x8000000406027c28 */ /* 0x001fe20008000000 */
[----:B------:R-:W-:Y:S01]  /*0200*/  UMOV UR4, 0xfefa39ef ;  /* 0xfefa39ef00047882 */ /* 0x000fe20000000000 */
[----:B------:R-:W-:-:S06]  /*0210*/  UMOV UR5, 0x3fe62e42 ;  /* 0x3fe62e4200057882 */ /* 0x000fcc0000000000 */
[----:B------:R-:W-:Y:S02]  /*0220*/  DFMA R4, R2, R4, 6.75539944105574400000e+15 ;  /* 0x433800000204742b */ /* 0x000fe40000000004 */
[----:B------:R-:W-:-:S06]  /*0230*/  FSETP.GEU.AND P0, PT, |R3|, 4.1917929649353027344, PT ;  /* 0x4086232b0300780b */ /* 0x000fcc0003f0e200 */
[----:B------:R-:W-:-:S08]  /*0240*/  DADD R8, R4, -6.75539944105574400000e+15 ;  /* 0xc338000004087429 */ /* 0x000fd00000000000 */
        /* <DEDUP_REMOVED lines=34> */
[----:B------:R-:W-:Y:S01]  /*0470*/  DFMA R10, R8, R10, 1 ;  /* 0x3ff00000080a742b */ /* 0x000fe2000000000a */
[----:B------:R-:W-:Y:S01]  /*0480*/  IMAD.MOV.U32 R8, RZ, RZ, -0x36618f3a ;  /* 0xc99e70c6ff087424 */ /* 0x000fe200078e00ff */
[----:B------:R-:W-:-:S06]  /*0490*/  MOV R9, 0x4033bd3c ;  /* 0x4033bd3c00097802 */ /* 0x000fcc0000000f00 */
[----:B------:R-:W-:Y:S02]  /*04a0*/  DFMA R8, R6, -R8, 1 ;  /* 0x3ff000000608742b */ /* 0x000fe40000000808 */
[----:B------:R-:W-:Y:S02]  /*04b0*/  IMAD R7, R4, 0x100000, R11 ;  /* 0x0010000004077824 */ /* 0x000fe400078e020b */
[----:B------:R-:W-:Y:S01]  /*04c0*/  IMAD.MOV.U32 R6, RZ, RZ, R10 ;  /* 0x000000ffff067224 */ /* 0x000fe200078e000a */
[----:B------:R-:W-:Y:S06]  /*04d0*/  @!P0 BRA `(.L_x_122) ;  /* 0x0000000000388947 */ /* 0x000fec0003800000 */
[----:B------:R-:W-:Y:S01]  /*04e0*/  FSETP.GEU.AND P1, PT, |R3|, 4.2275390625, PT ;  /* 0x408748000300780b */ /* 0x000fe20003f2e200 */
[C---:B------:R-:W-:Y:S02]  /*04f0*/  DADD R6, R2.reuse, +INF ;  /* 0x7ff0000002067429 */ /* 0x040fe40000000000 */
[----:B------:R-:W-:-:S08]  /*0500*/  DSETP.GEU.AND P0, PT, R2, RZ, PT ;  /* 0x000000ff0200722a */ /* 0x000fd00003f0e000 */
[----:B------:R-:W-:Y:S02]  /*0510*/  FSEL R6, R6, RZ, P0 ;  /* 0x000000ff06067208 */ /* 0x000fe40000000000 */
[----:B------:R-:W-:Y:S01]  /*0520*/  FSEL R7, R7, RZ, P0 ;  /* 0x000000ff07077208 */ /* 0x000fe20000000000 */
[----:B------:R-:W-:Y:S06]  /*0530*/  @P1 BRA `(.L_x_122) ;  /* 0x0000000000201947 */ /* 0x000fec0003800000 */
[----:B------:R-:W-:Y:S01]  /*0540*/  LEA.HI R2, R4, R4, RZ, 0x1 ;  /* 0x0000000404027211 */ /* 0x000fe200078f08ff */
[----:B------:R-:W-:-:S03]  /*0550*/  IMAD.MOV.U32 R6, RZ, RZ, R10 ;  /* 0x000000ffff067224 */ /* 0x000fc600078e000a */
[----:B------:R-:W-:-:S05]  /*0560*/  SHF.R.S32.HI R7, RZ, 0x1, R2 ;  /* 0x00000001ff077819 */ /* 0x000fca0000011402 */
[----:B------:R-:W-:Y:S01]  /*0570*/  IMAD.IADD R2, R4, 0x1, -R7 ;  /* 0x0000000104027824 */ /* 0x000fe200078e0a07 */
[----:B------:R-:W-:-:S04]  /*0580*/  LEA R7, R7, R11, 0x14 ;  /* 0x0000000b07077211 */ /* 0x000fc800078ea0ff */
[----:B------:R-:W-:Y:S01]  /*0590*/  LEA R3, R2, 0x3ff00000, 0x14 ;  /* 0x3ff0000002037811 */ /* 0x000fe200078ea0ff */
[----:B------:R-:W-:-:S06]  /*05a0*/  IMAD.MOV.U32 R2, RZ, RZ, RZ ;  /* 0x000000ffff027224 */ /* 0x000fcc00078e00ff */
[----:B------:R-:W-:-:S11]  /*05b0*/  DMUL R6, R6, R2 ;  /* 0x0000000206067228 */ /* 0x000fd60000000000 */
.L_x_122:
[----:B------:R-:W-:-:S06]  /*05c0*/  DMUL R8, R8, R6 ;  /* 0x0000000608087228 */ /* 0x000fcc0000000000 */
[----:B------:R0:W1:Y:S01]  /*05d0*/  F2F.F32.F64 R2, R8 ;  /* 0x0000000800027310 */ /* 0x0000620000301000 */
[----:B------:R-:W-:Y:S05]  /*05e0*/  BRA `(.L_x_121) ;  /* 0x0000000800fc7947 */ /* 0x000fea0003800000 */
.L_x_120:
[----:B------:R-:W0:Y:S01]  /*05f0*/  MUFU.RCP64H R3, 1.799999237060546875 ;  /* 0x3ffccccc00037908 */ /* 0x000e220000001800 */
[----:B------:R-:W-:Y:S01]  /*0600*/  IMAD.MOV.U32 R6, RZ, RZ, -0x33333333 ;  /* 0xcccccccdff067424 */ /* 0x000fe200078e00ff */
[----:B------:R-:W-:Y:S01]  /*0610*/  MOV R7, 0x3ffccccc ;  /* 0x3ffccccc00077802 */ /* 0x000fe20000000f00 */
[----:B------:R-:W-:Y:S01]  /*0620*/  IMAD.MOV.U32 R2, RZ, RZ, RZ ;  /* 0x000000ffff027224 */ /* 0x000fe200078e00ff */
[----:B------:R-:W-:Y:S01]  /*0630*/  UMOV UR4, 0x99999998 ;  /* 0x9999999800047882 */ /* 0x000fe20000000000 */
[----:B------:R-:W-:Y:S01]  /*0640*/  UMOV UR5, 0x3fc99999 ;  /* 0x3fc9999900057882 */ /* 0x000fe20000000000 */
[----:B------:R-:W-:Y:S01]  /*0650*/  IMAD.MOV.U32 R10, RZ, RZ, -0x748574fc ;  /* 0x8b7a8b04ff0a7424 */ /* 0x000fe200078e00ff */
[----:B------:R-:W-:Y:S01]  /*0660*/  UMOV UR6, 0x3ae80f1e ;  /* 0x3ae80f1e00067882 */ /* 0x000fe20000000000 */
[----:B------:R-:W-:Y:S01]  /*0670*/  IMAD.MOV.U32 R11, RZ, RZ, 0x3ed0ee25 ;  /* 0x3ed0ee25ff0b7424 */ /* 0x000fe200078e00ff */
[----:B------:R-:W-:Y:S01]  /*0680*/  UMOV UR7, 0x3eb1380b ;  /* 0x3eb1380b00077882 */ /* 0x000fe20000000000 */
[----:B------:R-:W-:Y:S01]  /*0690*/  MOV R16, 0xfefa39ef ;  /* 0xfefa39ef00107802 */ /* 0x000fe20000000f00 */
[----:B------:R-:W-:Y:S01]  /*06a0*/  IMAD.MOV.U32 R17, RZ, RZ, 0x3fe62e42 ;  /* 0x3fe62e42ff117424 */ /* 0x000fe200078e00ff */
[----:B------:R-:W-:Y:S01]  /*06b0*/  UMOV UR8, 0x0 ;  /* 0x0000000000087882 */ /* 0x000fe20000000000 */
[----:B------:R-:W-:Y:S01]  /*06c0*/  UMOV UR9, 0x40080000 ;  /* 0x4008000000097882 */ /* 0x000fe20000000000 */
[----:B------:R-:W1:Y:S01]  /*06d0*/  LDC R5, c[0x0][0x3a4] ;  /* 0x0000e900ff057b82 */ /* 0x000e620000000800 */
[----:B0-----:R-:W-:-:S08]  /*06e0*/  DFMA R6, R2, -R6, 1 ;  /* 0x3ff000000206742b */ /* 0x001fd00000000806 */
[----:B------:R-:W-:-:S08]  /*06f0*/  DFMA R6, R6, R6, R6 ;  /* 0x000000060606722b */ /* 0x000fd00000000006 */
[----:B------:R-:W-:-:S08]  /*0700*/  DFMA R2, R2, R6, R2 ;  /* 0x000000060202722b */ /* 0x000fd00000000002 */
[----:B------:R-:W-:-:S08]  /*0710*/  DMUL R6, R2, -UR4 ;  /* 0x8000000402067c28 */ /* 0x000fd00008000000 */
[----:B------:R-:W-:-:S08]  /*0720*/  DFMA R6, R2, -UR4, R6 ;  /* 0x8000000402067c2b */ /* 0x000fd00008000006 */
[C---:B------:R-:W-:Y:S02]  /*0730*/  DMUL R8, R6.reuse, R6 ;  /* 0x0000000606087228 */ /* 0x040fe40000000000 */
[----:B------:R-:W-:-:S06]  /*0740*/  DADD R12, -R6, -UR4 ;  /* 0x80000004060c7e29 */ /* 0x000fcc0008000100 */
[----:B------:R-:W-:Y:S01]  /*0750*/  DFMA R10, R8, UR6, R10 ;  /* 0x00000006080a7c2b */ /* 0x000fe2000800000a */
[----:B------:R-:W-:Y:S01]  /*0760*/  UMOV UR6, 0x9f02676f ;  /* 0x9f02676f00067882 */ /* 0x000fe20000000000 */
[----:B------:R-:W-:Y:S01]  /*0770*/  UMOV UR7, 0x3ef3b266 ;  /* 0x3ef3b26600077882 */ /* 0x000fe20000000000 */
[----:B------:R-:W-:-:S05]  /*0780*/  DADD R14, R12, R12 ;  /* 0x000000000c0e7229 */ /* 0x000fca000000000c */
[----:B------:R-:W-:Y:S01]  /*0790*/  DFMA R10, R8, R10, UR6 ;  /* 0x00000006080a7e2b */ /* 0x000fe2000800000a */
[----:B------:R-:W-:Y:S01]  /*07a0*/  UMOV UR6, 0xa9ab0956 ;  /* 0xa9ab095600067882 */ /* 0x000fe20000000000 */
[----:B------:R-:W-:Y:S01]  /*07b0*/  UMOV UR7, 0x3f1745cb ;  /* 0x3f1745cb00077882 */ /* 0x000fe20000000000 */
[----:B------:R-:W-:Y:S01]  /*07c0*/  DFMA R14, -R6, -UR4, R14 ;  /* 0x80000004060e7c2b */ /* 0x000fe2000800010e */
[----:B------:R-:W-:Y:S01]  /*07d0*/  UMOV UR4, 0x542fe938 ;  /* 0x542fe93800047882 */ /* 0x000fe20000000000 */
[----:B------:R-:W-:-:S03]  /*07e0*/  UMOV UR5, 0x400921fb ;  /* 0x400921fb00057882 */ /* 0x000fc60000000000 */
[----:B------:R-:W-:Y:S01]  /*07f0*/  DFMA R10, R8, R10, UR6 ;  /* 0x00000006080a7e2b */ /* 0x000fe2000800000a */
[----:B------:R-:W-:Y:S01]  /*0800*/  UMOV UR6, 0x2d1b5154 ;  /* 0x2d1b515400067882 */ /* 0x000fe20000000000 */
[----:B------:R-:W-:Y:S01]  /*0810*/  UMOV UR7, 0x3f3c71c7 ;  /* 0x3f3c71c700077882 */ /* 0x000fe20000000000 */
[----:B------:R-:W-:Y:S01]  /*0820*/  DMUL R14, R2, R14 ;  /* 0x0000000e020e7228 */ /* 0x000fe20000000000 */
[----:B------:R-:W-:Y:S02]  /*0830*/  IMAD.MOV.U32 R2, RZ, RZ, 0x3b39803f ;  /* 0x3b39803fff027424 */ /* 0x000fe400078e00ff */
[----:B------:R-:W-:Y:S02]  /*0840*/  IMAD.MOV.U32 R3, RZ, RZ, 0x3c7abc9e ;  /* 0x3c7abc9eff037424 */ /* 0x000fe400078e00ff */
        /* <DEDUP_REMOVED lines=9> */
[----:B------:R-:W-:-:S05]  /*08e0*/  DFMA R10, R16, -UR8, R6 ;  /* 0x80000008100a7c2b */ /* 0x000fca0008000006 */
[----:B------:R-:W-:-:S03]  /*08f0*/  DFMA R12, R8, R12, UR6 ;  /* 0x00000006080c7e2b */ /* 0x000fc6000800000c */
[----:B------:R-:W-:-:S05]  /*0900*/  DFMA R16, -R16, -3, R10 ;  /* 0xc00800001010782b */ /* 0x000fca000000010a */
[----:B------:R-:W-:-:S03]  /*0910*/  DMUL R12, R8, R12 ;  /* 0x0000000c080c7228 */ /* 0x000fc60000000000 */
[----:B------:R-:W-:-:S05]  /*0920*/  DADD R16, -R6, R16 ;  /* 0x0000000006107229 */ /* 0x000fca0000000110 */
[----:B------:R-:W-:Y:S01]  /*0930*/  DFMA R12, R6, R12, R14 ;  /* 0x0000000c060c722b */ /* 0x000fe2000000000e */
[----:B------:R-:W-:-:S07]  /*0940*/  MOV R6, 0x1 ;  /* 0x0000000100067802 */ /* 0x000fce0000000f00 */
[----:B------:R-:W-:-:S08]  /*0950*/  DADD R12, R12, -R16 ;  /* 0x000000000c0c7229 */ /* 0x000fd00000000810 */
[----:B------:R-:W-:Y:S01]  /*0960*/  DFMA R12, R2, -UR8, R12 ;  /* 0x80000008020c7c2b */ /* 0x000fe2000800000c */
[----:B-1----:R-:W-:-:S04]  /*0970*/  FMUL R2, R5, -4 ;  /* 0xc080000005027820 */ /* 0x002fc80000400000 */
[----:B------:R-:W-:-:S03]  /*0980*/  FMUL R5, R2, R5 ;  /* 0x0000000502057220 */ /* 0x000fc60000400000 */
[----:B------:R-:W-:Y:S01]  /*0990*/  DADD R10, R10, R12 ;  /* 0x000000000a0a7229 */ /* 0x000fe2000000000c */
[----:B------:R-:W0:Y:S08]  /*09a0*/  F2F.F64.F32 R2, R5 ;  /* 0x0000000500027310 */ /* 0x000e300000201800 */
[----:B------:R-:W1:Y:S01]  /*09b0*/  MUFU.RCP64H R7, R11 ;  /* 0x0000000b00077308 */ /* 0x000e620000001800 */
[----:B0-----:R-:W-:-:S02]  /*09c0*/  DMUL R2, R2, UR4 ;  /* 0x0000000402027c28 */ /* 0x001fc40008000000 */
[----:B-1----:R-:W-:-:S08]  /*09d0*/  DFMA R8, -R10, R6, 1 ;  /* 0x3ff000000a08742b */ /* 0x002fd00000000106 */
[----:B------:R-:W-:-:S08]  /*09e0*/  DFMA R8, R8, R8, R8 ;  /* 0x000000080808722b */ /* 0x000fd00000000008 */
[----:B------:R-:W-:Y:S02]  /*09f0*/  DFMA R8, R6, R8, R6 ;  /* 0x000000080608722b */ /* 0x000fe40000000006 */
[----:B------:R-:W-:-:S06]  /*0a00*/  DMUL R6, R2, -UR4 ;  /* 0x8000000402067c28 */ /* 0x000fcc0008000000 */
[----:B------:R-:W-:-:S04]  /*0a10*/  DFMA R12, -R10, R8, 1 ;  /* 0x3ff000000a0c742b */ /* 0x000fc80000000108 */
[----:B------:R-:W-:-:S04]  /*0a20*/  FSETP.GEU.AND P1, PT, |R7|, 6.5827683646048100446e-37, PT ;  /* 0x036000000700780b */ /* 0x000fc80003f2e200 */
        /* <DEDUP_REMOVED lines=10> */
[----:B------:R-:W-:Y:S05]  /*0ad0*/  CALL.REL.NOINC `($__internal_7_$__cuda_sm20_div_rn_f64_full) ;  /* 0x0000000800507944 */ /* 0x000fea0003c00000 */
.L_x_123:
[----:B------:R-:W0:Y:S01]  /*0ae0*/  F2F.F32.F64 R3, R2 ;  /* 0x0000000200037310 */ /* 0x000e220000301000 */
[----:B------:R-:W-:Y:S01]  /*0af0*/  IMAD.MOV.U32 R6, RZ, RZ, 0x3bbb989d ;  /* 0x3bbb989dff067424 */ /* 0x000fe200078e00ff */
[----:B------:R-:W-:Y:S01]  /*0b00*/  MOV R7, 0x437c0000 ;  /* 0x437c000000077802 */ /* 0x000fe20000000f00 */
[----:B------:R-:W-:Y:S01]  /*0b10*/  UMOV UR4, 0xc99e70c6 ;  /* 0xc99e70c600047882 */ /* 0x000fe20000000000 */
[----:B------:R-:W-:Y:S01]  /*0b20*/  UMOV UR5, 0x4033bd3c ;  /* 0x4033bd3c00057882 */ /* 0x000fe20000000000 */
[----:B0-----:R-:W-:-:S04]  /*0b30*/  FMUL R5, R4, R3 ;  /* 0x0000000304057220 */ /* 0x001fc80000400000 */
[----:B------:R-:W-:-:S04]  /*0b40*/  FMUL R5, R4, R5 ;  /* 0x0000000504057220 */ /* 0x000fc80000400000 */
[----:B------:R-:W-:-:S04]  /*0b50*/  FFMA.SAT R6, R5, R6, 0.5 ;  /* 0x3f00000005067423 */ /* 0x000fc80000002006 */
[----:B------:R-:W-:-:S04]  /*0b60*/  FFMA.RM R6, R6, R7, 12582913 ;  /* 0x4b40000106067423 */ /* 0x000fc80000004007 */
[C---:B------:R-:W-:Y:S01]  /*0b70*/  FADD R8, R6.reuse, -12583039 ;  /* 0xcb40007f06087421 */ /* 0x040fe20000000000 */
[----:B------:R-:W-:-:S03]  /*0b80*/  IMAD.SHL.U32 R6, R6, 0x800000, RZ ;  /* 0x0080000006067824 */ /* 0x000fc600078e00ff */
[----:B------:R-:W-:-:S04]  /*0b90*/  FFMA R8, R5, 1.4426950216293334961, -R8 ;  /* 0x3fb8aa3b05087823 */ /* 0x000fc80000000808 */
[----:B------:R-:W-:Y:S02]  /*0ba0*/  FFMA R8, R5, 1.925963033500011079e-08, R8 ;  /* 0x32a5706005087823 */ /* 0x000fe40000000008 */
[----:B------:R-:W0:Y:S08]  /*0bb0*/  F2F.F64.F32 R4, R4 ;  /* 0x0000000400047310 */ /* 0x000e300000201800 */
[----:B------:R-:W1:Y:S01]  /*0bc0*/  MUFU.EX2 R7, R8 ;  /* 0x0000000800077308 */ /* 0x000e620000000800 */
[----:B0-----:R-:W-:Y:S01]  /*0bd0*/  DMUL R2, R4, -UR4 ;  /* 0x8000000404027c28 */ /* 0x001fe20008000000 */
[----:B-1----:R-:W-:-:S06]  /*0be0*/  FMUL R6, R6, R7 ;  /* 0x0000000706067220 */ /* 0x002fcc0000400000 */
[----:B------:R-:W0:Y:S02]  /*0bf0*/  F2F.F64.F32 R6, R6 ;  /* 0x0000000600067310 */ /* 0x000e240000201800 */
[----:B0-----:R-:W-:-:S10]  /*0c00*/  DMUL R2, R2, R6 ;  /* 0x0000000602027228 */ /* 0x001fd40000000000 */
[----:B------:R2:W3:Y:S01]  /*0c10*/  F2F.F32.F64 R2, R2 ;  /* 0x0000000200027310 */ /* 0x0004e20000301000 */
[----:B------:R-:W-:Y:S05]  /*0c20*/  BRA `(.L_x_121) ;  /* 0x00000004006c7947 */ /* 0x000fea0003800000 */
.L_x_119:
[----:B------:R-:W0:Y:S01]  /*0c30*/  MUFU.RCP64H R3, 1.799999237060546875 ;  /* 0x3ffccccc00037908 */ /* 0x000e220000001800 */
[----:B------:R-:W-:Y:S01]  /*0c40*/  IMAD.MOV.U32 R6, RZ, RZ, -0x33333333 ;  /* 0xcccccccdff067424 */ /* 0x000fe200078e00ff */
[----:B------:R-:W-:Y:S01]  /*0c50*/  MOV R2, RZ ;  /* 0x000000ff00027202 */ /* 0x000fe20000000f00 */
[----:B------:R-:W-:Y:S01]  /*0c60*/  IMAD.MOV.U32 R7, RZ, RZ, 0x3ffccccc ;  /* 0x3ffcccccff077424 */ /* 0x000fe200078e00ff */
        /* <DEDUP_REMOVED lines=13> */
[----:B------:R-:W-:Y:S01]  /*0d40*/  DFMA R2, R2, R6, R2 ;  /* 0x000000060202722b */ /* 0x000fe20000000002 */
[----:B-1----:R-:W-:-:S07]  /*0d50*/  FMUL R5, R5, R5 ;  /* 0x0000000505057220 */ /* 0x002fce0000400000 */
        /* <DEDUP_REMOVED lines=18> */
[----:B------:R-:W-:Y:S01]  /*0e80*/  IMAD.MOV.U32 R2, RZ, RZ, 0x3b39803f ;  /* 0x3b39803fff027424 */ /* 0x000fe200078e00ff */
[----:B------:R-:W-:-:S03]  /*0e90*/  MOV R3, 0x3c7abc9e ;  /* 0x3c7abc9e00037802 */ /* 0x000fc60000000f00 */
        /* <DEDUP_REMOVED lines=12> */
[----:B------:R-:W-:Y:S01]  /*0f60*/  DMUL R12, R6, R12 ;  /* 0x0000000c060c7228 */ /* 0x000fe20000000000 */
[----:B------:R-:W-:Y:S02]  /*0f70*/  IMAD.MOV.U32 R6, RZ, RZ, 0x1 ;  /* 0x00000001ff067424 */ /* 0x000fe400078e00ff */
[----:B------:R-:W-:-:S05]  /*0f80*/  DADD R16, -R8, R16 ;  /* 0x0000000008107229 */ /* 0x000fca0000000110 */
[----:B------:R-:W-:-:S08]  /*0f90*/  DFMA R12, R8, R12, R14 ;  /* 0x0000000c080c722b */ /* 0x000fd0000000000e */
[----:B------:R-:W-:-:S08]  /*0fa0*/  DADD R12, R12, -R16 ;  /* 0x000000000c0c7229 */ /* 0x000fd00000000810 */
[----:B------:R-:W-:-:S08]  /*0fb0*/  DFMA R2, R2, -UR8, R12 ;  /* 0x8000000802027c2b */ /* 0x000fd0000800000c */
[----:B------:R-:W-:Y:S02]  /*0fc0*/  DADD R10, R10, R2 ;  /* 0x000000000a0a7229 */ /* 0x000fe40000000002 */
[----:B------:R-:W0:Y:S08]  /*0fd0*/  F2F.F64.F32 R2, R5 ;  /* 0x0000000500027310 */ /* 0x000e300000201800 */
[----:B------:R-:W1:Y:S01]  /*0fe0*/  MUFU.RCP64H R7, R11 ;  /* 0x0000000b00077308 */ /* 0x000e620000001800 */
[----:B0-----:R-:W-:-:S02]  /*0ff0*/  DMUL R2, R2, -UR4 ;  /* 0x8000000402027c28 */ /* 0x001fc40008000000 */
        /* <DEDUP_REMOVED lines=14> */
[----:B------:R-:W-:Y:S02]  /*10e0*/  MOV R16, R7 ;  /* 0x0000000700107202 */ /* 0x000fe40000000f00 */
[----:B------:R-:W-:-:S07]  /*10f0*/  MOV R12, 0x1110 ;  /* 0x00001110000c7802 */ /* 0x000fce0000000f00 */
[----:B------:R-:W-:Y:S05]  /*1100*/  CALL.REL.NOINC `($__internal_7_$__cuda_sm20_div_rn_f64_full) ;  /* 0x0000000000c47944 */ /* 0x000fea0003c00000 */
.L_x_124:
[----:B------:R-:W0:Y:S01]  /*1110*/  F2F.F32.F64 R3, R2 ;  /* 0x0000000200037310 */ /* 0x000e220000301000 */
[----:B------:R-:W-:Y:S02]  /*1120*/  IMAD.MOV.U32 R6, RZ, RZ, 0x3bbb989d ;  /* 0x3bbb989dff067424 */ /* 0x000fe400078e00ff */
[----:B------:R-:W-:Y:S02]  /*1130*/  IMAD.MOV.U32 R7, RZ, RZ, 0x437c0000 ;  /* 0x437c0000ff077424 */ /* 0x000fe400078e00ff */
[----:B0-----:R-:W-:-:S04]  /*1140*/  FMUL R5, R4, R3 ;  /* 0x0000000304057220 */ /* 0x001fc80000400000 */
[----:B------:R-:W-:-:S04]  /*1150*/  FMUL R5, R4, R5 ;  /* 0x0000000504057220 */ /* 0x000fc80000400000 */
[----:B------:R-:W-:-:S04]  /*1160*/  FFMA.SAT R4, R5, R6, 0.5 ;  /* 0x3f00000005047423 */ /* 0x000fc80000002006 */
[----:B------:R-:W-:-:S04]  /*1170*/  FFMA.RM R4, R4, R7, 12582913 ;  /* 0x4b40000104047423 */ /* 0x000fc80000004007 */
[C---:B------:R-:W-:Y:S01]  /*1180*/  FADD R6, R4.reuse, -12583039 ;  /* 0xcb40007f04067421 */ /* 0x040fe20000000000 */
[----:B------:R-:W-:-:S03]  /*1190*/  SHF.L.U32 R2, R4, 0x17, RZ ;  /* 0x0000001704027819 */ /* 0x000fc600000006ff */
[----:B------:R-:W-:-:S04]  /*11a0*/  FFMA R6, R5, 1.4426950216293334961, -R6 ;  /* 0x3fb8aa3b05067823 */ /* 0x000fc80000000806 */
[----:B------:R-:W-:-:S04]  /*11b0*/  FFMA R6, R5, 1.925963033500011079e-08, R6 ;  /* 0x32a5706005067823 */ /* 0x000fc80000000006 */
[----:B------:R-:W0:Y:S02]  /*11c0*/  MUFU.EX2 R5, R6 ;  /* 0x0000000600057308 */ /* 0x000e240000000800 */
[----:B0-----:R-:W-:-:S07]  /*11d0*/  FMUL R2, R2, R5 ;  /* 0x0000000502027220 */ /* 0x001fce0000400000 */
.L_x_121:
[----:B------:R-:W4:Y:S01]  /*11e0*/  LDCU.64 UR4, c[0x0][0x3b0] ;  /* 0x00007600ff0477ac */ /* 0x000f220008000a00 */
[----:B------:R-:W-:Y:S01]  /*11f0*/  FADD R0, R0, R0 ;  /* 0x0000000000007221 */ /* 0x000fe20000000000 */
[----:B------:R-:W5:Y:S01]  /*1200*/  LDCU UR7, c[0x0][0x3a0] ;  /* 0x00007400ff0777ac */ /* 0x000f620008000800 */
[----:B------:R-:W0:Y:S01]  /*1210*/  LDCU UR6, c[0x0][0x384] ;  /* 0x00007080ff0677ac */ /* 0x000e220008000800 */
[----:B----4-:R-:W-:Y:S02]  /*1220*/  UIADD3 UR4, UPT, UPT, UR4, -0x1, URZ ;  /* 0xffffffff04047890 */ /* 0x010fe4000fffe0ff */
[----:B-----5:R-:W-:Y:S02]  /*1230*/  FSETP.GE.AND P0, PT, R0, UR7, PT ;  /* 0x0000000700007c0b */ /* 0x020fe4000bf06000 */
[----:B------:R-:W-:-:S06]  /*1240*/  UIMAD UR4, UR4, UR5, URZ ;  /* 0x00000005040472a4 */ /* 0x000fcc000f8e02ff */
[----:B------:R-:W-:-:S05]  /*1250*/  I2FP.F32.S32 R0, UR4 ;  /* 0x0000000400007c45 */ /* 0x000fca0008201400 */
[----:B0-----:R-:W-:Y:S01]  /*1260*/  FADD R0, R0, UR6 ;  /* 0x0000000600007e21 */ /* 0x001fe20008000000 */
[----:B------:R-:W-:Y:S06]  /*1270*/  @!P0 EXIT ;  /* 0x000000000000894d */ /* 0x000fec0003800000 */
[----:B------:R-:W0:Y:S01]  /*1280*/  LDCU UR4, c[0x0][0x388] ;  /* 0x00007100ff0477ac */ /* 0x000e220008000800 */
[----:B------:R-:W4:Y:S01]  /*1290*/  F2F.F64.F32 R4, R0 ;  /* 0x0000000000047310 */ /* 0x000f220000201800 */
[----:B------:R-:W5:Y:S01]  /*12a0*/  LDC.64 R8, c[0x0][0x3b8] ;  /* 0x0000ee00ff087b82 */ /* 0x000f620000000a00 */
[----:B------:R-:W1:Y:S01]  /*12b0*/  LDCU UR5, c[0x0][0x398] ;  /* 0x00007300ff0577ac */ /* 0x000e620008000800 */
[----:B------:R-:W3:Y:S01]  /*12c0*/  LDCU.64 UR6, c[0x0][0x358] ;  /* 0x00006b00ff0677ac */ /* 0x000ee20008000a00 */
[----:B----4-:R-:W-:-:S04]  /*12d0*/  DADD R4, R4, 0.5 ;  /* 0x3fe0000004047429 */ /* 0x010fc80000000000 */
[----:B0-----:R-:W0:Y:S01]  /*12e0*/  F2F.F64.F32 R6, UR4 ;  /* 0x0000000400067d10 */ /* 0x001e220008201800 */
[----:B------:R-:W4:Y:S07]  /*12f0*/  LDCU UR4, c[0x0][0x3ac] ;  /* 0x00007580ff0477ac */ /* 0x000f2e0008000800 */
[----:B------:R-:W2:Y:S01]  /*1300*/  F2I.F64.TRUNC R4, R4 ;  /* 0x0000000400047311 */ /* 0x000ea2000030d100 */
[----:B0-----:R-:W-:Y:S01]  /*1310*/  DADD R6, R6, 0.5 ;  /* 0x3fe0000006067429 */ /* 0x001fe20000000000 */
[----:B----4-:R-:W-:-:S09]  /*1320*/  UIADD3 UR4, UPT, UPT, UR4, -0x1, URZ ;  /* 0xffffffff04047890 */ /* 0x010fd2000fffe0ff */
[----:B------:R-:W0:Y:S01]  /*1330*/  F2I.F64.TRUNC R6, R6 ;  /* 0x0000000600067311 */ /* 0x000e22000030d100 */
[----:B--2---:R-:W-:Y:S02]  /*1340*/  VIADD R0, R4, UR4 ;  /* 0x0000000404007c36 */ /* 0x004fe40008000000 */
[----:B------:R-:W2:Y:S01]  /*1350*/  LDC.64 R4, c[0x0][0x3c0] ;  /* 0x0000f000ff047b82 */ /* 0x000ea20000000a00 */
[----:B0-----:R-:W-:Y:S01]  /*1360*/  VIADD R3, R6, UR4 ;  /* 0x0000000406037c36 */ /* 0x001fe20008000000 */
[----:B------:R-:W0:Y:S03]  /*1370*/  LDCU UR4, c[0x0][0x380] ;  /* 0x00007000ff0477ac */ /* 0x000e260008000800 */
[----:B-1----:R-:W-:-:S04]  /*1380*/  IMAD R3, R0, UR5, R3 ;  /* 0x0000000500037c24 */ /* 0x002fc8000f8e0203 */
[----:B-----5:R-:W-:-:S05]  /*1390*/  IMAD.WIDE R8, R3, 0x4, R8 ;  /* 0x0000000403087825 */ /* 0x020fca00078e0208 */
[----:B---3--:R-:W0:Y:S01]  /*13a0*/  LDG.E R11, desc[UR6][R8.64] ;  /* 0x00000006080b7981 */ /* 0x008e22000c1e1900 */
[----:B--2---:R-:W-:-:S04]  /*13b0*/  IMAD.WIDE R4, R3, 0x4, R4 ;  /* 0x0000000403047825 */ /* 0x004fc800078e0204 */
[----:B0-----:R-:W-:-:S05]  /*13c0*/  FFMA R11, R2, UR4, R11 ;  /* 0x00000004020b7c23 */ /* 0x001fca000800000b */
[----:B------:R-:W-:Y:S04]  /*13d0*/  STG.E desc[UR6][R8.64], R11 ;  /* 0x0000000b08007986 */ /* 0x000fe8000c101906 */
[----:B------:R-:W2:Y:S02]  /*13e0*/  LDG.E R3, desc[UR6][R4.64] ;  /* 0x0000000604037981 */ /* 0x000ea4000c1e1900 */
[----:B--2---:R-:W-:-:S05]  /*13f0*/  FFMA R3, R2, UR4, R3 ;  /* 0x0000000402037c23 */ /* 0x004fca0008000003 */
[----:B------:R-:W-:Y:S01]  /*1400*/  STG.E desc[UR6][R4.64], R3 ;  /* 0x0000000304007986 */ /* 0x000fe2000c101906 */
[----:B------:R-:W-:Y:S05]  /*1410*/  EXIT ;  /* 0x000000000000794d */ /* 0x000fea0003800000 */
        .weak           $__internal_7_$__cuda_sm20_div_rn_f64_full
        .type           $__internal_7_$__cuda_sm20_div_rn_f64_full,@function
        .size           $__internal_7_$__cuda_sm20_div_rn_f64_full,($__internal_8_$__cuda_sm20_rcp_rn_f32_slowpath - $__internal_7_$__cuda_sm20_div_rn_f64_full)
$__internal_7_$__cuda_sm20_div_rn_f64_full:
[C---:B------:R-:W-:Y:S01]  /*1420*/  FSETP.GEU.AND P0, PT, |R11|.reuse, 1.469367938527859385e-39, PT ;  /* 0x001000000b00780b */ /* 0x040fe20003f0e200 */
[----:B------:R-:W-:Y:S01]  /*1430*/  IMAD.MOV.U32 R7, RZ, RZ, R11 ;  /* 0x000000ffff077224 */ /* 0x000fe200078e000b */
[C---:B------:R-:W-:Y:S02]  /*1440*/  LOP3.LUT R2, R11.reuse, 0x800fffff, RZ, 0xc0, !PT ;  /* 0x800fffff0b027812 */ /* 0x040fe400078ec0ff */
[----:B------:R-:W-:Y:S02]  /*1450*/  MOV R6, R10 ;  /* 0x0000000a00067202 */ /* 0x000fe40000000f00 */
[----:B------:R-:W-:Y:S01]  /*1460*/  LOP3.LUT R3, R2, 0x3ff00000, RZ, 0xfc, !PT ;  /* 0x3ff0000002037812 */ /* 0x000fe200078efcff */
[----:B------:R-:W-:Y:S01]  /*1470*/  IMAD.MOV.U32 R2, RZ, RZ, R10 ;  /* 0x000000ffff027224 */ /* 0x000fe200078e000a */
[----:B------:R-:W-:Y:S02]  /*1480*/  MOV R14, 0x1 ;  /* 0x00000001000e7802 */ /* 0x000fe40000000f00 */
[----:B------:R-:W-:-:S03]  /*1490*/  LOP3.LUT R20, R11, 0x7ff00000, RZ, 0xc0, !PT ;  /* 0x7ff000000b147812 */ /* 0x000fc600078ec0ff */
[----:B------:R-:W-:-:S06]  /*14a0*/  @!P0 DMUL R2, R6, 8.98846567431157953865e+307 ;  /* 0x7fe0000006028828 */ /* 0x000fcc0000000000 */
[----:B------:R-:W0:Y:S02]  /*14b0*/  MUFU.RCP64H R15, R3 ;  /* 0x00000003000f7308 */ /* 0x000e240000001800 */
[----:B0-----:R-:W-:-:S08]  /*14c0*/  DFMA R8, R14, -R2, 1 ;  /* 0x3ff000000e08742b */ /* 0x001fd00000000802 */
[----:B------:R-:W-:-:S08]  /*14d0*/  DFMA R8, R8, R8, R8 ;  /* 0x000000080808722b */ /* 0x000fd00000000008 */
[----:B------:R-:W-:Y:S01]  /*14e0*/  DFMA R14, R14, R8, R14 ;  /* 0x000000080e0e722b */ /* 0x000fe2000000000e */
[----:B------:R-:W-:Y:S02]  /*14f0*/  IMAD.MOV.U32 R9, RZ, RZ, R16 ;  /* 0x000000ffff097224 */ /* 0x000fe400078e0010 */
[----:B------:R-:W-:Y:S01]  /*1500*/  IMAD.MOV.U32 R8, RZ, RZ, R5 ;  /* 0x000000ffff087224 */ /* 0x000fe200078e0005 */
[----:B------:R-:W-:Y:S02]  /*1510*/  MOV R5, 0x1ca00000 ;  /* 0x1ca0000000057802 */ /* 0x000fe40000000f00 */
[----:B------:R-:W-:Y:S02]  /*1520*/  LOP3.LUT R13, R9, 0x7ff00000, RZ, 0xc0, !PT ;  /* 0x7ff00000090d7812 */ /* 0x000fe400078ec0ff */
[----:B------:R-:W-:Y:S01]  /*1530*/  DFMA R16, R14, -R2, 1 ;  /* 0x3ff000000e10742b */ /* 0x000fe20000000802 */
[----:B------:R-:W-:Y:S01]  /*1540*/  IMAD.MOV.U32 R10, RZ, RZ, R8 ;  /* 0x000000ffff0a7224 */ /* 0x000fe200078e0008 */
[----:B------:R-:W-:Y:S01]  /*1550*/  ISETP.GE.U32.AND P1, PT, R13, R20, PT ;  /* 0x000000140d00720c */ /* 0x000fe20003f26070 */
[----:B------:R-:W-:-:S03]  /*1560*/  IMAD.MOV.U32 R21, RZ, RZ, R13 ;  /* 0x000000ffff157224 */ /* 0x000fc600078e000d */
[----:B------:R-:W-:Y:S02]  /*1570*/  SEL R11, R5, 0x63400000, !P1 ;  /* 0x63400000050b7807 */ /* 0x000fe40004800000 */
[----:B------:R-:W-:Y:S01]  /*1580*/  DFMA R14, R14, R16, R14 ;  /* 0x000000100e0e722b */ /* 0x000fe2000000000e */
[----:B------:R-:W-:Y:S02]  /*1590*/  FSETP.GEU.AND P1, PT, |R9|, 1.469367938527859385e-39, PT ;  /* 0x001000000900780b */ /* 0x000fe40003f2e200 */
[----:B------:R-:W-:-:S11]  /*15a0*/  LOP3.LUT R11, R11, 0x800fffff, R9, 0xf8, !PT ;  /* 0x800fffff0b0b7812 */ /* 0x000fd600078ef809 */
[----:B------:R-:W-:Y:S05]  /*15b0*/  @P1 BRA `(.L_x_125) ;  /* 0x0000000000201947 */ /* 0x000fea0003800000 */
[----:B------:R-:W-:-:S04]  /*15c0*/  LOP3.LUT R16, R7, 0x7ff00000, RZ, 0xc0, !PT ;  /* 0x7ff0000007107812 */ /* 0x000fc800078ec0ff */
[----:B------:R-:W-:Y:S02]  /*15d0*/  ISETP.GE.U32.AND P1, PT, R13, R16, PT ;  /* 0x000000100d00720c */ /* 0x000fe40003f26070 */
[----:B------:R-:W-:Y:S02]  /*15e0*/  MOV R16, RZ ;  /* 0x000000ff00107202 */ /* 0x000fe40000000f00 */
[----:B------:R-:W-:-:S04]  /*15f0*/  SEL R17, R5, 0x63400000, !P1 ;  /* 0x6340000005117807 */ /* 0x000fc80004800000 */
[----:B------:R-:W-:-:S04]  /*1600*/  LOP3.LUT R17, R17, 0x80000000, R9, 0xf8, !PT ;  /* 0x8000000011117812 */ /* 0x000fc800078ef809 */
[----:B------:R-:W-:-:S06]  /*1610*/  LOP3.LUT R17, R17, 0x100000, RZ, 0xfc, !PT ;  /* 0x0010000011117812 */ /* 0x000fcc00078efcff */
[----:B------:R-:W-:-:S10]  /*1620*/  DFMA R10, R10, 2, -R16 ;  /* 0x400000000a0a782b */ /* 0x000fd40000000810 */
[----:B------:R-:W-:-:S07]  /*1630*/  LOP3.LUT R21, R11, 0x7ff00000, RZ, 0xc0, !PT ;  /* 0x7ff000000b157812 */ /* 0x000fce00078ec0ff */
.L_x_125:
[----:B------:R-:W-:Y:S01]  /*1640*/  @!P0 LOP3.LUT R20, R3, 0x7ff00000, RZ, 0xc0, !PT ;  /* 0x7ff0000003148812 */ /* 0x000fe200078ec0ff */
[----:B------:R-:W-:Y:S01]  /*1650*/  VIADD R22, R21, 0xffffffff ;  /* 0xffffffff15167836 */ /* 0x000fe20000000000 */
[----:B------:R-:W-:-:S03]  /*1660*/  DMUL R16, R14, R10 ;  /* 0x0000000a0e107228 */ /* 0x000fc60000000000 */
[----:B------:R-:W-:Y:S01]  /*1670*/  VIADD R23, R20, 0xffffffff ;  /* 0xffffffff14177836 */ /* 0x000fe20000000000 */
[----:B------:R-:W-:-:S04]  /*1680*/  ISETP.GT.U32.AND P0, PT, R22, 0x7feffffe, PT ;  /* 0x7feffffe1600780c */ /* 0x000fc80003f04070 */
[----:B------:R-:W-:Y:S01]  /*1690*/  ISETP.GT.U32.OR P0, PT, R23, 0x7feffffe, P0 ;  /* 0x7feffffe1700780c */ /* 0x000fe20000704470 */
[----:B------:R-:W-:-:S08]  /*16a0*/  DFMA R18, R16, -R2, R10 ;  /* 0x800000021012722b */ /* 0x000fd0000000000a */
[----:B------:R-:W-:-:S04]  /*16b0*/  DFMA R14, R14, R18, R16 ;  /* 0x000000120e0e722b */ /* 0x000fc80000000010 */
[----:B------:R-:W-:Y:S07]  /*16c0*/  @P0 BRA `(.L_x_126) ;  /* 0x00000000006c0947 */ /* 0x000fee0003800000 */
[----:B------:R-:W-:-:S04]  /*16d0*/  LOP3.LUT R16, R7, 0x7ff00000, RZ, 0xc0, !PT ;  /* 0x7ff0000007107812 */ /* 0x000fc800078ec0ff */
[CC--:B------:R-:W-:Y:S02]  /*16e0*/  VIADDMNMX R8, R13.reuse, -R16.reuse, 0xb9600000, !PT ;  /* 0xb96000000d087446 */ /* 0x0c0fe40007800910 */
[----:B------:R-:W-:Y:S02]  /*16f0*/  ISETP.GE.U32.AND P0, PT, R13, R16, PT ;  /* 0x000000100d00720c */ /* 0x000fe40003f06070 */
[----:B------:R-:W-:Y:S02]  /*1700*/  VIMNMX R8, PT, PT, R8, 0x46a00000, PT ;  /* 0x46a0000008087848 */ /* 0x000fe40003fe0100 */
[----:B------:R-:W-:-:S04]  /*1710*/  SEL R5, R5, 0x63400000, !P0 ;  /* 0x6340000005057807 */ /* 0x000fc80004000000 */
[----:B------:R-:W-:Y:S01]  /*1720*/  IADD3 R5, PT, PT, -R5, R8, RZ ;  /* 0x0000000805057210 */ /* 0x000fe20007ffe1ff */
[----:B------:R-:W-:-:S04]  /*1730*/  IMAD.MOV.U32 R8, RZ, RZ, RZ ;  /* 0x000000ffff087224 */ /* 0x000fc800078e00ff */
[----:B------:R-:W-:-:S06]  /*1740*/  VIADD R9, R5, 0x7fe00000 ;  /* 0x7fe0000005097836 */ /* 0x000fcc0000000000 */
[----:B------:R-:W-:-:S10]  /*1750*/  DMUL R16, R14, R8 ;  /* 0x000000080e107228 */ /* 0x000fd40000000000 */
[----:B------:R-:W-:-:S13]  /*1760*/  FSETP.GTU.AND P0, PT, |R17|, 1.469367938527859385e-39, PT ;  /* 0x001000001100780b */ /* 0x000fda0003f0c200 */
[----:B------:R-:W-:Y:S05]  /*1770*/  @P0 BRA `(.L_x_127) ;  /* 0x0000000000940947 */ /* 0x000fea0003800000 */
[----:B------:R-:W-:Y:S01]  /*1780*/  DFMA R2, R14, -R2, R10 ;  /* 0x800000020e02722b */ /* 0x000fe2000000000a */
[----:B------:R-:W-:-:S09]  /*1790*/  MOV R8, RZ ;  /* 0x000000ff00087202 */ /* 0x000fd20000000f00 */
        /* <DEDUP_REMOVED lines=14> */
.L_x_126:
[----:B------:R-:W-:-:S14]  /*1880*/  DSETP.NAN.AND P0, PT, R8, R8, PT ;  /* 0x000000080800722a */ /* 0x000fdc0003f08000 */
[----:B------:R-:W-:Y:S05]  /*1890*/  @P0 BRA `(.L_x_128) ;  /* 0x0000000000440947 */ /* 0x000fea0003800000 */
[----:B------:R-:W-:-:S14]  /*18a0*/  DSETP.NAN.AND P0, PT, R6, R6, PT ;  /* 0x000000060600722a */ /* 0x000fdc0003f08000 */
[----:B------:R-:W-:Y:S05]  /*18b0*/  @P0 BRA `(.L_x_129) ;  /* 0x0000000000300947 */ /* 0x000fea0003800000 */
[----:B------:R-:W-:Y:S01]  /*18c0*/  ISETP.NE.AND P0, PT, R21, R20, PT ;  /* 0x000000141500720c */ /* 0x000fe20003f05270 */
[----:B------:R-:W-:Y:S01]  /*18d0*/  IMAD.MOV.U32 R17, RZ, RZ, -0x80000 ;  /* 0xfff80000ff117424 */ /* 0x000fe200078e00ff */
[----:B------:R-:W-:-:S11]  /*18e0*/  MOV R16, 0x0 ;  /* 0x0000000000107802 */ /* 0x000fd60000000f00 */
[----:B------:R-:W-:Y:S05]  /*18f0*/  @!P0 BRA `(.L_x_127) ;  /* 0x0000000000348947 */ /* 0x000fea0003800000 */
[----:B------:R-:W-:Y:S02]  /*1900*/  ISETP.NE.AND P0, PT, R21, 0x7ff00000, PT ;  /* 0x7ff000001500780c */ /* 0x000fe40003f05270 */
[----:B------:R-:W-:Y:S02]  /*1910*/  LOP3.LUT R17, R9, 0x80000000, R7, 0x48, !PT ;  /* 0x8000000009117812 */ /* 0x000fe400078e4807 */
[----:B------:R-:W-:-:S13]  /*1920*/  ISETP.EQ.OR P0, PT, R20, RZ, !P0 ;  /* 0x000000ff1400720c */ /* 0x000fda0004702670 */
[----:B------:R-:W-:Y:S01]  /*1930*/  @P0 LOP3.LUT R2, R17, 0x7ff00000, RZ, 0xfc, !PT ;  /* 0x7ff0000011020812 */ /* 0x000fe200078efcff */
[----:B------:R-:W-:Y:S01]  /*1940*/  @!P0 IMAD.MOV.U32 R16, RZ, RZ, RZ ;  /* 0x000000ffff108224 */ /* 0x000fe200078e00ff */
[----:B------:R-:W-:-:S03]  /*1950*/  @P0 MOV R16, RZ ;  /* 0x000000ff00100202 */ /* 0x000fc60000000f00 */
[----:B------:R-:W-:Y:S01]  /*1960*/  @P0 IMAD.MOV.U32 R17, RZ, RZ, R2 ;  /* 0x000000ffff110224 */ /* 0x000fe200078e0002 */
[----:B------:R-:W-:Y:S06]  /*1970*/  BRA `(.L_x_127) ;  /* 0x0000000000147947 */ /* 0x000fec0003800000 */
.L_x_129:
[----:B------:R-:W-:Y:S01]  /*1980*/  LOP3.LUT R17, R7, 0x80000, RZ, 0xfc, !PT ;  /* 0x0008000007117812 */ /* 0x000fe200078efcff */
[----:B------:R-:W-:Y:S01]  /*1990*/  IMAD.MOV.U32 R16, RZ, RZ, R6 ;  /* 0x000000ffff107224 */ /* 0x000fe200078e0006 */
[----:B------:R-:W-:Y:S06]  /*19a0*/  BRA `(.L_x_127) ;  /* 0x0000000000087947 */ /* 0x000fec0003800000 */
.L_x_128:
[----:B------:R-:W-:Y:S02]  /*19b0*/  LOP3.LUT R17, R9, 0x80000, RZ, 0xfc, !PT ;  /* 0x0008000009117812 */ /* 0x000fe400078efcff */
[----:B------:R-:W-:-:S07]  /*19c0*/  MOV R16, R8 ;  /* 0x0000000800107202 */ /* 0x000fce0000000f00 */
.L_x_127:
[----:B------:R-:W-:Y:S01]  /*19d0*/  MOV R13, 0x0 ;  /* 0x00000000000d7802 */ /* 0x000fe20000000f00 */
[----:B------:R-:W-:Y:S02]  /*19e0*/  IMAD.MOV.U32 R2, RZ, RZ, R16 ;  /* 0x000000ffff027224 */ /* 0x000fe400078e0010 */
[----:B------:R-:W-:Y:S01]  /*19f0*/  IMAD.MOV.U32 R3, RZ, RZ, R17 ;  /* 0x000000ffff037224 */ /* 0x000fe200078e0011 */
[----:B------:R-:W-:Y:S06]  /*1a00*/  RET.REL.NODEC R12 `(_Z10add_sourcefffiiiifffiiiiPfS_) ;  /* 0xffffffe40c7c7950 */ /* 0x000fec0003c3ffff */
        .weak           $__internal_8_$__cuda_sm20_rcp_rn_f32_slowpath
        .type           $__internal_8_$__cuda_sm20_rcp_rn_f32_slowpath,@function
        .size           $__internal_8_$__cuda_sm20_rcp_rn_f32_slowpath,(.L_x_145 - $__internal_8_$__cuda_sm20_rcp_rn_f32_slowpath)
$__internal_8_$__cuda_sm20_rcp_rn_f32_slowpath:
[----:B------:R-:W0:Y:S02]  /*1a10*/  LDC R0, c[0x0][0x3a4] ;  /* 0x0000e900ff007b82 */ /* 0x000e240000000800 */
[----:B0-----:R-:W-:-:S05]  /*1a20*/  IMAD.SHL.U32 R4, R0, 0x2, RZ ;  /* 0x0000000200047824 */ /* 0x001fca00078e00ff */
[----:B------:R-:W-:-:S04]  /*1a30*/  SHF.R.U32.HI R3, RZ, 0x18, R4 ;  /* 0x00000018ff037819 */ /* 0x000fc80000011604 */
[----:B------:R-:W-:-:S13]  /*1a40*/  ISETP.NE.U32.AND P0, PT, R3, RZ, PT ;  /* 0x000000ff0300720c */ /* 0x000fda0003f05070 */
[----:B------:R-:W-:Y:S05]  /*1a50*/  @P0 BRA `(.L_x_130) ;  /* 0x0000000000280947 */ /* 0x000fea0003800000 */
[----:B------:R-:W-:-:S13]  /*1a60*/  ISETP.NE.AND P0, PT, R4, RZ, PT ;  /* 0x000000ff0400720c */ /* 0x000fda0003f05270 */
[----:B------:R2:W3:Y:S01]  /*1a70*/  @!P0 MUFU.RCP R3, R0 ;  /* 0x0000000000038308 */ /* 0x0004e20000001000 */
[----:B------:R-:W-:Y:S05]  /*1a80*/  @!P0 BRA `(.L_x_131) ;  /* 0x0000000000a48947 */ /* 0x000fea0003800000 */
[----:B------:R-:W-:-:S04]  /*1a90*/  FFMA R4, R0, 1.84467440737095516160e+19, RZ ;  /* 0x5f80000000047823 */ /* 0x000fc800000000ff */
[----:B---3--:R-:W2:Y:S02]  /*1aa0*/  MUFU.RCP R3, R4 ;  /* 0x0000000400037308 */ /* 0x008ea40000001000 */
[----:B--2---:R-:W-:-:S04]  /*1ab0*/  FFMA R0, R4, R3, -1 ;  /* 0xbf80000004007423 */ /* 0x004fc80000000003 */
[----:B------:R-:W-:-:S04]  /*1ac0*/  FADD.FTZ R0, -R0, -RZ ;  /* 0x800000ff00007221 */ /* 0x000fc80000010100 */
[----:B------:R-:W-:-:S04]  /*1ad0*/  FFMA R0, R3, R0, R3 ;  /* 0x0000000003007223 */ /* 0x000fc80000000003 */
[----:B------:R-:W-:Y:S01]  /*1ae0*/  FFMA R3, R0, 1.84467440737095516160e+19, RZ ;  /* 0x5f80000000037823 */ /* 0x000fe200000000ff */
[----:B------:R-:W-:Y:S06]  /*1af0*/  BRA `(.L_x_131) ;  /* 0x0000000000887947 */ /* 0x000fec0003800000 */
.L_x_130:
[----:B------:R-:W-:-:S05]  /*1b00*/  VIADD R4, R3, 0xffffff03 ;  /* 0xffffff0303047836 */ /* 0x000fca0000000000 */
[----:B------:R-:W-:-:S13]  /*1b10*/  ISETP.GT.U32.AND P0, PT, R4, 0x1, PT ;  /* 0x000000010400780c */ /* 0x000fda0003f04070 */
[----:B------:R-:W-:Y:S05]  /*1b20*/  @P0 BRA `(.L_x_132) ;  /* 0x0000000000780947 */ /* 0x000fea0003800000 */
[----:B------:R-:W-:Y:S01]  /*1b30*/  LOP3.LUT R5, R0, 0x7fffff, RZ, 0xc0, !PT ;  /* 0x007fffff00057812 */ /* 0x000fe200078ec0ff */
[----:B------:R-:W-:-:S03]  /*1b40*/  HFMA2 R9, -RZ, RZ, 0, 1.78813934326171875e-07 ;  /* 0x00000003ff097431 */ /* 0x000fc600000001ff */
[----:B------:R-:W-:-:S04]  /*1b50*/  LOP3.LUT R5, R5, 0x3f800000, RZ, 0xfc, !PT ;  /* 0x3f80000005057812 */ /* 0x000fc800078efcff */
[----:B------:R-:W0:Y:S01]  /*1b60*/  MUFU.RCP R6, R5 ;  /* 0x0000000500067308 */ /* 0x000e220000001000 */
[----:B------:R-:W-:Y:S01]  /*1b70*/  SHF.L.U32 R10, R9, R4, RZ ;  /* 0x00000004090a7219 */ /* 0x000fe200000006ff */
[----:B0-----:R-:W-:-:S04]  /*1b80*/  FFMA R7, R5, R6, -1 ;  /* 0xbf80000005077423 */ /* 0x001fc80000000006 */
[----:B------:R-:W-:-:S04]  /*1b90*/  FADD.FTZ R7, -R7, -RZ ;  /* 0x800000ff07077221 */ /* 0x000fc80000010100 */
[CCC-:B------:R-:W-:Y:S01]  /*1ba0*/  FFMA.RM R8, R6.reuse, R7.reuse, R6.reuse ;  /* 0x0000000706087223 */ /* 0x1c0fe20000004006 */
[----:B------:R-:W-:-:S04]  /*1bb0*/  FFMA.RP R7, R6, R7, R6 ;  /* 0x0000000706077223 */ /* 0x000fc80000008006 */
[C---:B------:R-:W-:Y:S02]  /*1bc0*/  LOP3.LUT R6, R8.reuse, 0x7fffff, RZ, 0xc0, !PT ;  /* 0x007fffff08067812 */ /* 0x040fe400078ec0ff */
[----:B------:R-:W-:Y:S02]  /*1bd0*/  FSETP.NEU.FTZ.AND P0, PT, R8, R7, PT ;  /* 0x000000070800720b */ /* 0x000fe40003f1d000 */
[----:B------:R-:W-:Y:S02]  /*1be0*/  LOP3.LUT R7, R6, 0x800000, RZ, 0xfc, !PT ;  /* 0x0080000006077812 */ /* 0x000fe400078efcff */
[----:B------:R-:W-:Y:S02]  /*1bf0*/  SEL R6, RZ, 0xffffffff, !P0 ;  /* 0xffffffffff067807 */ /* 0x000fe40004000000 */
[----:B------:R-:W-:-:S03]  /*1c00*/  LOP3.LUT R5, R10, R7, RZ, 0xc0, !PT ;  /* 0x000000070a057212 */ /* 0x000fc600078ec0ff */
[----:B------:R-:W-:Y:S01]  /*1c10*/  IMAD.MOV R6, RZ, RZ, -R6 ;  /* 0x000000ffff067224 */ /* 0x000fe200078e0a06 */
[----:B------:R-:W-:-:S04]  /*1c20*/  SHF.R.U32.HI R5, RZ, R4, R5 ;  /* 0x00000004ff057219 */ /* 0x000fc80000011605 */
[----:B------:R-:W-:Y:S02]  /*1c30*/  LOP3.LUT P1, RZ, R6, R4, R7, 0xf8, !PT ;  /* 0x0000000406ff7212 */ /* 0x000fe4000782f807 */
[C---:B------:R-:W-:Y:S02]  /*1c40*/  LOP3.LUT P0, RZ, R5.reuse, 0x1, RZ, 0xc0, !PT ;  /* 0x0000000105ff7812 */ /* 0x040fe4000780c0ff */
[----:B------:R-:W-:-:S04]  /*1c50*/  LOP3.LUT P2, RZ, R5, 0x2, RZ, 0xc0, !PT ;  /* 0x0000000205ff7812 */ /* 0x000fc8000784c0ff */
[----:B------:R-:W-:Y:S02]  /*1c60*/  PLOP3.LUT P0, PT, P0, P1, P2, 0xe0, 0x0 ;  /* 0x000000000000781c */ /* 0x000fe40000703c20 */
[----:B------:R-:W-:Y:S02]  /*1c70*/  LOP3.LUT P1, RZ, R0, 0x7fffff, RZ, 0xc0, !PT ;  /* 0x007fffff00ff7812 */ /* 0x000fe4000782c0ff */
[----:B------:R-:W-:-:S05]  /*1c80*/  SEL R4, RZ, 0x1, !P0 ;  /* 0x00000001ff047807 */ /* 0x000fca0004000000 */
[----:B------:R-:W-:-:S05]  /*1c90*/  IMAD.MOV R4, RZ, RZ, -R4 ;  /* 0x000000ffff047224 */ /* 0x000fca00078e0a04 */
[----:B------:R-:W-:Y:S02]  /*1ca0*/  ISETP.GE.AND P0, PT, R4, RZ, PT ;  /* 0x000000ff0400720c */ /* 0x000fe40003f06270 */
[----:B------:R-:W-:-:S04]  /*1cb0*/  IADD3 R4, PT, PT, R3, -0xfc, RZ ;  /* 0xffffff0403047810 */ /* 0x000fc80007ffe0ff */
[----:B------:R-:W-:-:S07]  /*1cc0*/  SHF.R.U32.HI R3, RZ, R4, R7 ;  /* 0x00000004ff037219 */ /* 0x000fce0000011607 */
[----:B------:R-:W-:-:S04]  /*1cd0*/  @!P0 VIADD R3, R3, 0x1 ;  /* 0x0000000103038836 */ /* 0x000fc80000000000 */
[----:B------:R-:W-:-:S05]  /*1ce0*/  @!P1 IMAD.SHL.U32 R3, R3, 0x2, RZ ;  /* 0x0000000203039824 */ /* 0x000fca00078e00ff */
[----:B------:R-:W-:Y:S01]  /*1cf0*/  LOP3.LUT R3, R3, 0x80000000, R0, 0xf8, !PT ;  /* 0x8000000003037812 */ /* 0x000fe200078ef800 */
[----:B------:R-:W-:Y:S06]  /*1d00*/  BRA `(.L_x_131) ;  /* 0x0000000000047947 */ /* 0x000fec0003800000 */
.L_x_132:
[----:B------:R0:W1:Y:S02]  /*1d10*/  MUFU.RCP R3, R0 ;  /* 0x0000000000037308 */ /* 0x0000640000001000 */
.L_x_131:
[----:B0123--:R-:W-:Y:S01]  /*1d20*/  MOV R0, R3 ;  /* 0x0000000300007202 */ /* 0x00ffe20000000f00 */
[----:B------:R-:W-:-:S04]  /*1d30*/  IMAD.MOV.U32 R3, RZ, RZ, 0x0 ;  /* 0x00000000ff037424 */ /* 0x000fc800078e00ff */
[----:B------:R-:W-:Y:S05]  /*1d40*/  RET.REL.NODEC R2 `(_Z10add_sourcefffiiiifffiiiiPfS_) ;  /* 0xffffffe002ac7950 */ /* 0x000fea0003c3ffff */
.L_x_133:
        /* <DEDUP_REMOVED lines=11> */
.L_x_145:


//--------------------- .nv.global.init           --------------------------
	.section	.nv.global.init,"aw",@progbits
	.align	16
.nv.global.init:
	.type		__cudart_sin_cos_coeffs,@object
	.size		__cudart_sin_cos_coeffs,(__cudart_i2opi_d - __cudart_sin_cos_coeffs)
__cudart_sin_cos_coeffs:
        /*0000*/ 	.byte	0x46, 0xd2, 0xb0, 0x2c, 0xf1, 0xe5, 0x5a, 0xbe, 0x92, 0xe3, 0xac, 0x69, 0xe3, 0x1d, 0xc7, 0x3e
        /*0010*/ 	.byte	0xa1, 0x62, 0xdb, 0x19, 0xa0, 0x01, 0x2a, 0xbf, 0x18, 0x08, 0x11, 0x11, 0x11, 0x11, 0x81, 0x3f
        /*0020*/ 	.byte	0x54, 0x55, 0x55, 0x55, 0x55, 0x55, 0xc5, 0xbf, 0x00, 0x00, 0x00, 0x00, 0x00, 0x00, 0x00, 0x00
        /*0030*/ 	.byte	0x00, 0x00, 0x00, 0x00, 0x00, 0x00, 0x00, 0x00, 0x64, 0x81, 0xfd, 0x20, 0x83, 0xff, 0xa8, 0xbd
        /*0040*/ 	.byte	0x28, 0x85, 0xef, 0xc1, 0xa7, 0xee, 0x21, 0x3e, 0xd9, 0xe6, 0x06, 0x8e, 0x4f, 0x7e, 0x92, 0xbe
        /*0050*/ 	.byte	0xe9, 0xbc, 0xdd, 0x19, 0xa0, 0x01, 0xfa, 0x3e, 0x47, 0x5d, 0xc1, 0x16, 0x6c, 0xc1, 0x56, 0xbf
        /*0060*/ 	.byte	0x51, 0x55, 0x55, 0x55, 0x55, 0x55, 0xa5, 0x3f, 0x00, 0x00, 0x00, 0x00, 0x00, 0x00, 0xe0, 0xbf
        /*0070*/ 	.byte	0x00, 0x00, 0x00, 0x00, 0x00, 0x00, 0xf0, 0x3f, 0x00, 0x00, 0x00, 0x00, 0x00, 0x00, 0x00, 0x00
	.type		__cudart_i2opi_d,@object
	.size		__cudart_i2opi_d,(__cudart_i2opi_f - __cudart_i2opi_d)
__cudart_i2opi_d:
        /* <DEDUP_REMOVED lines=9> */
	.type		__cudart_i2opi_f,@object
	.size		__cudart_i2opi_f,(.L_3 - __cudart_i2opi_f)
__cudart_i2opi_f:
        /*0110*/ 	.byte	0x41, 0x90, 0x43, 0x3c, 0x99, 0x95, 0x62, 0xdb, 0xc0, 0xdd, 0x34, 0xf5, 0xd1, 0x57, 0x27, 0xfc
        /*0120*/ 	.byte	0x29, 0x15, 0x44, 0x4e, 0x6e, 0x83, 0xf9, 0xa2
.L_3:


//--------------------- .nv.shared.reserved.0     --------------------------
	.section	.nv.shared.reserved.0,"aw",@nobits
	.weak		__nv_reservedSMEM_offset_0_alias
	.size		__nv_reservedSMEM_offset_0_alias, 0, 64
	.other		__nv_reservedSMEM_offset_0_alias,@"STO_CUDA_RESERVED_SHARED STV_DEFAULT"
__nv_reservedSMEM_offset_0_alias:
	.zero		0
	.zero		64


//--------------------- .nv.constant0._Z11absorb_bndrPfS_S_S_iiiif --------------------------
	.section	.nv.constant0._Z11absorb_bndrPfS_S_S_iiiif,"a",@progbits
	.sectionflags	@""
	.align	4
.nv.constant0._Z11absorb_bndrPfS_S_S_iiiif:
	.zero		948


//--------------------- .nv.constant0._Z15mute_directwaveiiffffiiiiPfS_S_i --------------------------
	.section	.nv.constant0._Z15mute_directwaveiiffffiiiiPfS_S_i,"a",@progbits
	.sectionflags	@""
	.align	4
.nv.constant0._Z15mute_directwaveiiffffiiiiPfS_S_i:
	.zero		964


//--------------------- .nv.constant0._Z11shot_recordiiiiiiiPfS_ --------------------------
	.section	.nv.constant0._Z11shot_recordiiiiiiiPfS_,"a",@progbits
	.sectionflags	@""
	.align	4
.nv.constant0._Z11shot_recordiiiiiiiPfS_:
	.zero		944


//--------------------- .nv.constant0._Z6VTI_FDiiiifffPfS_S_S_S_S_iS_S_S_iiiib --------------------------
	.section	.nv.constant0._Z6VTI_FDiiiifffPfS_S_S_S_S_iS_S_S_iiiib,"a",@progbits
	.sectionflags	@""
	.align	4
.nv.constant0._Z6VTI_FDiiiifffPfS_S_S_S_S_iS_S_S_iiiib:
	.zero		1025


//--------------------- .nv.constant0._Z10add_sourcefffiiiifffiiiiPfS_ --------------------------
	.section	.nv.constant0._Z10add_sourcefffiiiifffiiiiPfS_,"a",@progbits
	.sectionflags	@""
	.align	4
.nv.constant0._Z10add_sourcefffiiiifffiiiiPfS_:
	.zero		968


//--------------------- SYMBOLS --------------------------

	.type		.nv.reservedSmem.offset0,@object
	.size		.nv.reservedSmem.offset0,0x4
